//
// Generated by NVIDIA NVVM Compiler
//
// Compiler Build ID: CL-36424714
// Cuda compilation tools, release 13.0, V13.0.88
// Based on NVVM 20.0.0
//

.version 9.0
.target sm_100
.address_size 64

	// .globl	_Z29test_arg_min_max_op_in_devicePi
// _ZZN3cub18CUB_300001_SM_10006detail6reduce28DeviceReduceSingleTileKernelINS2_10policy_hubINS0_12KeyValuePairIiiEEiNS0_6ArgMaxEE10Policy1000ENS0_21ArgIndexInputIteratorIPiiiEEPS6_iS7_NS2_20empty_problem_init_tIS6_EES6_N4cuda3std3__410__identityEEEvT0_T1_T2_T3_T4_T6_E12temp_storage has been demoted
// _ZZN3cub18CUB_300001_SM_10006detail6reduce18DeviceReduceKernelINS2_10policy_hubINS0_12KeyValuePairIiiEEiNS0_6ArgMaxEE10Policy1000ENS0_21ArgIndexInputIteratorIPiiiEEiS7_S6_N4cuda3std3__410__identityEEEvT0_PT3_T1_NS0_13GridEvenShareISK_EET2_T4_E12temp_storage has been demoted
// _ZZN3cub18CUB_300001_SM_10006detail6reduce28DeviceReduceSingleTileKernelINS2_10policy_hubINS0_12KeyValuePairIiiEEiNS0_6ArgMaxEE10Policy1000EPS6_SA_iS7_NS2_20empty_problem_init_tIS6_EES6_N4cuda3std3__410__identityEEEvT0_T1_T2_T3_T4_T6_E12temp_storage has been demoted
// _ZZN3cub18CUB_300001_SM_10006detail6reduce28DeviceReduceSingleTileKernelINS2_10policy_hubINS0_12KeyValuePairIiiEEiNS0_6ArgMinEE10Policy1000ENS0_21ArgIndexInputIteratorIPiiiEEPS6_iS7_NS2_20empty_problem_init_tIS6_EES6_N4cuda3std3__410__identityEEEvT0_T1_T2_T3_T4_T6_E12temp_storage has been demoted
// _ZZN3cub18CUB_300001_SM_10006detail6reduce18DeviceReduceKernelINS2_10policy_hubINS0_12KeyValuePairIiiEEiNS0_6ArgMinEE10Policy1000ENS0_21ArgIndexInputIteratorIPiiiEEiS7_S6_N4cuda3std3__410__identityEEEvT0_PT3_T1_NS0_13GridEvenShareISK_EET2_T4_E12temp_storage has been demoted
// _ZZN3cub18CUB_300001_SM_10006detail6reduce28DeviceReduceSingleTileKernelINS2_10policy_hubINS0_12KeyValuePairIiiEEiNS0_6ArgMinEE10Policy1000EPS6_SA_iS7_NS2_20empty_problem_init_tIS6_EES6_N4cuda3std3__410__identityEEEvT0_T1_T2_T3_T4_T6_E12temp_storage has been demoted
.global .align 1 .b8 _ZN34_INTERNAL_7580dbee_4_k_cu_af9c8bd54cuda3std3__45__cpo5beginE[1];
.global .align 1 .b8 _ZN34_INTERNAL_7580dbee_4_k_cu_af9c8bd54cuda3std3__45__cpo3endE[1];
.global .align 1 .b8 _ZN34_INTERNAL_7580dbee_4_k_cu_af9c8bd54cuda3std3__45__cpo6cbeginE[1];
.global .align 1 .b8 _ZN34_INTERNAL_7580dbee_4_k_cu_af9c8bd54cuda3std3__45__cpo4cendE[1];
.global .align 1 .b8 _ZN34_INTERNAL_7580dbee_4_k_cu_af9c8bd54cuda3std3__45__cpo6rbeginE[1];
.global .align 1 .b8 _ZN34_INTERNAL_7580dbee_4_k_cu_af9c8bd54cuda3std3__45__cpo4rendE[1];
.global .align 1 .b8 _ZN34_INTERNAL_7580dbee_4_k_cu_af9c8bd54cuda3std3__45__cpo7crbeginE[1];
.global .align 1 .b8 _ZN34_INTERNAL_7580dbee_4_k_cu_af9c8bd54cuda3std3__45__cpo5crendE[1];
.global .align 1 .b8 _ZN34_INTERNAL_7580dbee_4_k_cu_af9c8bd54cuda3std3__436_GLOBAL__N__7580dbee_4_k_cu_af9c8bd56ignoreE[1];
.global .align 1 .b8 _ZN34_INTERNAL_7580dbee_4_k_cu_af9c8bd54cuda3std3__419piecewise_constructE[1];
.global .align 1 .b8 _ZN34_INTERNAL_7580dbee_4_k_cu_af9c8bd54cuda3std3__48in_placeE[1];
.global .align 1 .b8 _ZN34_INTERNAL_7580dbee_4_k_cu_af9c8bd54cuda3std3__420unreachable_sentinelE[1];
.global .align 1 .b8 _ZN34_INTERNAL_7580dbee_4_k_cu_af9c8bd54cuda3std3__47nulloptE[1];
.global .align 1 .b8 _ZN34_INTERNAL_7580dbee_4_k_cu_af9c8bd54cuda3std3__48unexpectE[1];
.global .align 1 .b8 _ZN34_INTERNAL_7580dbee_4_k_cu_af9c8bd54cuda3std6ranges3__45__cpo4swapE[1];
.global .align 1 .b8 _ZN34_INTERNAL_7580dbee_4_k_cu_af9c8bd54cuda3std6ranges3__45__cpo9iter_moveE[1];
.global .align 1 .b8 _ZN34_INTERNAL_7580dbee_4_k_cu_af9c8bd54cuda3std6ranges3__45__cpo5beginE[1];
.global .align 1 .b8 _ZN34_INTERNAL_7580dbee_4_k_cu_af9c8bd54cuda3std6ranges3__45__cpo3endE[1];
.global .align 1 .b8 _ZN34_INTERNAL_7580dbee_4_k_cu_af9c8bd54cuda3std6ranges3__45__cpo6cbeginE[1];
.global .align 1 .b8 _ZN34_INTERNAL_7580dbee_4_k_cu_af9c8bd54cuda3std6ranges3__45__cpo4cendE[1];
.global .align 1 .b8 _ZN34_INTERNAL_7580dbee_4_k_cu_af9c8bd54cuda3std6ranges3__45__cpo7advanceE[1];
.global .align 1 .b8 _ZN34_INTERNAL_7580dbee_4_k_cu_af9c8bd54cuda3std6ranges3__45__cpo9iter_swapE[1];
.global .align 1 .b8 _ZN34_INTERNAL_7580dbee_4_k_cu_af9c8bd54cuda3std6ranges3__45__cpo4nextE[1];
.global .align 1 .b8 _ZN34_INTERNAL_7580dbee_4_k_cu_af9c8bd54cuda3std6ranges3__45__cpo4prevE[1];
.global .align 1 .b8 _ZN34_INTERNAL_7580dbee_4_k_cu_af9c8bd54cuda3std6ranges3__45__cpo4dataE[1];
.global .align 1 .b8 _ZN34_INTERNAL_7580dbee_4_k_cu_af9c8bd54cuda3std6ranges3__45__cpo5cdataE[1];
.global .align 1 .b8 _ZN34_INTERNAL_7580dbee_4_k_cu_af9c8bd54cuda3std6ranges3__45__cpo4sizeE[1];
.global .align 1 .b8 _ZN34_INTERNAL_7580dbee_4_k_cu_af9c8bd54cuda3std6ranges3__45__cpo5ssizeE[1];
.global .align 1 .b8 _ZN34_INTERNAL_7580dbee_4_k_cu_af9c8bd54cuda3std6ranges3__45__cpo8distanceE[1];
.global .align 1 .b8 _ZN34_INTERNAL_7580dbee_4_k_cu_af9c8bd56thrust24THRUST_300001_SM_1000_NS6system6detail10sequential3seqE[1];
.global .align 1 .b8 _ZN34_INTERNAL_7580dbee_4_k_cu_af9c8bd56thrust24THRUST_300001_SM_1000_NS12placeholders2_1E[1];
.global .align 1 .b8 _ZN34_INTERNAL_7580dbee_4_k_cu_af9c8bd56thrust24THRUST_300001_SM_1000_NS12placeholders2_2E[1];
.global .align 1 .b8 _ZN34_INTERNAL_7580dbee_4_k_cu_af9c8bd56thrust24THRUST_300001_SM_1000_NS12placeholders2_3E[1];
.global .align 1 .b8 _ZN34_INTERNAL_7580dbee_4_k_cu_af9c8bd56thrust24THRUST_300001_SM_1000_NS12placeholders2_4E[1];
.global .align 1 .b8 _ZN34_INTERNAL_7580dbee_4_k_cu_af9c8bd56thrust24THRUST_300001_SM_1000_NS12placeholders2_5E[1];
.global .align 1 .b8 _ZN34_INTERNAL_7580dbee_4_k_cu_af9c8bd56thrust24THRUST_300001_SM_1000_NS12placeholders2_6E[1];
.global .align 1 .b8 _ZN34_INTERNAL_7580dbee_4_k_cu_af9c8bd56thrust24THRUST_300001_SM_1000_NS12placeholders2_7E[1];
.global .align 1 .b8 _ZN34_INTERNAL_7580dbee_4_k_cu_af9c8bd56thrust24THRUST_300001_SM_1000_NS12placeholders2_8E[1];
.global .align 1 .b8 _ZN34_INTERNAL_7580dbee_4_k_cu_af9c8bd56thrust24THRUST_300001_SM_1000_NS12placeholders2_9E[1];
.global .align 1 .b8 _ZN34_INTERNAL_7580dbee_4_k_cu_af9c8bd56thrust24THRUST_300001_SM_1000_NS12placeholders3_10E[1];

.visible .entry _Z29test_arg_min_max_op_in_devicePi(
	.param .u64 .ptr .align 1 _Z29test_arg_min_max_op_in_devicePi_param_0
)
{
	.reg .b32 	%r<2>;
	.reg .b64 	%rd<3>;

	ld.param.u64 	%rd1, [_Z29test_arg_min_max_op_in_devicePi_param_0];
	cvta.to.global.u64 	%rd2, %rd1;
	mov.b32 	%r1, 1;
	st.global.u32 	[%rd2], %r1;
	ret;

}
	// .globl	_ZN3cub18CUB_300001_SM_10006detail11EmptyKernelIvEEvv
.visible .entry _ZN3cub18CUB_300001_SM_10006detail11EmptyKernelIvEEvv()
{


	ret;

}
	// .globl	_ZN3cub18CUB_300001_SM_10006detail6reduce28DeviceReduceSingleTileKernelINS2_10policy_hubINS0_12KeyValuePairIiiEEiNS0_6ArgMaxEE10Policy1000ENS0_21ArgIndexInputIteratorIPiiiEEPS6_iS7_NS2_20empty_problem_init_tIS6_EES6_N4cuda3std3__410__identityEEEvT0_T1_T2_T3_T4_T6_
.visible .entry _ZN3cub18CUB_300001_SM_10006detail6reduce28DeviceReduceSingleTileKernelINS2_10policy_hubINS0_12KeyValuePairIiiEEiNS0_6ArgMaxEE10Policy1000ENS0_21ArgIndexInputIteratorIPiiiEEPS6_iS7_NS2_20empty_problem_init_tIS6_EES6_N4cuda3std3__410__identityEEEvT0_T1_T2_T3_T4_T6_(
	.param .align 8 .b8 _ZN3cub18CUB_300001_SM_10006detail6reduce28DeviceReduceSingleTileKernelINS2_10policy_hubINS0_12KeyValuePairIiiEEiNS0_6ArgMaxEE10Policy1000ENS0_21ArgIndexInputIteratorIPiiiEEPS6_iS7_NS2_20empty_problem_init_tIS6_EES6_N4cuda3std3__410__identityEEEvT0_T1_T2_T3_T4_T6__param_0[16],
	.param .u64 .ptr .align 1 _ZN3cub18CUB_300001_SM_10006detail6reduce28DeviceReduceSingleTileKernelINS2_10policy_hubINS0_12KeyValuePairIiiEEiNS0_6ArgMaxEE10Policy1000ENS0_21ArgIndexInputIteratorIPiiiEEPS6_iS7_NS2_20empty_problem_init_tIS6_EES6_N4cuda3std3__410__identityEEEvT0_T1_T2_T3_T4_T6__param_1,
	.param .u32 _ZN3cub18CUB_300001_SM_10006detail6reduce28DeviceReduceSingleTileKernelINS2_10policy_hubINS0_12KeyValuePairIiiEEiNS0_6ArgMaxEE10Policy1000ENS0_21ArgIndexInputIteratorIPiiiEEPS6_iS7_NS2_20empty_problem_init_tIS6_EES6_N4cuda3std3__410__identityEEEvT0_T1_T2_T3_T4_T6__param_2,
	.param .align 1 .b8 _ZN3cub18CUB_300001_SM_10006detail6reduce28DeviceReduceSingleTileKernelINS2_10policy_hubINS0_12KeyValuePairIiiEEiNS0_6ArgMaxEE10Policy1000ENS0_21ArgIndexInputIteratorIPiiiEEPS6_iS7_NS2_20empty_problem_init_tIS6_EES6_N4cuda3std3__410__identityEEEvT0_T1_T2_T3_T4_T6__param_3[1],
	.param .align 4 .b8 _ZN3cub18CUB_300001_SM_10006detail6reduce28DeviceReduceSingleTileKernelINS2_10policy_hubINS0_12KeyValuePairIiiEEiNS0_6ArgMaxEE10Policy1000ENS0_21ArgIndexInputIteratorIPiiiEEPS6_iS7_NS2_20empty_problem_init_tIS6_EES6_N4cuda3std3__410__identityEEEvT0_T1_T2_T3_T4_T6__param_4[8],
	.param .align 1 .b8 _ZN3cub18CUB_300001_SM_10006detail6reduce28DeviceReduceSingleTileKernelINS2_10policy_hubINS0_12KeyValuePairIiiEEiNS0_6ArgMaxEE10Policy1000ENS0_21ArgIndexInputIteratorIPiiiEEPS6_iS7_NS2_20empty_problem_init_tIS6_EES6_N4cuda3std3__410__identityEEEvT0_T1_T2_T3_T4_T6__param_5[1]
)
.maxntid 256
.minnctapersm 1
{
	.reg .pred 	%p<369>;
	.reg .b16 	%rs<5>;
	.reg .b32 	%r<961>;
	.reg .b64 	%rd<29>;
	// demoted variable
	.shared .align 4 .b8 _ZZN3cub18CUB_300001_SM_10006detail6reduce28DeviceReduceSingleTileKernelINS2_10policy_hubINS0_12KeyValuePairIiiEEiNS0_6ArgMaxEE10Policy1000ENS0_21ArgIndexInputIteratorIPiiiEEPS6_iS7_NS2_20empty_problem_init_tIS6_EES6_N4cuda3std3__410__identityEEEvT0_T1_T2_T3_T4_T6_E12temp_storage[80];
	ld.param.u32 	%r546, [_ZN3cub18CUB_300001_SM_10006detail6reduce28DeviceReduceSingleTileKernelINS2_10policy_hubINS0_12KeyValuePairIiiEEiNS0_6ArgMaxEE10Policy1000ENS0_21ArgIndexInputIteratorIPiiiEEPS6_iS7_NS2_20empty_problem_init_tIS6_EES6_N4cuda3std3__410__identityEEEvT0_T1_T2_T3_T4_T6__param_4+4];
	ld.param.u32 	%r545, [_ZN3cub18CUB_300001_SM_10006detail6reduce28DeviceReduceSingleTileKernelINS2_10policy_hubINS0_12KeyValuePairIiiEEiNS0_6ArgMaxEE10Policy1000ENS0_21ArgIndexInputIteratorIPiiiEEPS6_iS7_NS2_20empty_problem_init_tIS6_EES6_N4cuda3std3__410__identityEEEvT0_T1_T2_T3_T4_T6__param_4];
	ld.param.u32 	%r543, [_ZN3cub18CUB_300001_SM_10006detail6reduce28DeviceReduceSingleTileKernelINS2_10policy_hubINS0_12KeyValuePairIiiEEiNS0_6ArgMaxEE10Policy1000ENS0_21ArgIndexInputIteratorIPiiiEEPS6_iS7_NS2_20empty_problem_init_tIS6_EES6_N4cuda3std3__410__identityEEEvT0_T1_T2_T3_T4_T6__param_0+8];
	ld.param.u64 	%rd12, [_ZN3cub18CUB_300001_SM_10006detail6reduce28DeviceReduceSingleTileKernelINS2_10policy_hubINS0_12KeyValuePairIiiEEiNS0_6ArgMaxEE10Policy1000ENS0_21ArgIndexInputIteratorIPiiiEEPS6_iS7_NS2_20empty_problem_init_tIS6_EES6_N4cuda3std3__410__identityEEEvT0_T1_T2_T3_T4_T6__param_0];
	ld.param.u64 	%rd13, [_ZN3cub18CUB_300001_SM_10006detail6reduce28DeviceReduceSingleTileKernelINS2_10policy_hubINS0_12KeyValuePairIiiEEiNS0_6ArgMaxEE10Policy1000ENS0_21ArgIndexInputIteratorIPiiiEEPS6_iS7_NS2_20empty_problem_init_tIS6_EES6_N4cuda3std3__410__identityEEEvT0_T1_T2_T3_T4_T6__param_1];
	ld.param.u32 	%r544, [_ZN3cub18CUB_300001_SM_10006detail6reduce28DeviceReduceSingleTileKernelINS2_10policy_hubINS0_12KeyValuePairIiiEEiNS0_6ArgMaxEE10Policy1000ENS0_21ArgIndexInputIteratorIPiiiEEPS6_iS7_NS2_20empty_problem_init_tIS6_EES6_N4cuda3std3__410__identityEEEvT0_T1_T2_T3_T4_T6__param_2];
	cvta.to.global.u64 	%rd1, %rd13;
	setp.ne.s32 	%p1, %r544, 0;
	@%p1 bra 	$L__BB2_3;
	mov.u32 	%r749, %tid.x;
	setp.ne.s32 	%p368, %r749, 0;
	@%p368 bra 	$L__BB2_257;
	st.global.u32 	[%rd1], %r545;
	st.global.u32 	[%rd1+4], %r546;
	bra.uni 	$L__BB2_257;
$L__BB2_3:
	cvta.to.global.u64 	%rd2, %rd12;
	setp.gt.s32 	%p2, %r544, 2047;
	@%p2 bra 	$L__BB2_119;
	mov.u32 	%r2, %tid.x;
	setp.ge.s32 	%p178, %r2, %r544;
	mov.u32 	%r776, %r2;
	@%p178 bra 	$L__BB2_6;
	add.s32 	%r802, %r543, %r2;
	mul.wide.s32 	%rd22, %r802, 4;
	add.s64 	%rd23, %rd2, %rd22;
	ld.global.u32 	%r801, [%rd23];
	add.s32 	%r776, %r2, 256;
$L__BB2_6:
	setp.ge.s32 	%p179, %r776, %r544;
	@%p179 bra 	$L__BB2_48;
	not.b32 	%r623, %r776;
	add.s32 	%r9, %r544, %r623;
	shr.u32 	%r624, %r9, 8;
	add.s32 	%r10, %r624, 1;
	and.b32  	%r11, %r10, 7;
	setp.lt.u32 	%p180, %r9, 1792;
	@%p180 bra 	$L__BB2_27;
	add.s32 	%r755, %r776, 1024;
	add.s32 	%r754, %r543, %r776;
	and.b32  	%r625, %r10, 33554424;
	neg.s32 	%r753, %r625;
	add.s64 	%rd3, %rd2, 4096;
$L__BB2_9:
	.pragma "nounroll";
	mul.wide.s32 	%rd24, %r754, 4;
	add.s64 	%rd4, %rd3, %rd24;
	ld.global.u32 	%r758, [%rd4+-4096];
	setp.gt.s32 	%p181, %r758, %r801;
	mov.u32 	%r759, %r754;
	@%p181 bra 	$L__BB2_11;
	setp.eq.s32 	%p182, %r801, %r758;
	setp.lt.s32 	%p183, %r754, %r802;
	and.pred  	%p184, %p182, %p183;
	selp.b32 	%r758, %r758, %r801, %p184;
	selp.b32 	%r759, %r754, %r802, %p184;
$L__BB2_11:
	add.s32 	%r761, %r754, 256;
	ld.global.u32 	%r760, [%rd4+-3072];
	setp.gt.s32 	%p185, %r760, %r758;
	@%p185 bra 	$L__BB2_13;
	setp.eq.s32 	%p186, %r758, %r760;
	setp.lt.s32 	%p187, %r761, %r759;
	and.pred  	%p188, %p186, %p187;
	selp.b32 	%r760, %r760, %r758, %p188;
	selp.b32 	%r761, %r761, %r759, %p188;
$L__BB2_13:
	add.s32 	%r763, %r754, 512;
	ld.global.u32 	%r762, [%rd4+-2048];
	setp.gt.s32 	%p189, %r762, %r760;
	@%p189 bra 	$L__BB2_15;
	setp.eq.s32 	%p190, %r760, %r762;
	setp.lt.s32 	%p191, %r763, %r761;
	and.pred  	%p192, %p190, %p191;
	selp.b32 	%r762, %r762, %r760, %p192;
	selp.b32 	%r763, %r763, %r761, %p192;
$L__BB2_15:
	add.s32 	%r765, %r754, 768;
	ld.global.u32 	%r764, [%rd4+-1024];
	setp.gt.s32 	%p193, %r764, %r762;
	@%p193 bra 	$L__BB2_17;
	setp.eq.s32 	%p194, %r762, %r764;
	setp.lt.s32 	%p195, %r765, %r763;
	and.pred  	%p196, %p194, %p195;
	selp.b32 	%r764, %r764, %r762, %p196;
	selp.b32 	%r765, %r765, %r763, %p196;
$L__BB2_17:
	add.s32 	%r767, %r754, 1024;
	ld.global.u32 	%r766, [%rd4];
	setp.gt.s32 	%p197, %r766, %r764;
	@%p197 bra 	$L__BB2_19;
	setp.eq.s32 	%p198, %r764, %r766;
	setp.lt.s32 	%p199, %r767, %r765;
	and.pred  	%p200, %p198, %p199;
	selp.b32 	%r766, %r766, %r764, %p200;
	selp.b32 	%r767, %r767, %r765, %p200;
$L__BB2_19:
	add.s32 	%r769, %r754, 1280;
	ld.global.u32 	%r768, [%rd4+1024];
	setp.gt.s32 	%p201, %r768, %r766;
	@%p201 bra 	$L__BB2_21;
	setp.eq.s32 	%p202, %r766, %r768;
	setp.lt.s32 	%p203, %r769, %r767;
	and.pred  	%p204, %p202, %p203;
	selp.b32 	%r768, %r768, %r766, %p204;
	selp.b32 	%r769, %r769, %r767, %p204;
$L__BB2_21:
	add.s32 	%r771, %r754, 1536;
	ld.global.u32 	%r770, [%rd4+2048];
	setp.gt.s32 	%p205, %r770, %r768;
	@%p205 bra 	$L__BB2_23;
	setp.eq.s32 	%p206, %r768, %r770;
	setp.lt.s32 	%p207, %r771, %r769;
	and.pred  	%p208, %p206, %p207;
	selp.b32 	%r770, %r770, %r768, %p208;
	selp.b32 	%r771, %r771, %r769, %p208;
$L__BB2_23:
	add.s32 	%r802, %r754, 1792;
	ld.global.u32 	%r801, [%rd4+3072];
	setp.gt.s32 	%p209, %r801, %r770;
	@%p209 bra 	$L__BB2_25;
	setp.eq.s32 	%p210, %r770, %r801;
	setp.lt.s32 	%p211, %r802, %r771;
	and.pred  	%p212, %p210, %p211;
	selp.b32 	%r801, %r801, %r770, %p212;
	selp.b32 	%r802, %r802, %r771, %p212;
$L__BB2_25:
	add.s32 	%r755, %r755, 2048;
	add.s32 	%r754, %r754, 2048;
	add.s32 	%r753, %r753, 8;
	setp.ne.s32 	%p213, %r753, 0;
	@%p213 bra 	$L__BB2_9;
	add.s32 	%r776, %r755, -1024;
$L__BB2_27:
	setp.eq.s32 	%p214, %r11, 0;
	@%p214 bra 	$L__BB2_48;
	setp.lt.u32 	%p215, %r11, 4;
	@%p215 bra 	$L__BB2_38;
	add.s32 	%r76, %r776, %r543;
	mul.wide.s32 	%rd25, %r76, 4;
	add.s64 	%rd5, %rd2, %rd25;
	ld.global.u32 	%r779, [%rd5];
	setp.gt.s32 	%p216, %r779, %r801;
	mov.u32 	%r780, %r76;
	@%p216 bra 	$L__BB2_31;
	setp.eq.s32 	%p217, %r801, %r779;
	setp.lt.s32 	%p218, %r76, %r802;
	and.pred  	%p219, %p217, %p218;
	selp.b32 	%r779, %r779, %r801, %p219;
	selp.b32 	%r780, %r76, %r802, %p219;
$L__BB2_31:
	add.s32 	%r782, %r76, 256;
	ld.global.u32 	%r781, [%rd5+1024];
	setp.gt.s32 	%p220, %r781, %r779;
	@%p220 bra 	$L__BB2_33;
	setp.eq.s32 	%p221, %r779, %r781;
	setp.lt.s32 	%p222, %r782, %r780;
	and.pred  	%p223, %p221, %p222;
	selp.b32 	%r781, %r781, %r779, %p223;
	selp.b32 	%r782, %r782, %r780, %p223;
$L__BB2_33:
	add.s32 	%r784, %r76, 512;
	ld.global.u32 	%r783, [%rd5+2048];
	setp.gt.s32 	%p224, %r783, %r781;
	@%p224 bra 	$L__BB2_35;
	setp.eq.s32 	%p225, %r781, %r783;
	setp.lt.s32 	%p226, %r784, %r782;
	and.pred  	%p227, %p225, %p226;
	selp.b32 	%r783, %r783, %r781, %p227;
	selp.b32 	%r784, %r784, %r782, %p227;
$L__BB2_35:
	add.s32 	%r802, %r76, 768;
	ld.global.u32 	%r801, [%rd5+3072];
	setp.gt.s32 	%p228, %r801, %r783;
	@%p228 bra 	$L__BB2_37;
	setp.eq.s32 	%p229, %r783, %r801;
	setp.lt.s32 	%p230, %r802, %r784;
	and.pred  	%p231, %p229, %p230;
	selp.b32 	%r801, %r801, %r783, %p231;
	selp.b32 	%r802, %r802, %r784, %p231;
$L__BB2_37:
	add.s32 	%r776, %r776, 1024;
$L__BB2_38:
	and.b32  	%r628, %r10, 3;
	setp.eq.s32 	%p232, %r628, 0;
	@%p232 bra 	$L__BB2_48;
	setp.eq.s32 	%p233, %r628, 1;
	mov.u32 	%r799, %r802;
	mov.u32 	%r800, %r801;
	@%p233 bra 	$L__BB2_45;
	add.s32 	%r106, %r776, %r543;
	mul.wide.s32 	%rd26, %r106, 4;
	add.s64 	%rd6, %rd2, %rd26;
	ld.global.u32 	%r792, [%rd6];
	setp.gt.s32 	%p234, %r792, %r801;
	mov.u32 	%r793, %r106;
	@%p234 bra 	$L__BB2_42;
	setp.eq.s32 	%p235, %r801, %r792;
	setp.lt.s32 	%p236, %r106, %r802;
	and.pred  	%p237, %p235, %p236;
	selp.b32 	%r792, %r792, %r801, %p237;
	selp.b32 	%r793, %r106, %r802, %p237;
$L__BB2_42:
	add.s32 	%r802, %r106, 256;
	ld.global.u32 	%r801, [%rd6+1024];
	setp.gt.s32 	%p238, %r801, %r792;
	@%p238 bra 	$L__BB2_44;
	setp.eq.s32 	%p239, %r792, %r801;
	setp.lt.s32 	%p240, %r802, %r793;
	and.pred  	%p241, %p239, %p240;
	selp.b32 	%r801, %r801, %r792, %p241;
	selp.b32 	%r802, %r802, %r793, %p241;
$L__BB2_44:
	add.s32 	%r776, %r776, 512;
	mov.u32 	%r799, %r802;
	mov.u32 	%r800, %r801;
$L__BB2_45:
	and.b32  	%r629, %r9, 256;
	setp.ne.s32 	%p242, %r629, 0;
	@%p242 bra 	$L__BB2_48;
	add.s32 	%r802, %r776, %r543;
	mul.wide.s32 	%rd27, %r802, 4;
	add.s64 	%rd28, %rd2, %rd27;
	ld.global.u32 	%r801, [%rd28];
	setp.gt.s32 	%p243, %r801, %r800;
	@%p243 bra 	$L__BB2_48;
	setp.eq.s32 	%p244, %r800, %r801;
	setp.lt.s32 	%p245, %r802, %r799;
	and.pred  	%p246, %p244, %p245;
	selp.b32 	%r801, %r801, %r800, %p246;
	selp.b32 	%r802, %r802, %r799, %p246;
$L__BB2_48:
	setp.lt.s32 	%p247, %r544, 256;
	@%p247 bra 	$L__BB2_81;
	// begin inline asm
	mov.u32 %r693, %laneid;
	// end inline asm
	mov.b32 	%r701, 1;
	mov.b32 	%r702, 31;
	mov.b32 	%r703, -1;
	// begin inline asm
	shfl.sync.down.b32 %r694, %r802, %r701, %r702, %r703;
	// end inline asm
	// begin inline asm
	shfl.sync.down.b32 %r699, %r801, %r701, %r702, %r703;
	// end inline asm
	setp.gt.s32 	%p312, %r693, 30;
	mov.u32 	%r803, %r801;
	mov.u32 	%r804, %r802;
	@%p312 bra 	$L__BB2_52;
	setp.gt.s32 	%p313, %r699, %r801;
	mov.u32 	%r803, %r699;
	mov.u32 	%r804, %r694;
	@%p313 bra 	$L__BB2_52;
	setp.eq.s32 	%p314, %r801, %r699;
	setp.lt.s32 	%p315, %r694, %r802;
	and.pred  	%p316, %p314, %p315;
	selp.b32 	%r803, %r699, %r801, %p316;
	selp.b32 	%r804, %r694, %r802, %p316;
$L__BB2_52:
	mov.b32 	%r711, 2;
	mov.b32 	%r712, 31;
	mov.b32 	%r713, -1;
	// begin inline asm
	shfl.sync.down.b32 %r704, %r804, %r711, %r712, %r713;
	// end inline asm
	// begin inline asm
	shfl.sync.down.b32 %r709, %r803, %r711, %r712, %r713;
	// end inline asm
	setp.gt.s32 	%p317, %r693, 29;
	mov.u32 	%r805, %r803;
	mov.u32 	%r806, %r804;
	@%p317 bra 	$L__BB2_55;
	setp.gt.s32 	%p318, %r709, %r803;
	mov.u32 	%r805, %r709;
	mov.u32 	%r806, %r704;
	@%p318 bra 	$L__BB2_55;
	setp.eq.s32 	%p319, %r803, %r709;
	setp.lt.s32 	%p320, %r704, %r804;
	and.pred  	%p321, %p319, %p320;
	selp.b32 	%r805, %r709, %r803, %p321;
	selp.b32 	%r806, %r704, %r804, %p321;
$L__BB2_55:
	mov.b32 	%r721, 4;
	mov.b32 	%r722, 31;
	mov.b32 	%r723, -1;
	// begin inline asm
	shfl.sync.down.b32 %r714, %r806, %r721, %r722, %r723;
	// end inline asm
	// begin inline asm
	shfl.sync.down.b32 %r719, %r805, %r721, %r722, %r723;
	// end inline asm
	setp.gt.s32 	%p322, %r693, 27;
	mov.u32 	%r807, %r805;
	mov.u32 	%r808, %r806;
	@%p322 bra 	$L__BB2_58;
	setp.gt.s32 	%p323, %r719, %r805;
	mov.u32 	%r807, %r719;
	mov.u32 	%r808, %r714;
	@%p323 bra 	$L__BB2_58;
	setp.eq.s32 	%p324, %r805, %r719;
	setp.lt.s32 	%p325, %r714, %r806;
	and.pred  	%p326, %p324, %p325;
	selp.b32 	%r807, %r719, %r805, %p326;
	selp.b32 	%r808, %r714, %r806, %p326;
$L__BB2_58:
	mov.b32 	%r731, 8;
	mov.b32 	%r732, 31;
	mov.b32 	%r733, -1;
	// begin inline asm
	shfl.sync.down.b32 %r724, %r808, %r731, %r732, %r733;
	// end inline asm
	// begin inline asm
	shfl.sync.down.b32 %r729, %r807, %r731, %r732, %r733;
	// end inline asm
	setp.gt.s32 	%p327, %r693, 23;
	mov.u32 	%r959, %r807;
	mov.u32 	%r960, %r808;
	@%p327 bra 	$L__BB2_61;
	setp.gt.s32 	%p328, %r729, %r807;
	mov.u32 	%r959, %r729;
	mov.u32 	%r960, %r724;
	@%p328 bra 	$L__BB2_61;
	setp.eq.s32 	%p329, %r807, %r729;
	setp.lt.s32 	%p330, %r724, %r808;
	and.pred  	%p331, %p329, %p330;
	selp.b32 	%r959, %r729, %r807, %p331;
	selp.b32 	%r960, %r724, %r808, %p331;
$L__BB2_61:
	mov.b32 	%r741, 16;
	mov.b32 	%r742, 31;
	mov.b32 	%r743, -1;
	// begin inline asm
	shfl.sync.down.b32 %r812, %r960, %r741, %r742, %r743;
	// end inline asm
	// begin inline asm
	shfl.sync.down.b32 %r811, %r959, %r741, %r742, %r743;
	// end inline asm
	setp.gt.s32 	%p332, %r693, 15;
	@%p332 bra 	$L__BB2_66;
	setp.gt.s32 	%p333, %r811, %r959;
	@%p333 bra 	$L__BB2_64;
	setp.eq.s32 	%p334, %r959, %r811;
	setp.lt.s32 	%p335, %r812, %r960;
	and.pred  	%p336, %p334, %p335;
	selp.b32 	%r811, %r811, %r959, %p336;
	selp.b32 	%r812, %r812, %r960, %p336;
$L__BB2_64:
	setp.ne.s32 	%p337, %r693, 0;
	mov.u32 	%r960, %r812;
	mov.u32 	%r959, %r811;
	@%p337 bra 	$L__BB2_66;
	shr.u32 	%r744, %r2, 2;
	and.b32  	%r745, %r744, 248;
	mov.u32 	%r746, _ZZN3cub18CUB_300001_SM_10006detail6reduce28DeviceReduceSingleTileKernelINS2_10policy_hubINS0_12KeyValuePairIiiEEiNS0_6ArgMaxEE10Policy1000ENS0_21ArgIndexInputIteratorIPiiiEEPS6_iS7_NS2_20empty_problem_init_tIS6_EES6_N4cuda3std3__410__identityEEEvT0_T1_T2_T3_T4_T6_E12temp_storage;
	add.s32 	%r747, %r746, %r745;
	st.shared.u32 	[%r747+8], %r812;
	st.shared.u32 	[%r747+12], %r811;
$L__BB2_66:
	bar.sync 	0;
	setp.ne.s32 	%p338, %r2, 0;
	@%p338 bra 	$L__BB2_255;
	ld.shared.u32 	%r816, [_ZZN3cub18CUB_300001_SM_10006detail6reduce28DeviceReduceSingleTileKernelINS2_10policy_hubINS0_12KeyValuePairIiiEEiNS0_6ArgMaxEE10Policy1000ENS0_21ArgIndexInputIteratorIPiiiEEPS6_iS7_NS2_20empty_problem_init_tIS6_EES6_N4cuda3std3__410__identityEEEvT0_T1_T2_T3_T4_T6_E12temp_storage+16];
	ld.shared.u32 	%r815, [_ZZN3cub18CUB_300001_SM_10006detail6reduce28DeviceReduceSingleTileKernelINS2_10policy_hubINS0_12KeyValuePairIiiEEiNS0_6ArgMaxEE10Policy1000ENS0_21ArgIndexInputIteratorIPiiiEEPS6_iS7_NS2_20empty_problem_init_tIS6_EES6_N4cuda3std3__410__identityEEEvT0_T1_T2_T3_T4_T6_E12temp_storage+20];
	setp.gt.s32 	%p339, %r815, %r959;
	@%p339 bra 	$L__BB2_69;
	setp.eq.s32 	%p340, %r959, %r815;
	setp.lt.s32 	%p341, %r816, %r960;
	and.pred  	%p342, %p340, %p341;
	selp.b32 	%r815, %r815, %r959, %p342;
	selp.b32 	%r816, %r816, %r960, %p342;
$L__BB2_69:
	ld.shared.u32 	%r818, [_ZZN3cub18CUB_300001_SM_10006detail6reduce28DeviceReduceSingleTileKernelINS2_10policy_hubINS0_12KeyValuePairIiiEEiNS0_6ArgMaxEE10Policy1000ENS0_21ArgIndexInputIteratorIPiiiEEPS6_iS7_NS2_20empty_problem_init_tIS6_EES6_N4cuda3std3__410__identityEEEvT0_T1_T2_T3_T4_T6_E12temp_storage+24];
	ld.shared.u32 	%r817, [_ZZN3cub18CUB_300001_SM_10006detail6reduce28DeviceReduceSingleTileKernelINS2_10policy_hubINS0_12KeyValuePairIiiEEiNS0_6ArgMaxEE10Policy1000ENS0_21ArgIndexInputIteratorIPiiiEEPS6_iS7_NS2_20empty_problem_init_tIS6_EES6_N4cuda3std3__410__identityEEEvT0_T1_T2_T3_T4_T6_E12temp_storage+28];
	setp.gt.s32 	%p343, %r817, %r815;
	@%p343 bra 	$L__BB2_71;
	setp.eq.s32 	%p344, %r815, %r817;
	setp.lt.s32 	%p345, %r818, %r816;
	and.pred  	%p346, %p344, %p345;
	selp.b32 	%r817, %r817, %r815, %p346;
	selp.b32 	%r818, %r818, %r816, %p346;
$L__BB2_71:
	ld.shared.u32 	%r820, [_ZZN3cub18CUB_300001_SM_10006detail6reduce28DeviceReduceSingleTileKernelINS2_10policy_hubINS0_12KeyValuePairIiiEEiNS0_6ArgMaxEE10Policy1000ENS0_21ArgIndexInputIteratorIPiiiEEPS6_iS7_NS2_20empty_problem_init_tIS6_EES6_N4cuda3std3__410__identityEEEvT0_T1_T2_T3_T4_T6_E12temp_storage+32];
	ld.shared.u32 	%r819, [_ZZN3cub18CUB_300001_SM_10006detail6reduce28DeviceReduceSingleTileKernelINS2_10policy_hubINS0_12KeyValuePairIiiEEiNS0_6ArgMaxEE10Policy1000ENS0_21ArgIndexInputIteratorIPiiiEEPS6_iS7_NS2_20empty_problem_init_tIS6_EES6_N4cuda3std3__410__identityEEEvT0_T1_T2_T3_T4_T6_E12temp_storage+36];
	setp.gt.s32 	%p347, %r819, %r817;
	@%p347 bra 	$L__BB2_73;
	setp.eq.s32 	%p348, %r817, %r819;
	setp.lt.s32 	%p349, %r820, %r818;
	and.pred  	%p350, %p348, %p349;
	selp.b32 	%r819, %r819, %r817, %p350;
	selp.b32 	%r820, %r820, %r818, %p350;
$L__BB2_73:
	ld.shared.u32 	%r822, [_ZZN3cub18CUB_300001_SM_10006detail6reduce28DeviceReduceSingleTileKernelINS2_10policy_hubINS0_12KeyValuePairIiiEEiNS0_6ArgMaxEE10Policy1000ENS0_21ArgIndexInputIteratorIPiiiEEPS6_iS7_NS2_20empty_problem_init_tIS6_EES6_N4cuda3std3__410__identityEEEvT0_T1_T2_T3_T4_T6_E12temp_storage+40];
	ld.shared.u32 	%r821, [_ZZN3cub18CUB_300001_SM_10006detail6reduce28DeviceReduceSingleTileKernelINS2_10policy_hubINS0_12KeyValuePairIiiEEiNS0_6ArgMaxEE10Policy1000ENS0_21ArgIndexInputIteratorIPiiiEEPS6_iS7_NS2_20empty_problem_init_tIS6_EES6_N4cuda3std3__410__identityEEEvT0_T1_T2_T3_T4_T6_E12temp_storage+44];
	setp.gt.s32 	%p351, %r821, %r819;
	@%p351 bra 	$L__BB2_75;
	setp.eq.s32 	%p352, %r819, %r821;
	setp.lt.s32 	%p353, %r822, %r820;
	and.pred  	%p354, %p352, %p353;
	selp.b32 	%r821, %r821, %r819, %p354;
	selp.b32 	%r822, %r822, %r820, %p354;
$L__BB2_75:
	ld.shared.u32 	%r824, [_ZZN3cub18CUB_300001_SM_10006detail6reduce28DeviceReduceSingleTileKernelINS2_10policy_hubINS0_12KeyValuePairIiiEEiNS0_6ArgMaxEE10Policy1000ENS0_21ArgIndexInputIteratorIPiiiEEPS6_iS7_NS2_20empty_problem_init_tIS6_EES6_N4cuda3std3__410__identityEEEvT0_T1_T2_T3_T4_T6_E12temp_storage+48];
	ld.shared.u32 	%r823, [_ZZN3cub18CUB_300001_SM_10006detail6reduce28DeviceReduceSingleTileKernelINS2_10policy_hubINS0_12KeyValuePairIiiEEiNS0_6ArgMaxEE10Policy1000ENS0_21ArgIndexInputIteratorIPiiiEEPS6_iS7_NS2_20empty_problem_init_tIS6_EES6_N4cuda3std3__410__identityEEEvT0_T1_T2_T3_T4_T6_E12temp_storage+52];
	setp.gt.s32 	%p355, %r823, %r821;
	@%p355 bra 	$L__BB2_77;
	setp.eq.s32 	%p356, %r821, %r823;
	setp.lt.s32 	%p357, %r824, %r822;
	and.pred  	%p358, %p356, %p357;
	selp.b32 	%r823, %r823, %r821, %p358;
	selp.b32 	%r824, %r824, %r822, %p358;
$L__BB2_77:
	ld.shared.u32 	%r826, [_ZZN3cub18CUB_300001_SM_10006detail6reduce28DeviceReduceSingleTileKernelINS2_10policy_hubINS0_12KeyValuePairIiiEEiNS0_6ArgMaxEE10Policy1000ENS0_21ArgIndexInputIteratorIPiiiEEPS6_iS7_NS2_20empty_problem_init_tIS6_EES6_N4cuda3std3__410__identityEEEvT0_T1_T2_T3_T4_T6_E12temp_storage+56];
	ld.shared.u32 	%r825, [_ZZN3cub18CUB_300001_SM_10006detail6reduce28DeviceReduceSingleTileKernelINS2_10policy_hubINS0_12KeyValuePairIiiEEiNS0_6ArgMaxEE10Policy1000ENS0_21ArgIndexInputIteratorIPiiiEEPS6_iS7_NS2_20empty_problem_init_tIS6_EES6_N4cuda3std3__410__identityEEEvT0_T1_T2_T3_T4_T6_E12temp_storage+60];
	setp.gt.s32 	%p359, %r825, %r823;
	@%p359 bra 	$L__BB2_79;
	setp.eq.s32 	%p360, %r823, %r825;
	setp.lt.s32 	%p361, %r826, %r824;
	and.pred  	%p362, %p360, %p361;
	selp.b32 	%r825, %r825, %r823, %p362;
	selp.b32 	%r826, %r826, %r824, %p362;
$L__BB2_79:
	ld.shared.u32 	%r960, [_ZZN3cub18CUB_300001_SM_10006detail6reduce28DeviceReduceSingleTileKernelINS2_10policy_hubINS0_12KeyValuePairIiiEEiNS0_6ArgMaxEE10Policy1000ENS0_21ArgIndexInputIteratorIPiiiEEPS6_iS7_NS2_20empty_problem_init_tIS6_EES6_N4cuda3std3__410__identityEEEvT0_T1_T2_T3_T4_T6_E12temp_storage+64];
	ld.shared.u32 	%r959, [_ZZN3cub18CUB_300001_SM_10006detail6reduce28DeviceReduceSingleTileKernelINS2_10policy_hubINS0_12KeyValuePairIiiEEiNS0_6ArgMaxEE10Policy1000ENS0_21ArgIndexInputIteratorIPiiiEEPS6_iS7_NS2_20empty_problem_init_tIS6_EES6_N4cuda3std3__410__identityEEEvT0_T1_T2_T3_T4_T6_E12temp_storage+68];
	setp.gt.s32 	%p363, %r959, %r825;
	@%p363 bra 	$L__BB2_255;
	setp.eq.s32 	%p364, %r825, %r959;
	setp.lt.s32 	%p365, %r960, %r826;
	and.pred  	%p366, %p364, %p365;
	selp.b32 	%r959, %r959, %r825, %p366;
	selp.b32 	%r960, %r960, %r826, %p366;
	bra.uni 	$L__BB2_255;
$L__BB2_81:
	// begin inline asm
	mov.u32 %r630, %laneid;
	// end inline asm
	and.b32  	%r641, %r2, 992;
	add.s32 	%r642, %r641, 32;
	setp.gt.s32 	%p248, %r642, %r544;
	not.b32 	%r643, %r641;
	add.s32 	%r644, %r544, %r643;
	selp.b32 	%r639, %r644, 31, %p248;
	mov.b32 	%r638, 1;
	mov.b32 	%r640, -1;
	// begin inline asm
	shfl.sync.down.b32 %r631, %r802, %r638, %r639, %r640;
	// end inline asm
	// begin inline asm
	shfl.sync.down.b32 %r636, %r801, %r638, %r639, %r640;
	// end inline asm
	setp.ge.s32 	%p249, %r630, %r639;
	mov.u32 	%r827, %r802;
	mov.u32 	%r828, %r801;
	@%p249 bra 	$L__BB2_84;
	setp.gt.s32 	%p250, %r636, %r801;
	mov.u32 	%r827, %r631;
	mov.u32 	%r828, %r636;
	@%p250 bra 	$L__BB2_84;
	setp.eq.s32 	%p251, %r801, %r636;
	setp.lt.s32 	%p252, %r631, %r802;
	and.pred  	%p253, %p251, %p252;
	selp.b32 	%r827, %r631, %r802, %p253;
	selp.b32 	%r828, %r636, %r801, %p253;
$L__BB2_84:
	mov.b32 	%r652, 2;
	mov.b32 	%r654, -1;
	// begin inline asm
	shfl.sync.down.b32 %r645, %r827, %r652, %r639, %r654;
	// end inline asm
	// begin inline asm
	shfl.sync.down.b32 %r650, %r828, %r652, %r639, %r654;
	// end inline asm
	add.s32 	%r655, %r630, 2;
	setp.gt.s32 	%p254, %r655, %r639;
	mov.u32 	%r829, %r827;
	mov.u32 	%r830, %r828;
	@%p254 bra 	$L__BB2_87;
	setp.gt.s32 	%p255, %r650, %r828;
	mov.u32 	%r829, %r645;
	mov.u32 	%r830, %r650;
	@%p255 bra 	$L__BB2_87;
	setp.eq.s32 	%p256, %r828, %r650;
	setp.lt.s32 	%p257, %r645, %r827;
	and.pred  	%p258, %p256, %p257;
	selp.b32 	%r829, %r645, %r827, %p258;
	selp.b32 	%r830, %r650, %r828, %p258;
$L__BB2_87:
	mov.b32 	%r663, 4;
	mov.b32 	%r665, -1;
	// begin inline asm
	shfl.sync.down.b32 %r656, %r829, %r663, %r639, %r665;
	// end inline asm
	// begin inline asm
	shfl.sync.down.b32 %r661, %r830, %r663, %r639, %r665;
	// end inline asm
	add.s32 	%r666, %r630, 4;
	setp.gt.s32 	%p259, %r666, %r639;
	mov.u32 	%r831, %r829;
	mov.u32 	%r832, %r830;
	@%p259 bra 	$L__BB2_90;
	setp.gt.s32 	%p260, %r661, %r830;
	mov.u32 	%r831, %r656;
	mov.u32 	%r832, %r661;
	@%p260 bra 	$L__BB2_90;
	setp.eq.s32 	%p261, %r830, %r661;
	setp.lt.s32 	%p262, %r656, %r829;
	and.pred  	%p263, %p261, %p262;
	selp.b32 	%r831, %r656, %r829, %p263;
	selp.b32 	%r832, %r661, %r830, %p263;
$L__BB2_90:
	mov.b32 	%r674, 8;
	mov.b32 	%r676, -1;
	// begin inline asm
	shfl.sync.down.b32 %r667, %r831, %r674, %r639, %r676;
	// end inline asm
	// begin inline asm
	shfl.sync.down.b32 %r672, %r832, %r674, %r639, %r676;
	// end inline asm
	add.s32 	%r677, %r630, 8;
	setp.gt.s32 	%p264, %r677, %r639;
	mov.u32 	%r833, %r831;
	mov.u32 	%r834, %r832;
	@%p264 bra 	$L__BB2_93;
	setp.gt.s32 	%p265, %r672, %r832;
	mov.u32 	%r833, %r667;
	mov.u32 	%r834, %r672;
	@%p265 bra 	$L__BB2_93;
	setp.eq.s32 	%p266, %r832, %r672;
	setp.lt.s32 	%p267, %r667, %r831;
	and.pred  	%p268, %p266, %p267;
	selp.b32 	%r833, %r667, %r831, %p268;
	selp.b32 	%r834, %r672, %r832, %p268;
$L__BB2_93:
	mov.b32 	%r685, 16;
	mov.b32 	%r687, -1;
	// begin inline asm
	shfl.sync.down.b32 %r678, %r833, %r685, %r639, %r687;
	// end inline asm
	// begin inline asm
	shfl.sync.down.b32 %r683, %r834, %r685, %r639, %r687;
	// end inline asm
	add.s32 	%r688, %r630, 16;
	setp.gt.s32 	%p269, %r688, %r639;
	mov.u32 	%r960, %r833;
	mov.u32 	%r959, %r834;
	@%p269 bra 	$L__BB2_96;
	setp.gt.s32 	%p270, %r683, %r834;
	mov.u32 	%r960, %r678;
	mov.u32 	%r959, %r683;
	@%p270 bra 	$L__BB2_96;
	setp.eq.s32 	%p271, %r834, %r683;
	setp.lt.s32 	%p272, %r678, %r833;
	and.pred  	%p273, %p271, %p272;
	selp.b32 	%r960, %r678, %r833, %p273;
	selp.b32 	%r959, %r683, %r834, %p273;
$L__BB2_96:
	setp.ne.s32 	%p274, %r630, 0;
	@%p274 bra 	$L__BB2_98;
	shr.u32 	%r689, %r2, 2;
	and.b32  	%r690, %r689, 248;
	mov.u32 	%r691, _ZZN3cub18CUB_300001_SM_10006detail6reduce28DeviceReduceSingleTileKernelINS2_10policy_hubINS0_12KeyValuePairIiiEEiNS0_6ArgMaxEE10Policy1000ENS0_21ArgIndexInputIteratorIPiiiEEPS6_iS7_NS2_20empty_problem_init_tIS6_EES6_N4cuda3std3__410__identityEEEvT0_T1_T2_T3_T4_T6_E12temp_storage;
	add.s32 	%r692, %r691, %r690;
	st.shared.u32 	[%r692+8], %r960;
	st.shared.u32 	[%r692+12], %r959;
$L__BB2_98:
	bar.sync 	0;
	setp.ne.s32 	%p275, %r2, 0;
	setp.lt.s32 	%p276, %r544, 33;
	or.pred  	%p277, %p275, %p276;
	@%p277 bra 	$L__BB2_255;
	ld.shared.u32 	%r837, [_ZZN3cub18CUB_300001_SM_10006detail6reduce28DeviceReduceSingleTileKernelINS2_10policy_hubINS0_12KeyValuePairIiiEEiNS0_6ArgMaxEE10Policy1000ENS0_21ArgIndexInputIteratorIPiiiEEPS6_iS7_NS2_20empty_problem_init_tIS6_EES6_N4cuda3std3__410__identityEEEvT0_T1_T2_T3_T4_T6_E12temp_storage+16];
	ld.shared.u32 	%r838, [_ZZN3cub18CUB_300001_SM_10006detail6reduce28DeviceReduceSingleTileKernelINS2_10policy_hubINS0_12KeyValuePairIiiEEiNS0_6ArgMaxEE10Policy1000ENS0_21ArgIndexInputIteratorIPiiiEEPS6_iS7_NS2_20empty_problem_init_tIS6_EES6_N4cuda3std3__410__identityEEEvT0_T1_T2_T3_T4_T6_E12temp_storage+20];
	setp.gt.s32 	%p278, %r838, %r959;
	@%p278 bra 	$L__BB2_101;
	setp.eq.s32 	%p279, %r959, %r838;
	setp.lt.s32 	%p280, %r837, %r960;
	and.pred  	%p281, %p279, %p280;
	selp.b32 	%r837, %r837, %r960, %p281;
	selp.b32 	%r838, %r838, %r959, %p281;
$L__BB2_101:
	setp.lt.u32 	%p282, %r544, 65;
	mov.u32 	%r959, %r838;
	mov.u32 	%r960, %r837;
	@%p282 bra 	$L__BB2_255;
	ld.shared.u32 	%r960, [_ZZN3cub18CUB_300001_SM_10006detail6reduce28DeviceReduceSingleTileKernelINS2_10policy_hubINS0_12KeyValuePairIiiEEiNS0_6ArgMaxEE10Policy1000ENS0_21ArgIndexInputIteratorIPiiiEEPS6_iS7_NS2_20empty_problem_init_tIS6_EES6_N4cuda3std3__410__identityEEEvT0_T1_T2_T3_T4_T6_E12temp_storage+24];
	ld.shared.u32 	%r959, [_ZZN3cub18CUB_300001_SM_10006detail6reduce28DeviceReduceSingleTileKernelINS2_10policy_hubINS0_12KeyValuePairIiiEEiNS0_6ArgMaxEE10Policy1000ENS0_21ArgIndexInputIteratorIPiiiEEPS6_iS7_NS2_20empty_problem_init_tIS6_EES6_N4cuda3std3__410__identityEEEvT0_T1_T2_T3_T4_T6_E12temp_storage+28];
	setp.gt.s32 	%p283, %r959, %r838;
	@%p283 bra 	$L__BB2_104;
	setp.eq.s32 	%p284, %r838, %r959;
	setp.lt.s32 	%p285, %r960, %r837;
	and.pred  	%p286, %p284, %p285;
	selp.b32 	%r960, %r960, %r837, %p286;
	selp.b32 	%r959, %r959, %r838, %p286;
$L__BB2_104:
	setp.lt.u32 	%p287, %r544, 97;
	@%p287 bra 	$L__BB2_255;
	ld.shared.u32 	%r841, [_ZZN3cub18CUB_300001_SM_10006detail6reduce28DeviceReduceSingleTileKernelINS2_10policy_hubINS0_12KeyValuePairIiiEEiNS0_6ArgMaxEE10Policy1000ENS0_21ArgIndexInputIteratorIPiiiEEPS6_iS7_NS2_20empty_problem_init_tIS6_EES6_N4cuda3std3__410__identityEEEvT0_T1_T2_T3_T4_T6_E12temp_storage+32];
	ld.shared.u32 	%r842, [_ZZN3cub18CUB_300001_SM_10006detail6reduce28DeviceReduceSingleTileKernelINS2_10policy_hubINS0_12KeyValuePairIiiEEiNS0_6ArgMaxEE10Policy1000ENS0_21ArgIndexInputIteratorIPiiiEEPS6_iS7_NS2_20empty_problem_init_tIS6_EES6_N4cuda3std3__410__identityEEEvT0_T1_T2_T3_T4_T6_E12temp_storage+36];
	setp.gt.s32 	%p288, %r842, %r959;
	@%p288 bra 	$L__BB2_107;
	setp.eq.s32 	%p289, %r959, %r842;
	setp.lt.s32 	%p290, %r841, %r960;
	and.pred  	%p291, %p289, %p290;
	selp.b32 	%r841, %r841, %r960, %p291;
	selp.b32 	%r842, %r842, %r959, %p291;
$L__BB2_107:
	setp.lt.u32 	%p292, %r544, 129;
	mov.u32 	%r959, %r842;
	mov.u32 	%r960, %r841;
	@%p292 bra 	$L__BB2_255;
	ld.shared.u32 	%r960, [_ZZN3cub18CUB_300001_SM_10006detail6reduce28DeviceReduceSingleTileKernelINS2_10policy_hubINS0_12KeyValuePairIiiEEiNS0_6ArgMaxEE10Policy1000ENS0_21ArgIndexInputIteratorIPiiiEEPS6_iS7_NS2_20empty_problem_init_tIS6_EES6_N4cuda3std3__410__identityEEEvT0_T1_T2_T3_T4_T6_E12temp_storage+40];
	ld.shared.u32 	%r959, [_ZZN3cub18CUB_300001_SM_10006detail6reduce28DeviceReduceSingleTileKernelINS2_10policy_hubINS0_12KeyValuePairIiiEEiNS0_6ArgMaxEE10Policy1000ENS0_21ArgIndexInputIteratorIPiiiEEPS6_iS7_NS2_20empty_problem_init_tIS6_EES6_N4cuda3std3__410__identityEEEvT0_T1_T2_T3_T4_T6_E12temp_storage+44];
	setp.gt.s32 	%p293, %r959, %r842;
	@%p293 bra 	$L__BB2_110;
	setp.eq.s32 	%p294, %r842, %r959;
	setp.lt.s32 	%p295, %r960, %r841;
	and.pred  	%p296, %p294, %p295;
	selp.b32 	%r960, %r960, %r841, %p296;
	selp.b32 	%r959, %r959, %r842, %p296;
$L__BB2_110:
	setp.lt.u32 	%p297, %r544, 161;
	@%p297 bra 	$L__BB2_255;
	ld.shared.u32 	%r845, [_ZZN3cub18CUB_300001_SM_10006detail6reduce28DeviceReduceSingleTileKernelINS2_10policy_hubINS0_12KeyValuePairIiiEEiNS0_6ArgMaxEE10Policy1000ENS0_21ArgIndexInputIteratorIPiiiEEPS6_iS7_NS2_20empty_problem_init_tIS6_EES6_N4cuda3std3__410__identityEEEvT0_T1_T2_T3_T4_T6_E12temp_storage+48];
	ld.shared.u32 	%r846, [_ZZN3cub18CUB_300001_SM_10006detail6reduce28DeviceReduceSingleTileKernelINS2_10policy_hubINS0_12KeyValuePairIiiEEiNS0_6ArgMaxEE10Policy1000ENS0_21ArgIndexInputIteratorIPiiiEEPS6_iS7_NS2_20empty_problem_init_tIS6_EES6_N4cuda3std3__410__identityEEEvT0_T1_T2_T3_T4_T6_E12temp_storage+52];
	setp.gt.s32 	%p298, %r846, %r959;
	@%p298 bra 	$L__BB2_113;
	setp.eq.s32 	%p299, %r959, %r846;
	setp.lt.s32 	%p300, %r845, %r960;
	and.pred  	%p301, %p299, %p300;
	selp.b32 	%r845, %r845, %r960, %p301;
	selp.b32 	%r846, %r846, %r959, %p301;
$L__BB2_113:
	setp.lt.u32 	%p302, %r544, 193;
	mov.u32 	%r959, %r846;
	mov.u32 	%r960, %r845;
	@%p302 bra 	$L__BB2_255;
	ld.shared.u32 	%r847, [_ZZN3cub18CUB_300001_SM_10006detail6reduce28DeviceReduceSingleTileKernelINS2_10policy_hubINS0_12KeyValuePairIiiEEiNS0_6ArgMaxEE10Policy1000ENS0_21ArgIndexInputIteratorIPiiiEEPS6_iS7_NS2_20empty_problem_init_tIS6_EES6_N4cuda3std3__410__identityEEEvT0_T1_T2_T3_T4_T6_E12temp_storage+56];
	ld.shared.u32 	%r848, [_ZZN3cub18CUB_300001_SM_10006detail6reduce28DeviceReduceSingleTileKernelINS2_10policy_hubINS0_12KeyValuePairIiiEEiNS0_6ArgMaxEE10Policy1000ENS0_21ArgIndexInputIteratorIPiiiEEPS6_iS7_NS2_20empty_problem_init_tIS6_EES6_N4cuda3std3__410__identityEEEvT0_T1_T2_T3_T4_T6_E12temp_storage+60];
	setp.gt.s32 	%p303, %r848, %r846;
	@%p303 bra 	$L__BB2_116;
	setp.eq.s32 	%p304, %r846, %r848;
	setp.lt.s32 	%p305, %r847, %r845;
	and.pred  	%p306, %p304, %p305;
	selp.b32 	%r847, %r847, %r845, %p306;
	selp.b32 	%r848, %r848, %r846, %p306;
$L__BB2_116:
	setp.lt.u32 	%p307, %r544, 225;
	mov.u32 	%r959, %r848;
	mov.u32 	%r960, %r847;
	@%p307 bra 	$L__BB2_255;
	ld.shared.u32 	%r960, [_ZZN3cub18CUB_300001_SM_10006detail6reduce28DeviceReduceSingleTileKernelINS2_10policy_hubINS0_12KeyValuePairIiiEEiNS0_6ArgMaxEE10Policy1000ENS0_21ArgIndexInputIteratorIPiiiEEPS6_iS7_NS2_20empty_problem_init_tIS6_EES6_N4cuda3std3__410__identityEEEvT0_T1_T2_T3_T4_T6_E12temp_storage+64];
	ld.shared.u32 	%r959, [_ZZN3cub18CUB_300001_SM_10006detail6reduce28DeviceReduceSingleTileKernelINS2_10policy_hubINS0_12KeyValuePairIiiEEiNS0_6ArgMaxEE10Policy1000ENS0_21ArgIndexInputIteratorIPiiiEEPS6_iS7_NS2_20empty_problem_init_tIS6_EES6_N4cuda3std3__410__identityEEEvT0_T1_T2_T3_T4_T6_E12temp_storage+68];
	setp.gt.s32 	%p308, %r959, %r848;
	@%p308 bra 	$L__BB2_255;
	setp.eq.s32 	%p309, %r848, %r959;
	setp.lt.s32 	%p310, %r960, %r847;
	and.pred  	%p311, %p309, %p310;
	selp.b32 	%r959, %r959, %r848, %p311;
	selp.b32 	%r960, %r960, %r847, %p311;
	bra.uni 	$L__BB2_255;
$L__BB2_119:
	mov.u32 	%r275, %tid.x;
	add.s32 	%r276, %r543, %r275;
	mul.wide.s32 	%rd14, %r276, 4;
	add.s64 	%rd7, %rd2, %rd14;
	ld.global.u32 	%r867, [%rd7];
	add.s32 	%r278, %r276, 256;
	ld.global.u32 	%r279, [%rd7+1024];
	add.s32 	%r280, %r276, 512;
	ld.global.u32 	%r281, [%rd7+2048];
	add.s32 	%r282, %r276, 768;
	ld.global.u32 	%r283, [%rd7+3072];
	add.s32 	%r284, %r276, 1024;
	ld.global.u32 	%r285, [%rd7+4096];
	add.s32 	%r286, %r276, 1280;
	ld.global.u32 	%r287, [%rd7+5120];
	add.s32 	%r288, %r276, 1536;
	ld.global.u32 	%r289, [%rd7+6144];
	add.s32 	%r290, %r276, 1792;
	ld.global.u32 	%r291, [%rd7+7168];
	setp.gt.s32 	%p3, %r279, %r867;
	@%p3 bra 	$L__BB2_121;
	setp.ne.s32 	%p4, %r867, %r279;
	setp.lt.s32 	%p5, %r276, 2147483392;
	or.pred  	%p6, %p4, %p5;
	mov.u32 	%r866, %r276;
	@%p6 bra 	$L__BB2_122;
$L__BB2_121:
	mov.u32 	%r866, %r278;
	mov.u32 	%r867, %r279;
$L__BB2_122:
	setp.gt.s32 	%p7, %r281, %r867;
	@%p7 bra 	$L__BB2_125;
	setp.ne.s32 	%p8, %r867, %r281;
	@%p8 bra 	$L__BB2_126;
	setp.ge.s32 	%p9, %r280, %r866;
	mov.u32 	%r867, %r281;
	@%p9 bra 	$L__BB2_126;
$L__BB2_125:
	mov.u32 	%r866, %r280;
	mov.u32 	%r867, %r281;
$L__BB2_126:
	setp.gt.s32 	%p10, %r283, %r867;
	@%p10 bra 	$L__BB2_129;
	setp.ne.s32 	%p11, %r867, %r283;
	@%p11 bra 	$L__BB2_130;
	setp.ge.s32 	%p12, %r282, %r866;
	mov.u32 	%r867, %r283;
	@%p12 bra 	$L__BB2_130;
$L__BB2_129:
	mov.u32 	%r866, %r282;
	mov.u32 	%r867, %r283;
$L__BB2_130:
	setp.gt.s32 	%p13, %r285, %r867;
	@%p13 bra 	$L__BB2_133;
	setp.ne.s32 	%p14, %r867, %r285;
	@%p14 bra 	$L__BB2_134;
	setp.ge.s32 	%p15, %r284, %r866;
	mov.u32 	%r867, %r285;
	@%p15 bra 	$L__BB2_134;
$L__BB2_133:
	mov.u32 	%r866, %r284;
	mov.u32 	%r867, %r285;
$L__BB2_134:
	setp.gt.s32 	%p16, %r287, %r867;
	@%p16 bra 	$L__BB2_137;
	setp.ne.s32 	%p17, %r867, %r287;
	@%p17 bra 	$L__BB2_138;
	setp.ge.s32 	%p18, %r286, %r866;
	mov.u32 	%r867, %r287;
	@%p18 bra 	$L__BB2_138;
$L__BB2_137:
	mov.u32 	%r866, %r286;
	mov.u32 	%r867, %r287;
$L__BB2_138:
	setp.gt.s32 	%p19, %r289, %r867;
	@%p19 bra 	$L__BB2_141;
	setp.ne.s32 	%p20, %r867, %r289;
	@%p20 bra 	$L__BB2_142;
	setp.ge.s32 	%p21, %r288, %r866;
	mov.u32 	%r867, %r289;
	@%p21 bra 	$L__BB2_142;
$L__BB2_141:
	mov.u32 	%r866, %r288;
	mov.u32 	%r867, %r289;
$L__BB2_142:
	setp.gt.s32 	%p22, %r291, %r867;
	@%p22 bra 	$L__BB2_145;
	setp.ne.s32 	%p23, %r867, %r291;
	@%p23 bra 	$L__BB2_146;
	setp.ge.s32 	%p24, %r290, %r866;
	mov.u32 	%r867, %r291;
	@%p24 bra 	$L__BB2_146;
$L__BB2_145:
	mov.u32 	%r866, %r290;
	mov.u32 	%r867, %r291;
$L__BB2_146:
	setp.lt.u32 	%p25, %r544, 4096;
	mov.b32 	%r884, 2048;
	@%p25 bra 	$L__BB2_181;
	add.s32 	%r306, %r544, -2048;
	mov.b32 	%r884, 2048;
$L__BB2_148:
	add.s32 	%r310, %r276, %r884;
	mul.wide.u32 	%rd15, %r884, 4;
	add.s64 	%rd16, %rd7, %rd15;
	ld.global.u32 	%r311, [%rd16];
	add.s32 	%r312, %r278, %r884;
	ld.global.u32 	%r313, [%rd16+1024];
	add.s32 	%r314, %r312, 256;
	ld.global.u32 	%r315, [%rd16+2048];
	add.s32 	%r316, %r312, 512;
	ld.global.u32 	%r317, [%rd16+3072];
	add.s32 	%r318, %r312, 768;
	ld.global.u32 	%r319, [%rd16+4096];
	add.s32 	%r320, %r312, 1024;
	ld.global.u32 	%r321, [%rd16+5120];
	add.s32 	%r322, %r312, 1280;
	ld.global.u32 	%r323, [%rd16+6144];
	add.s32 	%r324, %r312, 1536;
	ld.global.u32 	%r325, [%rd16+7168];
	setp.gt.s32 	%p26, %r311, %r867;
	@%p26 bra 	$L__BB2_150;
	setp.ne.s32 	%p27, %r867, %r311;
	setp.ge.s32 	%p28, %r310, %r866;
	or.pred  	%p29, %p27, %p28;
	@%p29 bra 	$L__BB2_151;
$L__BB2_150:
	mov.u32 	%r866, %r310;
	mov.u32 	%r867, %r311;
$L__BB2_151:
	setp.gt.s32 	%p30, %r313, %r867;
	@%p30 bra 	$L__BB2_154;
	setp.ne.s32 	%p31, %r867, %r313;
	@%p31 bra 	$L__BB2_155;
	setp.ge.s32 	%p32, %r312, %r866;
	mov.u32 	%r867, %r313;
	@%p32 bra 	$L__BB2_155;
$L__BB2_154:
	mov.u32 	%r866, %r312;
	mov.u32 	%r867, %r313;
$L__BB2_155:
	setp.gt.s32 	%p33, %r315, %r867;
	@%p33 bra 	$L__BB2_158;
	setp.ne.s32 	%p34, %r867, %r315;
	@%p34 bra 	$L__BB2_159;
	setp.ge.s32 	%p35, %r314, %r866;
	mov.u32 	%r867, %r315;
	@%p35 bra 	$L__BB2_159;
$L__BB2_158:
	mov.u32 	%r866, %r314;
	mov.u32 	%r867, %r315;
$L__BB2_159:
	setp.gt.s32 	%p36, %r317, %r867;
	@%p36 bra 	$L__BB2_162;
	setp.ne.s32 	%p37, %r867, %r317;
	@%p37 bra 	$L__BB2_163;
	setp.ge.s32 	%p38, %r316, %r866;
	mov.u32 	%r867, %r317;
	@%p38 bra 	$L__BB2_163;
$L__BB2_162:
	mov.u32 	%r866, %r316;
	mov.u32 	%r867, %r317;
$L__BB2_163:
	setp.gt.s32 	%p39, %r319, %r867;
	@%p39 bra 	$L__BB2_166;
	setp.ne.s32 	%p40, %r867, %r319;
	@%p40 bra 	$L__BB2_167;
	setp.ge.s32 	%p41, %r318, %r866;
	mov.u32 	%r867, %r319;
	@%p41 bra 	$L__BB2_167;
$L__BB2_166:
	mov.u32 	%r866, %r318;
	mov.u32 	%r867, %r319;
$L__BB2_167:
	setp.gt.s32 	%p42, %r321, %r867;
	@%p42 bra 	$L__BB2_170;
	setp.ne.s32 	%p43, %r867, %r321;
	@%p43 bra 	$L__BB2_171;
	setp.ge.s32 	%p44, %r320, %r866;
	mov.u32 	%r867, %r321;
	@%p44 bra 	$L__BB2_171;
$L__BB2_170:
	mov.u32 	%r866, %r320;
	mov.u32 	%r867, %r321;
$L__BB2_171:
	setp.gt.s32 	%p45, %r323, %r867;
	@%p45 bra 	$L__BB2_174;
	setp.ne.s32 	%p46, %r867, %r323;
	@%p46 bra 	$L__BB2_175;
	setp.ge.s32 	%p47, %r322, %r866;
	mov.u32 	%r867, %r323;
	@%p47 bra 	$L__BB2_175;
$L__BB2_174:
	mov.u32 	%r866, %r322;
	mov.u32 	%r867, %r323;
$L__BB2_175:
	setp.gt.s32 	%p48, %r325, %r867;
	@%p48 bra 	$L__BB2_178;
	setp.ne.s32 	%p49, %r867, %r325;
	@%p49 bra 	$L__BB2_179;
	setp.ge.s32 	%p50, %r324, %r866;
	mov.u32 	%r867, %r325;
	@%p50 bra 	$L__BB2_179;
$L__BB2_178:
	mov.u32 	%r866, %r324;
	mov.u32 	%r867, %r325;
$L__BB2_179:
	sub.s32 	%r554, %r544, %r884;
	setp.lt.s32 	%p51, %r554, 2048;
	@%p51 bra 	$L__BB2_223;
	add.s32 	%r884, %r884, 2048;
	setp.le.s32 	%p52, %r884, %r306;
	@%p52 bra 	$L__BB2_148;
$L__BB2_181:
	setp.le.s32 	%p53, %r544, %r884;
	sub.s32 	%r555, %r544, %r884;
	setp.ge.s32 	%p54, %r275, %r555;
	or.pred  	%p55, %p53, %p54;
	@%p55 bra 	$L__BB2_223;
	add.s32 	%r346, %r884, %r543;
	not.b32 	%r558, %r275;
	add.s32 	%r559, %r544, %r558;
	sub.s32 	%r347, %r559, %r884;
	shr.u32 	%r560, %r347, 8;
	add.s32 	%r348, %r560, 1;
	and.b32  	%r349, %r348, 7;
	setp.lt.u32 	%p56, %r347, 1792;
	mov.u32 	%r921, %r275;
	@%p56 bra 	$L__BB2_202;
	or.b32  	%r887, %r275, 1024;
	add.s32 	%r886, %r276, %r884;
	and.b32  	%r561, %r348, 33554424;
	neg.s32 	%r885, %r561;
	add.s64 	%rd8, %rd2, 4096;
$L__BB2_184:
	.pragma "nounroll";
	mul.wide.s32 	%rd17, %r886, 4;
	add.s64 	%rd9, %rd8, %rd17;
	ld.global.u32 	%r891, [%rd9+-4096];
	setp.gt.s32 	%p57, %r891, %r867;
	mov.u32 	%r890, %r886;
	@%p57 bra 	$L__BB2_186;
	setp.eq.s32 	%p58, %r867, %r891;
	setp.lt.s32 	%p59, %r886, %r866;
	and.pred  	%p60, %p58, %p59;
	selp.b32 	%r890, %r886, %r866, %p60;
	selp.b32 	%r891, %r891, %r867, %p60;
$L__BB2_186:
	add.s32 	%r892, %r886, 256;
	ld.global.u32 	%r893, [%rd9+-3072];
	setp.gt.s32 	%p61, %r893, %r891;
	@%p61 bra 	$L__BB2_188;
	setp.eq.s32 	%p62, %r891, %r893;
	setp.lt.s32 	%p63, %r892, %r890;
	and.pred  	%p64, %p62, %p63;
	selp.b32 	%r892, %r892, %r890, %p64;
	selp.b32 	%r893, %r893, %r891, %p64;
$L__BB2_188:
	add.s32 	%r894, %r886, 512;
	ld.global.u32 	%r895, [%rd9+-2048];
	setp.gt.s32 	%p65, %r895, %r893;
	@%p65 bra 	$L__BB2_190;
	setp.eq.s32 	%p66, %r893, %r895;
	setp.lt.s32 	%p67, %r894, %r892;
	and.pred  	%p68, %p66, %p67;
	selp.b32 	%r894, %r894, %r892, %p68;
	selp.b32 	%r895, %r895, %r893, %p68;
$L__BB2_190:
	add.s32 	%r896, %r886, 768;
	ld.global.u32 	%r897, [%rd9+-1024];
	setp.gt.s32 	%p69, %r897, %r895;
	@%p69 bra 	$L__BB2_192;
	setp.eq.s32 	%p70, %r895, %r897;
	setp.lt.s32 	%p71, %r896, %r894;
	and.pred  	%p72, %p70, %p71;
	selp.b32 	%r896, %r896, %r894, %p72;
	selp.b32 	%r897, %r897, %r895, %p72;
$L__BB2_192:
	add.s32 	%r898, %r886, 1024;
	ld.global.u32 	%r899, [%rd9];
	setp.gt.s32 	%p73, %r899, %r897;
	@%p73 bra 	$L__BB2_194;
	setp.eq.s32 	%p74, %r897, %r899;
	setp.lt.s32 	%p75, %r898, %r896;
	and.pred  	%p76, %p74, %p75;
	selp.b32 	%r898, %r898, %r896, %p76;
	selp.b32 	%r899, %r899, %r897, %p76;
$L__BB2_194:
	add.s32 	%r900, %r886, 1280;
	ld.global.u32 	%r901, [%rd9+1024];
	setp.gt.s32 	%p77, %r901, %r899;
	@%p77 bra 	$L__BB2_196;
	setp.eq.s32 	%p78, %r899, %r901;
	setp.lt.s32 	%p79, %r900, %r898;
	and.pred  	%p80, %p78, %p79;
	selp.b32 	%r900, %r900, %r898, %p80;
	selp.b32 	%r901, %r901, %r899, %p80;
$L__BB2_196:
	add.s32 	%r902, %r886, 1536;
	ld.global.u32 	%r903, [%rd9+2048];
	setp.gt.s32 	%p81, %r903, %r901;
	@%p81 bra 	$L__BB2_198;
	setp.eq.s32 	%p82, %r901, %r903;
	setp.lt.s32 	%p83, %r902, %r900;
	and.pred  	%p84, %p82, %p83;
	selp.b32 	%r902, %r902, %r900, %p84;
	selp.b32 	%r903, %r903, %r901, %p84;
$L__BB2_198:
	add.s32 	%r866, %r886, 1792;
	ld.global.u32 	%r867, [%rd9+3072];
	setp.gt.s32 	%p85, %r867, %r903;
	@%p85 bra 	$L__BB2_200;
	setp.eq.s32 	%p86, %r903, %r867;
	setp.lt.s32 	%p87, %r866, %r902;
	and.pred  	%p88, %p86, %p87;
	selp.b32 	%r866, %r866, %r902, %p88;
	selp.b32 	%r867, %r867, %r903, %p88;
$L__BB2_200:
	add.s32 	%r887, %r887, 2048;
	add.s32 	%r886, %r886, 2048;
	add.s32 	%r885, %r885, 8;
	setp.ne.s32 	%p89, %r885, 0;
	@%p89 bra 	$L__BB2_184;
	add.s32 	%r921, %r887, -1024;
$L__BB2_202:
	setp.eq.s32 	%p90, %r349, 0;
	@%p90 bra 	$L__BB2_223;
	setp.lt.u32 	%p91, %r349, 4;
	@%p91 bra 	$L__BB2_213;
	add.s32 	%r414, %r346, %r921;
	mul.wide.s32 	%rd18, %r414, 4;
	add.s64 	%rd10, %rd2, %rd18;
	ld.global.u32 	%r912, [%rd10];
	setp.gt.s32 	%p92, %r912, %r867;
	mov.u32 	%r911, %r414;
	@%p92 bra 	$L__BB2_206;
	setp.eq.s32 	%p93, %r867, %r912;
	setp.lt.s32 	%p94, %r414, %r866;
	and.pred  	%p95, %p93, %p94;
	selp.b32 	%r911, %r414, %r866, %p95;
	selp.b32 	%r912, %r912, %r867, %p95;
$L__BB2_206:
	add.s32 	%r913, %r414, 256;
	ld.global.u32 	%r914, [%rd10+1024];
	setp.gt.s32 	%p96, %r914, %r912;
	@%p96 bra 	$L__BB2_208;
	setp.eq.s32 	%p97, %r912, %r914;
	setp.lt.s32 	%p98, %r913, %r911;
	and.pred  	%p99, %p97, %p98;
	selp.b32 	%r913, %r913, %r911, %p99;
	selp.b32 	%r914, %r914, %r912, %p99;
$L__BB2_208:
	add.s32 	%r915, %r414, 512;
	ld.global.u32 	%r916, [%rd10+2048];
	setp.gt.s32 	%p100, %r916, %r914;
	@%p100 bra 	$L__BB2_210;
	setp.eq.s32 	%p101, %r914, %r916;
	setp.lt.s32 	%p102, %r915, %r913;
	and.pred  	%p103, %p101, %p102;
	selp.b32 	%r915, %r915, %r913, %p103;
	selp.b32 	%r916, %r916, %r914, %p103;
$L__BB2_210:
	add.s32 	%r866, %r414, 768;
	ld.global.u32 	%r867, [%rd10+3072];
	setp.gt.s32 	%p104, %r867, %r916;
	@%p104 bra 	$L__BB2_212;
	setp.eq.s32 	%p105, %r916, %r867;
	setp.lt.s32 	%p106, %r866, %r915;
	and.pred  	%p107, %p105, %p106;
	selp.b32 	%r866, %r866, %r915, %p107;
	selp.b32 	%r867, %r867, %r916, %p107;
$L__BB2_212:
	add.s32 	%r921, %r921, 1024;
$L__BB2_213:
	and.b32  	%r564, %r348, 3;
	setp.eq.s32 	%p108, %r564, 0;
	@%p108 bra 	$L__BB2_223;
	setp.eq.s32 	%p109, %r564, 1;
	mov.u32 	%r931, %r866;
	mov.u32 	%r932, %r867;
	@%p109 bra 	$L__BB2_220;
	add.s32 	%r444, %r346, %r921;
	mul.wide.s32 	%rd19, %r444, 4;
	add.s64 	%rd11, %rd2, %rd19;
	ld.global.u32 	%r925, [%rd11];
	setp.gt.s32 	%p110, %r925, %r867;
	mov.u32 	%r924, %r444;
	@%p110 bra 	$L__BB2_217;
	setp.eq.s32 	%p111, %r867, %r925;
	setp.lt.s32 	%p112, %r444, %r866;
	and.pred  	%p113, %p111, %p112;
	selp.b32 	%r924, %r444, %r866, %p113;
	selp.b32 	%r925, %r925, %r867, %p113;
$L__BB2_217:
	add.s32 	%r866, %r444, 256;
	ld.global.u32 	%r867, [%rd11+1024];
	setp.gt.s32 	%p114, %r867, %r925;
	@%p114 bra 	$L__BB2_219;
	setp.eq.s32 	%p115, %r925, %r867;
	setp.lt.s32 	%p116, %r866, %r924;
	and.pred  	%p117, %p115, %p116;
	selp.b32 	%r866, %r866, %r924, %p117;
	selp.b32 	%r867, %r867, %r925, %p117;
$L__BB2_219:
	add.s32 	%r921, %r921, 512;
	mov.u32 	%r931, %r866;
	mov.u32 	%r932, %r867;
$L__BB2_220:
	and.b32  	%r565, %r347, 256;
	setp.ne.s32 	%p118, %r565, 0;
	@%p118 bra 	$L__BB2_223;
	add.s32 	%r866, %r346, %r921;
	mul.wide.s32 	%rd20, %r866, 4;
	add.s64 	%rd21, %rd2, %rd20;
	ld.global.u32 	%r867, [%rd21];
	setp.gt.s32 	%p119, %r867, %r932;
	@%p119 bra 	$L__BB2_223;
	setp.eq.s32 	%p120, %r932, %r867;
	setp.lt.s32 	%p121, %r866, %r931;
	and.pred  	%p122, %p120, %p121;
	selp.b32 	%r866, %r866, %r931, %p122;
	selp.b32 	%r867, %r867, %r932, %p122;
$L__BB2_223:
	// begin inline asm
	mov.u32 %r566, %laneid;
	// end inline asm
	mov.b32 	%r574, 1;
	mov.b32 	%r575, 31;
	mov.b32 	%r576, -1;
	// begin inline asm
	shfl.sync.down.b32 %r567, %r866, %r574, %r575, %r576;
	// end inline asm
	// begin inline asm
	shfl.sync.down.b32 %r572, %r867, %r574, %r575, %r576;
	// end inline asm
	setp.gt.s32 	%p123, %r566, 30;
	mov.u32 	%r935, %r866;
	mov.u32 	%r936, %r867;
	@%p123 bra 	$L__BB2_226;
	setp.gt.s32 	%p124, %r572, %r867;
	mov.u32 	%r935, %r567;
	mov.u32 	%r936, %r572;
	@%p124 bra 	$L__BB2_226;
	setp.eq.s32 	%p125, %r867, %r572;
	setp.lt.s32 	%p126, %r567, %r866;
	and.pred  	%p127, %p125, %p126;
	selp.b32 	%r935, %r567, %r866, %p127;
	selp.b32 	%r936, %r572, %r867, %p127;
$L__BB2_226:
	mov.b32 	%r584, 2;
	mov.b32 	%r585, 31;
	mov.b32 	%r586, -1;
	// begin inline asm
	shfl.sync.down.b32 %r577, %r935, %r584, %r585, %r586;
	// end inline asm
	// begin inline asm
	shfl.sync.down.b32 %r582, %r936, %r584, %r585, %r586;
	// end inline asm
	setp.gt.s32 	%p128, %r566, 29;
	mov.u32 	%r937, %r935;
	mov.u32 	%r938, %r936;
	@%p128 bra 	$L__BB2_229;
	setp.gt.s32 	%p129, %r582, %r936;
	mov.u32 	%r937, %r577;
	mov.u32 	%r938, %r582;
	@%p129 bra 	$L__BB2_229;
	setp.eq.s32 	%p130, %r936, %r582;
	setp.lt.s32 	%p131, %r577, %r935;
	and.pred  	%p132, %p130, %p131;
	selp.b32 	%r937, %r577, %r935, %p132;
	selp.b32 	%r938, %r582, %r936, %p132;
$L__BB2_229:
	mov.b32 	%r594, 4;
	mov.b32 	%r595, 31;
	mov.b32 	%r596, -1;
	// begin inline asm
	shfl.sync.down.b32 %r587, %r937, %r594, %r595, %r596;
	// end inline asm
	// begin inline asm
	shfl.sync.down.b32 %r592, %r938, %r594, %r595, %r596;
	// end inline asm
	setp.gt.s32 	%p133, %r566, 27;
	mov.u32 	%r939, %r937;
	mov.u32 	%r940, %r938;
	@%p133 bra 	$L__BB2_232;
	setp.gt.s32 	%p134, %r592, %r938;
	mov.u32 	%r939, %r587;
	mov.u32 	%r940, %r592;
	@%p134 bra 	$L__BB2_232;
	setp.eq.s32 	%p135, %r938, %r592;
	setp.lt.s32 	%p136, %r587, %r937;
	and.pred  	%p137, %p135, %p136;
	selp.b32 	%r939, %r587, %r937, %p137;
	selp.b32 	%r940, %r592, %r938, %p137;
$L__BB2_232:
	mov.b32 	%r604, 8;
	mov.b32 	%r605, 31;
	mov.b32 	%r606, -1;
	// begin inline asm
	shfl.sync.down.b32 %r597, %r939, %r604, %r605, %r606;
	// end inline asm
	// begin inline asm
	shfl.sync.down.b32 %r602, %r940, %r604, %r605, %r606;
	// end inline asm
	setp.gt.s32 	%p138, %r566, 23;
	mov.u32 	%r960, %r939;
	mov.u32 	%r959, %r940;
	@%p138 bra 	$L__BB2_235;
	setp.gt.s32 	%p139, %r602, %r940;
	mov.u32 	%r960, %r597;
	mov.u32 	%r959, %r602;
	@%p139 bra 	$L__BB2_235;
	setp.eq.s32 	%p140, %r940, %r602;
	setp.lt.s32 	%p141, %r597, %r939;
	and.pred  	%p142, %p140, %p141;
	selp.b32 	%r960, %r597, %r939, %p142;
	selp.b32 	%r959, %r602, %r940, %p142;
$L__BB2_235:
	mov.b32 	%r614, 16;
	mov.b32 	%r615, 31;
	mov.b32 	%r616, -1;
	// begin inline asm
	shfl.sync.down.b32 %r943, %r960, %r614, %r615, %r616;
	// end inline asm
	// begin inline asm
	shfl.sync.down.b32 %r944, %r959, %r614, %r615, %r616;
	// end inline asm
	setp.gt.s32 	%p143, %r566, 15;
	@%p143 bra 	$L__BB2_240;
	setp.gt.s32 	%p144, %r944, %r959;
	@%p144 bra 	$L__BB2_238;
	setp.eq.s32 	%p145, %r959, %r944;
	setp.lt.s32 	%p146, %r943, %r960;
	and.pred  	%p147, %p145, %p146;
	selp.b32 	%r943, %r943, %r960, %p147;
	selp.b32 	%r944, %r944, %r959, %p147;
$L__BB2_238:
	setp.ne.s32 	%p148, %r566, 0;
	mov.u32 	%r959, %r944;
	mov.u32 	%r960, %r943;
	@%p148 bra 	$L__BB2_240;
	shr.u32 	%r617, %r275, 2;
	and.b32  	%r618, %r617, 248;
	mov.u32 	%r619, _ZZN3cub18CUB_300001_SM_10006detail6reduce28DeviceReduceSingleTileKernelINS2_10policy_hubINS0_12KeyValuePairIiiEEiNS0_6ArgMaxEE10Policy1000ENS0_21ArgIndexInputIteratorIPiiiEEPS6_iS7_NS2_20empty_problem_init_tIS6_EES6_N4cuda3std3__410__identityEEEvT0_T1_T2_T3_T4_T6_E12temp_storage;
	add.s32 	%r620, %r619, %r618;
	st.shared.u32 	[%r620+8], %r943;
	st.shared.u32 	[%r620+12], %r944;
$L__BB2_240:
	bar.sync 	0;
	setp.ne.s32 	%p149, %r275, 0;
	@%p149 bra 	$L__BB2_255;
	ld.shared.u32 	%r947, [_ZZN3cub18CUB_300001_SM_10006detail6reduce28DeviceReduceSingleTileKernelINS2_10policy_hubINS0_12KeyValuePairIiiEEiNS0_6ArgMaxEE10Policy1000ENS0_21ArgIndexInputIteratorIPiiiEEPS6_iS7_NS2_20empty_problem_init_tIS6_EES6_N4cuda3std3__410__identityEEEvT0_T1_T2_T3_T4_T6_E12temp_storage+16];
	ld.shared.u32 	%r948, [_ZZN3cub18CUB_300001_SM_10006detail6reduce28DeviceReduceSingleTileKernelINS2_10policy_hubINS0_12KeyValuePairIiiEEiNS0_6ArgMaxEE10Policy1000ENS0_21ArgIndexInputIteratorIPiiiEEPS6_iS7_NS2_20empty_problem_init_tIS6_EES6_N4cuda3std3__410__identityEEEvT0_T1_T2_T3_T4_T6_E12temp_storage+20];
	setp.gt.s32 	%p150, %r948, %r959;
	@%p150 bra 	$L__BB2_243;
	setp.eq.s32 	%p151, %r959, %r948;
	setp.lt.s32 	%p152, %r947, %r960;
	and.pred  	%p153, %p151, %p152;
	selp.b32 	%r947, %r947, %r960, %p153;
	selp.b32 	%r948, %r948, %r959, %p153;
$L__BB2_243:
	ld.shared.u32 	%r949, [_ZZN3cub18CUB_300001_SM_10006detail6reduce28DeviceReduceSingleTileKernelINS2_10policy_hubINS0_12KeyValuePairIiiEEiNS0_6ArgMaxEE10Policy1000ENS0_21ArgIndexInputIteratorIPiiiEEPS6_iS7_NS2_20empty_problem_init_tIS6_EES6_N4cuda3std3__410__identityEEEvT0_T1_T2_T3_T4_T6_E12temp_storage+24];
	ld.shared.u32 	%r950, [_ZZN3cub18CUB_300001_SM_10006detail6reduce28DeviceReduceSingleTileKernelINS2_10policy_hubINS0_12KeyValuePairIiiEEiNS0_6ArgMaxEE10Policy1000ENS0_21ArgIndexInputIteratorIPiiiEEPS6_iS7_NS2_20empty_problem_init_tIS6_EES6_N4cuda3std3__410__identityEEEvT0_T1_T2_T3_T4_T6_E12temp_storage+28];
	setp.gt.s32 	%p154, %r950, %r948;
	@%p154 bra 	$L__BB2_245;
	setp.eq.s32 	%p155, %r948, %r950;
	setp.lt.s32 	%p156, %r949, %r947;
	and.pred  	%p157, %p155, %p156;
	selp.b32 	%r949, %r949, %r947, %p157;
	selp.b32 	%r950, %r950, %r948, %p157;
$L__BB2_245:
	ld.shared.u32 	%r951, [_ZZN3cub18CUB_300001_SM_10006detail6reduce28DeviceReduceSingleTileKernelINS2_10policy_hubINS0_12KeyValuePairIiiEEiNS0_6ArgMaxEE10Policy1000ENS0_21ArgIndexInputIteratorIPiiiEEPS6_iS7_NS2_20empty_problem_init_tIS6_EES6_N4cuda3std3__410__identityEEEvT0_T1_T2_T3_T4_T6_E12temp_storage+32];
	ld.shared.u32 	%r952, [_ZZN3cub18CUB_300001_SM_10006detail6reduce28DeviceReduceSingleTileKernelINS2_10policy_hubINS0_12KeyValuePairIiiEEiNS0_6ArgMaxEE10Policy1000ENS0_21ArgIndexInputIteratorIPiiiEEPS6_iS7_NS2_20empty_problem_init_tIS6_EES6_N4cuda3std3__410__identityEEEvT0_T1_T2_T3_T4_T6_E12temp_storage+36];
	setp.gt.s32 	%p158, %r952, %r950;
	@%p158 bra 	$L__BB2_247;
	setp.eq.s32 	%p159, %r950, %r952;
	setp.lt.s32 	%p160, %r951, %r949;
	and.pred  	%p161, %p159, %p160;
	selp.b32 	%r951, %r951, %r949, %p161;
	selp.b32 	%r952, %r952, %r950, %p161;
$L__BB2_247:
	ld.shared.u32 	%r953, [_ZZN3cub18CUB_300001_SM_10006detail6reduce28DeviceReduceSingleTileKernelINS2_10policy_hubINS0_12KeyValuePairIiiEEiNS0_6ArgMaxEE10Policy1000ENS0_21ArgIndexInputIteratorIPiiiEEPS6_iS7_NS2_20empty_problem_init_tIS6_EES6_N4cuda3std3__410__identityEEEvT0_T1_T2_T3_T4_T6_E12temp_storage+40];
	ld.shared.u32 	%r954, [_ZZN3cub18CUB_300001_SM_10006detail6reduce28DeviceReduceSingleTileKernelINS2_10policy_hubINS0_12KeyValuePairIiiEEiNS0_6ArgMaxEE10Policy1000ENS0_21ArgIndexInputIteratorIPiiiEEPS6_iS7_NS2_20empty_problem_init_tIS6_EES6_N4cuda3std3__410__identityEEEvT0_T1_T2_T3_T4_T6_E12temp_storage+44];
	setp.gt.s32 	%p162, %r954, %r952;
	@%p162 bra 	$L__BB2_249;
	setp.eq.s32 	%p163, %r952, %r954;
	setp.lt.s32 	%p164, %r953, %r951;
	and.pred  	%p165, %p163, %p164;
	selp.b32 	%r953, %r953, %r951, %p165;
	selp.b32 	%r954, %r954, %r952, %p165;
$L__BB2_249:
	ld.shared.u32 	%r955, [_ZZN3cub18CUB_300001_SM_10006detail6reduce28DeviceReduceSingleTileKernelINS2_10policy_hubINS0_12KeyValuePairIiiEEiNS0_6ArgMaxEE10Policy1000ENS0_21ArgIndexInputIteratorIPiiiEEPS6_iS7_NS2_20empty_problem_init_tIS6_EES6_N4cuda3std3__410__identityEEEvT0_T1_T2_T3_T4_T6_E12temp_storage+48];
	ld.shared.u32 	%r956, [_ZZN3cub18CUB_300001_SM_10006detail6reduce28DeviceReduceSingleTileKernelINS2_10policy_hubINS0_12KeyValuePairIiiEEiNS0_6ArgMaxEE10Policy1000ENS0_21ArgIndexInputIteratorIPiiiEEPS6_iS7_NS2_20empty_problem_init_tIS6_EES6_N4cuda3std3__410__identityEEEvT0_T1_T2_T3_T4_T6_E12temp_storage+52];
	setp.gt.s32 	%p166, %r956, %r954;
	@%p166 bra 	$L__BB2_251;
	setp.eq.s32 	%p167, %r954, %r956;
	setp.lt.s32 	%p168, %r955, %r953;
	and.pred  	%p169, %p167, %p168;
	selp.b32 	%r955, %r955, %r953, %p169;
	selp.b32 	%r956, %r956, %r954, %p169;
$L__BB2_251:
	ld.shared.u32 	%r957, [_ZZN3cub18CUB_300001_SM_10006detail6reduce28DeviceReduceSingleTileKernelINS2_10policy_hubINS0_12KeyValuePairIiiEEiNS0_6ArgMaxEE10Policy1000ENS0_21ArgIndexInputIteratorIPiiiEEPS6_iS7_NS2_20empty_problem_init_tIS6_EES6_N4cuda3std3__410__identityEEEvT0_T1_T2_T3_T4_T6_E12temp_storage+56];
	ld.shared.u32 	%r958, [_ZZN3cub18CUB_300001_SM_10006detail6reduce28DeviceReduceSingleTileKernelINS2_10policy_hubINS0_12KeyValuePairIiiEEiNS0_6ArgMaxEE10Policy1000ENS0_21ArgIndexInputIteratorIPiiiEEPS6_iS7_NS2_20empty_problem_init_tIS6_EES6_N4cuda3std3__410__identityEEEvT0_T1_T2_T3_T4_T6_E12temp_storage+60];
	setp.gt.s32 	%p170, %r958, %r956;
	@%p170 bra 	$L__BB2_253;
	setp.eq.s32 	%p171, %r956, %r958;
	setp.lt.s32 	%p172, %r957, %r955;
	and.pred  	%p173, %p171, %p172;
	selp.b32 	%r957, %r957, %r955, %p173;
	selp.b32 	%r958, %r958, %r956, %p173;
$L__BB2_253:
	ld.shared.u32 	%r960, [_ZZN3cub18CUB_300001_SM_10006detail6reduce28DeviceReduceSingleTileKernelINS2_10policy_hubINS0_12KeyValuePairIiiEEiNS0_6ArgMaxEE10Policy1000ENS0_21ArgIndexInputIteratorIPiiiEEPS6_iS7_NS2_20empty_problem_init_tIS6_EES6_N4cuda3std3__410__identityEEEvT0_T1_T2_T3_T4_T6_E12temp_storage+64];
	ld.shared.u32 	%r959, [_ZZN3cub18CUB_300001_SM_10006detail6reduce28DeviceReduceSingleTileKernelINS2_10policy_hubINS0_12KeyValuePairIiiEEiNS0_6ArgMaxEE10Policy1000ENS0_21ArgIndexInputIteratorIPiiiEEPS6_iS7_NS2_20empty_problem_init_tIS6_EES6_N4cuda3std3__410__identityEEEvT0_T1_T2_T3_T4_T6_E12temp_storage+68];
	setp.gt.s32 	%p174, %r959, %r958;
	@%p174 bra 	$L__BB2_255;
	setp.eq.s32 	%p175, %r958, %r959;
	setp.lt.s32 	%p176, %r960, %r957;
	and.pred  	%p177, %p175, %p176;
	selp.b32 	%r959, %r959, %r958, %p177;
	selp.b32 	%r960, %r960, %r957, %p177;
$L__BB2_255:
	mov.u32 	%r748, %tid.x;
	setp.ne.s32 	%p367, %r748, 0;
	@%p367 bra 	$L__BB2_257;
	st.global.u32 	[%rd1], %r960;
	st.global.u32 	[%rd1+4], %r959;
$L__BB2_257:
	ret;

}
	// .globl	_ZN3cub18CUB_300001_SM_10006detail6reduce18DeviceReduceKernelINS2_10policy_hubINS0_12KeyValuePairIiiEEiNS0_6ArgMaxEE10Policy1000ENS0_21ArgIndexInputIteratorIPiiiEEiS7_S6_N4cuda3std3__410__identityEEEvT0_PT3_T1_NS0_13GridEvenShareISK_EET2_T4_
.visible .entry _ZN3cub18CUB_300001_SM_10006detail6reduce18DeviceReduceKernelINS2_10policy_hubINS0_12KeyValuePairIiiEEiNS0_6ArgMaxEE10Policy1000ENS0_21ArgIndexInputIteratorIPiiiEEiS7_S6_N4cuda3std3__410__identityEEEvT0_PT3_T1_NS0_13GridEvenShareISK_EET2_T4_(
	.param .align 8 .b8 _ZN3cub18CUB_300001_SM_10006detail6reduce18DeviceReduceKernelINS2_10policy_hubINS0_12KeyValuePairIiiEEiNS0_6ArgMaxEE10Policy1000ENS0_21ArgIndexInputIteratorIPiiiEEiS7_S6_N4cuda3std3__410__identityEEEvT0_PT3_T1_NS0_13GridEvenShareISK_EET2_T4__param_0[16],
	.param .u64 .ptr .align 1 _ZN3cub18CUB_300001_SM_10006detail6reduce18DeviceReduceKernelINS2_10policy_hubINS0_12KeyValuePairIiiEEiNS0_6ArgMaxEE10Policy1000ENS0_21ArgIndexInputIteratorIPiiiEEiS7_S6_N4cuda3std3__410__identityEEEvT0_PT3_T1_NS0_13GridEvenShareISK_EET2_T4__param_1,
	.param .u32 _ZN3cub18CUB_300001_SM_10006detail6reduce18DeviceReduceKernelINS2_10policy_hubINS0_12KeyValuePairIiiEEiNS0_6ArgMaxEE10Policy1000ENS0_21ArgIndexInputIteratorIPiiiEEiS7_S6_N4cuda3std3__410__identityEEEvT0_PT3_T1_NS0_13GridEvenShareISK_EET2_T4__param_2,
	.param .align 4 .b8 _ZN3cub18CUB_300001_SM_10006detail6reduce18DeviceReduceKernelINS2_10policy_hubINS0_12KeyValuePairIiiEEiNS0_6ArgMaxEE10Policy1000ENS0_21ArgIndexInputIteratorIPiiiEEiS7_S6_N4cuda3std3__410__identityEEEvT0_PT3_T1_NS0_13GridEvenShareISK_EET2_T4__param_3[40],
	.param .align 1 .b8 _ZN3cub18CUB_300001_SM_10006detail6reduce18DeviceReduceKernelINS2_10policy_hubINS0_12KeyValuePairIiiEEiNS0_6ArgMaxEE10Policy1000ENS0_21ArgIndexInputIteratorIPiiiEEiS7_S6_N4cuda3std3__410__identityEEEvT0_PT3_T1_NS0_13GridEvenShareISK_EET2_T4__param_4[1],
	.param .align 1 .b8 _ZN3cub18CUB_300001_SM_10006detail6reduce18DeviceReduceKernelINS2_10policy_hubINS0_12KeyValuePairIiiEEiNS0_6ArgMaxEE10Policy1000ENS0_21ArgIndexInputIteratorIPiiiEEiS7_S6_N4cuda3std3__410__identityEEEvT0_PT3_T1_NS0_13GridEvenShareISK_EET2_T4__param_5[1]
)
.maxntid 256
{
	.reg .pred 	%p<367>;
	.reg .b16 	%rs<5>;
	.reg .b32 	%r<964>;
	.reg .b64 	%rd<31>;
	// demoted variable
	.shared .align 4 .b8 _ZZN3cub18CUB_300001_SM_10006detail6reduce18DeviceReduceKernelINS2_10policy_hubINS0_12KeyValuePairIiiEEiNS0_6ArgMaxEE10Policy1000ENS0_21ArgIndexInputIteratorIPiiiEEiS7_S6_N4cuda3std3__410__identityEEEvT0_PT3_T1_NS0_13GridEvenShareISK_EET2_T4_E12temp_storage[80];
	ld.param.u32 	%r544, [_ZN3cub18CUB_300001_SM_10006detail6reduce18DeviceReduceKernelINS2_10policy_hubINS0_12KeyValuePairIiiEEiNS0_6ArgMaxEE10Policy1000ENS0_21ArgIndexInputIteratorIPiiiEEiS7_S6_N4cuda3std3__410__identityEEEvT0_PT3_T1_NS0_13GridEvenShareISK_EET2_T4__param_0+8];
	ld.param.u32 	%r1, [_ZN3cub18CUB_300001_SM_10006detail6reduce18DeviceReduceKernelINS2_10policy_hubINS0_12KeyValuePairIiiEEiNS0_6ArgMaxEE10Policy1000ENS0_21ArgIndexInputIteratorIPiiiEEiS7_S6_N4cuda3std3__410__identityEEEvT0_PT3_T1_NS0_13GridEvenShareISK_EET2_T4__param_3+20];
	ld.param.u32 	%r2, [_ZN3cub18CUB_300001_SM_10006detail6reduce18DeviceReduceKernelINS2_10policy_hubINS0_12KeyValuePairIiiEEiNS0_6ArgMaxEE10Policy1000ENS0_21ArgIndexInputIteratorIPiiiEEiS7_S6_N4cuda3std3__410__identityEEEvT0_PT3_T1_NS0_13GridEvenShareISK_EET2_T4__param_3+24];
	ld.param.u64 	%rd9, [_ZN3cub18CUB_300001_SM_10006detail6reduce18DeviceReduceKernelINS2_10policy_hubINS0_12KeyValuePairIiiEEiNS0_6ArgMaxEE10Policy1000ENS0_21ArgIndexInputIteratorIPiiiEEiS7_S6_N4cuda3std3__410__identityEEEvT0_PT3_T1_NS0_13GridEvenShareISK_EET2_T4__param_0];
	cvta.to.global.u64 	%rd1, %rd9;
	mov.u32 	%r4, %ctaid.x;
	shl.b32 	%r5, %r2, 11;
	shl.b32 	%r6, %r4, 11;
	sub.s32 	%r7, %r1, %r6;
	setp.gt.s32 	%p1, %r7, 2047;
	@%p1 bra 	$L__BB3_116;
	mov.u32 	%r8, %tid.x;
	setp.ge.s32 	%p177, %r8, %r7;
	mov.u32 	%r782, %r8;
	@%p177 bra 	$L__BB3_3;
	add.s32 	%r626, %r6, %r8;
	add.s32 	%r808, %r626, %r544;
	mul.wide.s32 	%rd20, %r808, 4;
	add.s64 	%rd21, %rd1, %rd20;
	ld.global.u32 	%r807, [%rd21];
	add.s32 	%r782, %r8, 256;
$L__BB3_3:
	setp.ge.s32 	%p178, %r782, %r7;
	@%p178 bra 	$L__BB3_45;
	add.s32 	%r15, %r544, %r6;
	not.b32 	%r628, %r782;
	add.s32 	%r16, %r1, %r628;
	sub.s32 	%r629, %r16, %r6;
	shr.u32 	%r630, %r629, 8;
	add.s32 	%r17, %r630, 1;
	and.b32  	%r18, %r17, 7;
	setp.lt.u32 	%p179, %r629, 1792;
	@%p179 bra 	$L__BB3_24;
	add.s32 	%r761, %r782, 1024;
	add.s32 	%r631, %r544, %r782;
	add.s32 	%r760, %r631, %r6;
	and.b32  	%r632, %r17, 33554424;
	neg.s32 	%r759, %r632;
	add.s64 	%rd2, %rd1, 4096;
$L__BB3_6:
	.pragma "nounroll";
	mul.wide.s32 	%rd22, %r760, 4;
	add.s64 	%rd3, %rd2, %rd22;
	ld.global.u32 	%r764, [%rd3+-4096];
	setp.gt.s32 	%p180, %r764, %r807;
	mov.u32 	%r765, %r760;
	@%p180 bra 	$L__BB3_8;
	setp.eq.s32 	%p181, %r807, %r764;
	setp.lt.s32 	%p182, %r760, %r808;
	and.pred  	%p183, %p181, %p182;
	selp.b32 	%r764, %r764, %r807, %p183;
	selp.b32 	%r765, %r760, %r808, %p183;
$L__BB3_8:
	add.s32 	%r767, %r760, 256;
	ld.global.u32 	%r766, [%rd3+-3072];
	setp.gt.s32 	%p184, %r766, %r764;
	@%p184 bra 	$L__BB3_10;
	setp.eq.s32 	%p185, %r764, %r766;
	setp.lt.s32 	%p186, %r767, %r765;
	and.pred  	%p187, %p185, %p186;
	selp.b32 	%r766, %r766, %r764, %p187;
	selp.b32 	%r767, %r767, %r765, %p187;
$L__BB3_10:
	add.s32 	%r769, %r760, 512;
	ld.global.u32 	%r768, [%rd3+-2048];
	setp.gt.s32 	%p188, %r768, %r766;
	@%p188 bra 	$L__BB3_12;
	setp.eq.s32 	%p189, %r766, %r768;
	setp.lt.s32 	%p190, %r769, %r767;
	and.pred  	%p191, %p189, %p190;
	selp.b32 	%r768, %r768, %r766, %p191;
	selp.b32 	%r769, %r769, %r767, %p191;
$L__BB3_12:
	add.s32 	%r771, %r760, 768;
	ld.global.u32 	%r770, [%rd3+-1024];
	setp.gt.s32 	%p192, %r770, %r768;
	@%p192 bra 	$L__BB3_14;
	setp.eq.s32 	%p193, %r768, %r770;
	setp.lt.s32 	%p194, %r771, %r769;
	and.pred  	%p195, %p193, %p194;
	selp.b32 	%r770, %r770, %r768, %p195;
	selp.b32 	%r771, %r771, %r769, %p195;
$L__BB3_14:
	add.s32 	%r773, %r760, 1024;
	ld.global.u32 	%r772, [%rd3];
	setp.gt.s32 	%p196, %r772, %r770;
	@%p196 bra 	$L__BB3_16;
	setp.eq.s32 	%p197, %r770, %r772;
	setp.lt.s32 	%p198, %r773, %r771;
	and.pred  	%p199, %p197, %p198;
	selp.b32 	%r772, %r772, %r770, %p199;
	selp.b32 	%r773, %r773, %r771, %p199;
$L__BB3_16:
	add.s32 	%r775, %r760, 1280;
	ld.global.u32 	%r774, [%rd3+1024];
	setp.gt.s32 	%p200, %r774, %r772;
	@%p200 bra 	$L__BB3_18;
	setp.eq.s32 	%p201, %r772, %r774;
	setp.lt.s32 	%p202, %r775, %r773;
	and.pred  	%p203, %p201, %p202;
	selp.b32 	%r774, %r774, %r772, %p203;
	selp.b32 	%r775, %r775, %r773, %p203;
$L__BB3_18:
	add.s32 	%r777, %r760, 1536;
	ld.global.u32 	%r776, [%rd3+2048];
	setp.gt.s32 	%p204, %r776, %r774;
	@%p204 bra 	$L__BB3_20;
	setp.eq.s32 	%p205, %r774, %r776;
	setp.lt.s32 	%p206, %r777, %r775;
	and.pred  	%p207, %p205, %p206;
	selp.b32 	%r776, %r776, %r774, %p207;
	selp.b32 	%r777, %r777, %r775, %p207;
$L__BB3_20:
	add.s32 	%r808, %r760, 1792;
	ld.global.u32 	%r807, [%rd3+3072];
	setp.gt.s32 	%p208, %r807, %r776;
	@%p208 bra 	$L__BB3_22;
	setp.eq.s32 	%p209, %r776, %r807;
	setp.lt.s32 	%p210, %r808, %r777;
	and.pred  	%p211, %p209, %p210;
	selp.b32 	%r807, %r807, %r776, %p211;
	selp.b32 	%r808, %r808, %r777, %p211;
$L__BB3_22:
	add.s32 	%r761, %r761, 2048;
	add.s32 	%r760, %r760, 2048;
	add.s32 	%r759, %r759, 8;
	setp.ne.s32 	%p212, %r759, 0;
	@%p212 bra 	$L__BB3_6;
	add.s32 	%r782, %r761, -1024;
$L__BB3_24:
	setp.eq.s32 	%p213, %r18, 0;
	@%p213 bra 	$L__BB3_45;
	setp.lt.u32 	%p214, %r18, 4;
	@%p214 bra 	$L__BB3_35;
	add.s32 	%r83, %r15, %r782;
	mul.wide.s32 	%rd23, %r83, 4;
	add.s64 	%rd4, %rd1, %rd23;
	ld.global.u32 	%r785, [%rd4];
	setp.gt.s32 	%p215, %r785, %r807;
	mov.u32 	%r786, %r83;
	@%p215 bra 	$L__BB3_28;
	setp.eq.s32 	%p216, %r807, %r785;
	setp.lt.s32 	%p217, %r83, %r808;
	and.pred  	%p218, %p216, %p217;
	selp.b32 	%r785, %r785, %r807, %p218;
	selp.b32 	%r786, %r83, %r808, %p218;
$L__BB3_28:
	add.s32 	%r788, %r83, 256;
	ld.global.u32 	%r787, [%rd4+1024];
	setp.gt.s32 	%p219, %r787, %r785;
	@%p219 bra 	$L__BB3_30;
	setp.eq.s32 	%p220, %r785, %r787;
	setp.lt.s32 	%p221, %r788, %r786;
	and.pred  	%p222, %p220, %p221;
	selp.b32 	%r787, %r787, %r785, %p222;
	selp.b32 	%r788, %r788, %r786, %p222;
$L__BB3_30:
	add.s32 	%r790, %r83, 512;
	ld.global.u32 	%r789, [%rd4+2048];
	setp.gt.s32 	%p223, %r789, %r787;
	@%p223 bra 	$L__BB3_32;
	setp.eq.s32 	%p224, %r787, %r789;
	setp.lt.s32 	%p225, %r790, %r788;
	and.pred  	%p226, %p224, %p225;
	selp.b32 	%r789, %r789, %r787, %p226;
	selp.b32 	%r790, %r790, %r788, %p226;
$L__BB3_32:
	add.s32 	%r808, %r83, 768;
	ld.global.u32 	%r807, [%rd4+3072];
	setp.gt.s32 	%p227, %r807, %r789;
	@%p227 bra 	$L__BB3_34;
	setp.eq.s32 	%p228, %r789, %r807;
	setp.lt.s32 	%p229, %r808, %r790;
	and.pred  	%p230, %p228, %p229;
	selp.b32 	%r807, %r807, %r789, %p230;
	selp.b32 	%r808, %r808, %r790, %p230;
$L__BB3_34:
	add.s32 	%r782, %r782, 1024;
$L__BB3_35:
	and.b32  	%r635, %r17, 3;
	setp.eq.s32 	%p231, %r635, 0;
	@%p231 bra 	$L__BB3_45;
	setp.eq.s32 	%p232, %r635, 1;
	mov.u32 	%r805, %r808;
	mov.u32 	%r806, %r807;
	@%p232 bra 	$L__BB3_42;
	add.s32 	%r113, %r15, %r782;
	mul.wide.s32 	%rd24, %r113, 4;
	add.s64 	%rd5, %rd1, %rd24;
	ld.global.u32 	%r798, [%rd5];
	setp.gt.s32 	%p233, %r798, %r807;
	mov.u32 	%r799, %r113;
	@%p233 bra 	$L__BB3_39;
	setp.eq.s32 	%p234, %r807, %r798;
	setp.lt.s32 	%p235, %r113, %r808;
	and.pred  	%p236, %p234, %p235;
	selp.b32 	%r798, %r798, %r807, %p236;
	selp.b32 	%r799, %r113, %r808, %p236;
$L__BB3_39:
	add.s32 	%r808, %r113, 256;
	ld.global.u32 	%r807, [%rd5+1024];
	setp.gt.s32 	%p237, %r807, %r798;
	@%p237 bra 	$L__BB3_41;
	setp.eq.s32 	%p238, %r798, %r807;
	setp.lt.s32 	%p239, %r808, %r799;
	and.pred  	%p240, %p238, %p239;
	selp.b32 	%r807, %r807, %r798, %p240;
	selp.b32 	%r808, %r808, %r799, %p240;
$L__BB3_41:
	add.s32 	%r782, %r782, 512;
	mov.u32 	%r805, %r808;
	mov.u32 	%r806, %r807;
$L__BB3_42:
	and.b32  	%r636, %r16, 256;
	setp.ne.s32 	%p241, %r636, 0;
	@%p241 bra 	$L__BB3_45;
	add.s32 	%r808, %r15, %r782;
	mul.wide.s32 	%rd25, %r808, 4;
	add.s64 	%rd26, %rd1, %rd25;
	ld.global.u32 	%r807, [%rd26];
	setp.gt.s32 	%p242, %r807, %r806;
	@%p242 bra 	$L__BB3_45;
	setp.eq.s32 	%p243, %r806, %r807;
	setp.lt.s32 	%p244, %r808, %r805;
	and.pred  	%p245, %p243, %p244;
	selp.b32 	%r807, %r807, %r806, %p245;
	selp.b32 	%r808, %r808, %r805, %p245;
$L__BB3_45:
	setp.lt.s32 	%p246, %r7, 256;
	@%p246 bra 	$L__BB3_78;
	// begin inline asm
	mov.u32 %r700, %laneid;
	// end inline asm
	mov.b32 	%r708, 1;
	mov.b32 	%r709, 31;
	mov.b32 	%r710, -1;
	// begin inline asm
	shfl.sync.down.b32 %r701, %r808, %r708, %r709, %r710;
	// end inline asm
	// begin inline asm
	shfl.sync.down.b32 %r706, %r807, %r708, %r709, %r710;
	// end inline asm
	setp.gt.s32 	%p311, %r700, 30;
	mov.u32 	%r809, %r807;
	mov.u32 	%r810, %r808;
	@%p311 bra 	$L__BB3_49;
	setp.gt.s32 	%p312, %r706, %r807;
	mov.u32 	%r809, %r706;
	mov.u32 	%r810, %r701;
	@%p312 bra 	$L__BB3_49;
	setp.eq.s32 	%p313, %r807, %r706;
	setp.lt.s32 	%p314, %r701, %r808;
	and.pred  	%p315, %p313, %p314;
	selp.b32 	%r809, %r706, %r807, %p315;
	selp.b32 	%r810, %r701, %r808, %p315;
$L__BB3_49:
	mov.b32 	%r718, 2;
	mov.b32 	%r719, 31;
	mov.b32 	%r720, -1;
	// begin inline asm
	shfl.sync.down.b32 %r711, %r810, %r718, %r719, %r720;
	// end inline asm
	// begin inline asm
	shfl.sync.down.b32 %r716, %r809, %r718, %r719, %r720;
	// end inline asm
	setp.gt.s32 	%p316, %r700, 29;
	mov.u32 	%r811, %r809;
	mov.u32 	%r812, %r810;
	@%p316 bra 	$L__BB3_52;
	setp.gt.s32 	%p317, %r716, %r809;
	mov.u32 	%r811, %r716;
	mov.u32 	%r812, %r711;
	@%p317 bra 	$L__BB3_52;
	setp.eq.s32 	%p318, %r809, %r716;
	setp.lt.s32 	%p319, %r711, %r810;
	and.pred  	%p320, %p318, %p319;
	selp.b32 	%r811, %r716, %r809, %p320;
	selp.b32 	%r812, %r711, %r810, %p320;
$L__BB3_52:
	mov.b32 	%r728, 4;
	mov.b32 	%r729, 31;
	mov.b32 	%r730, -1;
	// begin inline asm
	shfl.sync.down.b32 %r721, %r812, %r728, %r729, %r730;
	// end inline asm
	// begin inline asm
	shfl.sync.down.b32 %r726, %r811, %r728, %r729, %r730;
	// end inline asm
	setp.gt.s32 	%p321, %r700, 27;
	mov.u32 	%r813, %r811;
	mov.u32 	%r814, %r812;
	@%p321 bra 	$L__BB3_55;
	setp.gt.s32 	%p322, %r726, %r811;
	mov.u32 	%r813, %r726;
	mov.u32 	%r814, %r721;
	@%p322 bra 	$L__BB3_55;
	setp.eq.s32 	%p323, %r811, %r726;
	setp.lt.s32 	%p324, %r721, %r812;
	and.pred  	%p325, %p323, %p324;
	selp.b32 	%r813, %r726, %r811, %p325;
	selp.b32 	%r814, %r721, %r812, %p325;
$L__BB3_55:
	mov.b32 	%r738, 8;
	mov.b32 	%r739, 31;
	mov.b32 	%r740, -1;
	// begin inline asm
	shfl.sync.down.b32 %r731, %r814, %r738, %r739, %r740;
	// end inline asm
	// begin inline asm
	shfl.sync.down.b32 %r736, %r813, %r738, %r739, %r740;
	// end inline asm
	setp.gt.s32 	%p326, %r700, 23;
	mov.u32 	%r962, %r813;
	mov.u32 	%r963, %r814;
	@%p326 bra 	$L__BB3_58;
	setp.gt.s32 	%p327, %r736, %r813;
	mov.u32 	%r962, %r736;
	mov.u32 	%r963, %r731;
	@%p327 bra 	$L__BB3_58;
	setp.eq.s32 	%p328, %r813, %r736;
	setp.lt.s32 	%p329, %r731, %r814;
	and.pred  	%p330, %p328, %p329;
	selp.b32 	%r962, %r736, %r813, %p330;
	selp.b32 	%r963, %r731, %r814, %p330;
$L__BB3_58:
	mov.b32 	%r748, 16;
	mov.b32 	%r749, 31;
	mov.b32 	%r750, -1;
	// begin inline asm
	shfl.sync.down.b32 %r818, %r963, %r748, %r749, %r750;
	// end inline asm
	// begin inline asm
	shfl.sync.down.b32 %r817, %r962, %r748, %r749, %r750;
	// end inline asm
	setp.gt.s32 	%p331, %r700, 15;
	@%p331 bra 	$L__BB3_63;
	setp.gt.s32 	%p332, %r817, %r962;
	@%p332 bra 	$L__BB3_61;
	setp.eq.s32 	%p333, %r962, %r817;
	setp.lt.s32 	%p334, %r818, %r963;
	and.pred  	%p335, %p333, %p334;
	selp.b32 	%r817, %r817, %r962, %p335;
	selp.b32 	%r818, %r818, %r963, %p335;
$L__BB3_61:
	setp.ne.s32 	%p336, %r700, 0;
	mov.u32 	%r963, %r818;
	mov.u32 	%r962, %r817;
	@%p336 bra 	$L__BB3_63;
	shr.u32 	%r751, %r8, 2;
	and.b32  	%r752, %r751, 248;
	mov.u32 	%r753, _ZZN3cub18CUB_300001_SM_10006detail6reduce18DeviceReduceKernelINS2_10policy_hubINS0_12KeyValuePairIiiEEiNS0_6ArgMaxEE10Policy1000ENS0_21ArgIndexInputIteratorIPiiiEEiS7_S6_N4cuda3std3__410__identityEEEvT0_PT3_T1_NS0_13GridEvenShareISK_EET2_T4_E12temp_storage;
	add.s32 	%r754, %r753, %r752;
	st.shared.u32 	[%r754+8], %r818;
	st.shared.u32 	[%r754+12], %r817;
$L__BB3_63:
	bar.sync 	0;
	setp.ne.s32 	%p337, %r8, 0;
	@%p337 bra 	$L__BB3_251;
	ld.shared.u32 	%r822, [_ZZN3cub18CUB_300001_SM_10006detail6reduce18DeviceReduceKernelINS2_10policy_hubINS0_12KeyValuePairIiiEEiNS0_6ArgMaxEE10Policy1000ENS0_21ArgIndexInputIteratorIPiiiEEiS7_S6_N4cuda3std3__410__identityEEEvT0_PT3_T1_NS0_13GridEvenShareISK_EET2_T4_E12temp_storage+16];
	ld.shared.u32 	%r821, [_ZZN3cub18CUB_300001_SM_10006detail6reduce18DeviceReduceKernelINS2_10policy_hubINS0_12KeyValuePairIiiEEiNS0_6ArgMaxEE10Policy1000ENS0_21ArgIndexInputIteratorIPiiiEEiS7_S6_N4cuda3std3__410__identityEEEvT0_PT3_T1_NS0_13GridEvenShareISK_EET2_T4_E12temp_storage+20];
	setp.gt.s32 	%p338, %r821, %r962;
	@%p338 bra 	$L__BB3_66;
	setp.eq.s32 	%p339, %r962, %r821;
	setp.lt.s32 	%p340, %r822, %r963;
	and.pred  	%p341, %p339, %p340;
	selp.b32 	%r821, %r821, %r962, %p341;
	selp.b32 	%r822, %r822, %r963, %p341;
$L__BB3_66:
	ld.shared.u32 	%r824, [_ZZN3cub18CUB_300001_SM_10006detail6reduce18DeviceReduceKernelINS2_10policy_hubINS0_12KeyValuePairIiiEEiNS0_6ArgMaxEE10Policy1000ENS0_21ArgIndexInputIteratorIPiiiEEiS7_S6_N4cuda3std3__410__identityEEEvT0_PT3_T1_NS0_13GridEvenShareISK_EET2_T4_E12temp_storage+24];
	ld.shared.u32 	%r823, [_ZZN3cub18CUB_300001_SM_10006detail6reduce18DeviceReduceKernelINS2_10policy_hubINS0_12KeyValuePairIiiEEiNS0_6ArgMaxEE10Policy1000ENS0_21ArgIndexInputIteratorIPiiiEEiS7_S6_N4cuda3std3__410__identityEEEvT0_PT3_T1_NS0_13GridEvenShareISK_EET2_T4_E12temp_storage+28];
	setp.gt.s32 	%p342, %r823, %r821;
	@%p342 bra 	$L__BB3_68;
	setp.eq.s32 	%p343, %r821, %r823;
	setp.lt.s32 	%p344, %r824, %r822;
	and.pred  	%p345, %p343, %p344;
	selp.b32 	%r823, %r823, %r821, %p345;
	selp.b32 	%r824, %r824, %r822, %p345;
$L__BB3_68:
	ld.shared.u32 	%r826, [_ZZN3cub18CUB_300001_SM_10006detail6reduce18DeviceReduceKernelINS2_10policy_hubINS0_12KeyValuePairIiiEEiNS0_6ArgMaxEE10Policy1000ENS0_21ArgIndexInputIteratorIPiiiEEiS7_S6_N4cuda3std3__410__identityEEEvT0_PT3_T1_NS0_13GridEvenShareISK_EET2_T4_E12temp_storage+32];
	ld.shared.u32 	%r825, [_ZZN3cub18CUB_300001_SM_10006detail6reduce18DeviceReduceKernelINS2_10policy_hubINS0_12KeyValuePairIiiEEiNS0_6ArgMaxEE10Policy1000ENS0_21ArgIndexInputIteratorIPiiiEEiS7_S6_N4cuda3std3__410__identityEEEvT0_PT3_T1_NS0_13GridEvenShareISK_EET2_T4_E12temp_storage+36];
	setp.gt.s32 	%p346, %r825, %r823;
	@%p346 bra 	$L__BB3_70;
	setp.eq.s32 	%p347, %r823, %r825;
	setp.lt.s32 	%p348, %r826, %r824;
	and.pred  	%p349, %p347, %p348;
	selp.b32 	%r825, %r825, %r823, %p349;
	selp.b32 	%r826, %r826, %r824, %p349;
$L__BB3_70:
	ld.shared.u32 	%r828, [_ZZN3cub18CUB_300001_SM_10006detail6reduce18DeviceReduceKernelINS2_10policy_hubINS0_12KeyValuePairIiiEEiNS0_6ArgMaxEE10Policy1000ENS0_21ArgIndexInputIteratorIPiiiEEiS7_S6_N4cuda3std3__410__identityEEEvT0_PT3_T1_NS0_13GridEvenShareISK_EET2_T4_E12temp_storage+40];
	ld.shared.u32 	%r827, [_ZZN3cub18CUB_300001_SM_10006detail6reduce18DeviceReduceKernelINS2_10policy_hubINS0_12KeyValuePairIiiEEiNS0_6ArgMaxEE10Policy1000ENS0_21ArgIndexInputIteratorIPiiiEEiS7_S6_N4cuda3std3__410__identityEEEvT0_PT3_T1_NS0_13GridEvenShareISK_EET2_T4_E12temp_storage+44];
	setp.gt.s32 	%p350, %r827, %r825;
	@%p350 bra 	$L__BB3_72;
	setp.eq.s32 	%p351, %r825, %r827;
	setp.lt.s32 	%p352, %r828, %r826;
	and.pred  	%p353, %p351, %p352;
	selp.b32 	%r827, %r827, %r825, %p353;
	selp.b32 	%r828, %r828, %r826, %p353;
$L__BB3_72:
	ld.shared.u32 	%r830, [_ZZN3cub18CUB_300001_SM_10006detail6reduce18DeviceReduceKernelINS2_10policy_hubINS0_12KeyValuePairIiiEEiNS0_6ArgMaxEE10Policy1000ENS0_21ArgIndexInputIteratorIPiiiEEiS7_S6_N4cuda3std3__410__identityEEEvT0_PT3_T1_NS0_13GridEvenShareISK_EET2_T4_E12temp_storage+48];
	ld.shared.u32 	%r829, [_ZZN3cub18CUB_300001_SM_10006detail6reduce18DeviceReduceKernelINS2_10policy_hubINS0_12KeyValuePairIiiEEiNS0_6ArgMaxEE10Policy1000ENS0_21ArgIndexInputIteratorIPiiiEEiS7_S6_N4cuda3std3__410__identityEEEvT0_PT3_T1_NS0_13GridEvenShareISK_EET2_T4_E12temp_storage+52];
	setp.gt.s32 	%p354, %r829, %r827;
	@%p354 bra 	$L__BB3_74;
	setp.eq.s32 	%p355, %r827, %r829;
	setp.lt.s32 	%p356, %r830, %r828;
	and.pred  	%p357, %p355, %p356;
	selp.b32 	%r829, %r829, %r827, %p357;
	selp.b32 	%r830, %r830, %r828, %p357;
$L__BB3_74:
	ld.shared.u32 	%r832, [_ZZN3cub18CUB_300001_SM_10006detail6reduce18DeviceReduceKernelINS2_10policy_hubINS0_12KeyValuePairIiiEEiNS0_6ArgMaxEE10Policy1000ENS0_21ArgIndexInputIteratorIPiiiEEiS7_S6_N4cuda3std3__410__identityEEEvT0_PT3_T1_NS0_13GridEvenShareISK_EET2_T4_E12temp_storage+56];
	ld.shared.u32 	%r831, [_ZZN3cub18CUB_300001_SM_10006detail6reduce18DeviceReduceKernelINS2_10policy_hubINS0_12KeyValuePairIiiEEiNS0_6ArgMaxEE10Policy1000ENS0_21ArgIndexInputIteratorIPiiiEEiS7_S6_N4cuda3std3__410__identityEEEvT0_PT3_T1_NS0_13GridEvenShareISK_EET2_T4_E12temp_storage+60];
	setp.gt.s32 	%p358, %r831, %r829;
	@%p358 bra 	$L__BB3_76;
	setp.eq.s32 	%p359, %r829, %r831;
	setp.lt.s32 	%p360, %r832, %r830;
	and.pred  	%p361, %p359, %p360;
	selp.b32 	%r831, %r831, %r829, %p361;
	selp.b32 	%r832, %r832, %r830, %p361;
$L__BB3_76:
	ld.shared.u32 	%r963, [_ZZN3cub18CUB_300001_SM_10006detail6reduce18DeviceReduceKernelINS2_10policy_hubINS0_12KeyValuePairIiiEEiNS0_6ArgMaxEE10Policy1000ENS0_21ArgIndexInputIteratorIPiiiEEiS7_S6_N4cuda3std3__410__identityEEEvT0_PT3_T1_NS0_13GridEvenShareISK_EET2_T4_E12temp_storage+64];
	ld.shared.u32 	%r962, [_ZZN3cub18CUB_300001_SM_10006detail6reduce18DeviceReduceKernelINS2_10policy_hubINS0_12KeyValuePairIiiEEiNS0_6ArgMaxEE10Policy1000ENS0_21ArgIndexInputIteratorIPiiiEEiS7_S6_N4cuda3std3__410__identityEEEvT0_PT3_T1_NS0_13GridEvenShareISK_EET2_T4_E12temp_storage+68];
	setp.gt.s32 	%p362, %r962, %r831;
	@%p362 bra 	$L__BB3_251;
	setp.eq.s32 	%p363, %r831, %r962;
	setp.lt.s32 	%p364, %r963, %r832;
	and.pred  	%p365, %p363, %p364;
	selp.b32 	%r962, %r962, %r831, %p365;
	selp.b32 	%r963, %r963, %r832, %p365;
	bra.uni 	$L__BB3_251;
$L__BB3_78:
	// begin inline asm
	mov.u32 %r637, %laneid;
	// end inline asm
	and.b32  	%r648, %r8, 992;
	add.s32 	%r649, %r648, 32;
	setp.gt.s32 	%p247, %r649, %r7;
	not.b32 	%r650, %r648;
	add.s32 	%r651, %r7, %r650;
	selp.b32 	%r646, %r651, 31, %p247;
	mov.b32 	%r645, 1;
	mov.b32 	%r647, -1;
	// begin inline asm
	shfl.sync.down.b32 %r638, %r808, %r645, %r646, %r647;
	// end inline asm
	// begin inline asm
	shfl.sync.down.b32 %r643, %r807, %r645, %r646, %r647;
	// end inline asm
	setp.ge.s32 	%p248, %r637, %r646;
	mov.u32 	%r833, %r808;
	mov.u32 	%r834, %r807;
	@%p248 bra 	$L__BB3_81;
	setp.gt.s32 	%p249, %r643, %r807;
	mov.u32 	%r833, %r638;
	mov.u32 	%r834, %r643;
	@%p249 bra 	$L__BB3_81;
	setp.eq.s32 	%p250, %r807, %r643;
	setp.lt.s32 	%p251, %r638, %r808;
	and.pred  	%p252, %p250, %p251;
	selp.b32 	%r833, %r638, %r808, %p252;
	selp.b32 	%r834, %r643, %r807, %p252;
$L__BB3_81:
	mov.b32 	%r659, 2;
	mov.b32 	%r661, -1;
	// begin inline asm
	shfl.sync.down.b32 %r652, %r833, %r659, %r646, %r661;
	// end inline asm
	// begin inline asm
	shfl.sync.down.b32 %r657, %r834, %r659, %r646, %r661;
	// end inline asm
	add.s32 	%r662, %r637, 2;
	setp.gt.s32 	%p253, %r662, %r646;
	mov.u32 	%r835, %r833;
	mov.u32 	%r836, %r834;
	@%p253 bra 	$L__BB3_84;
	setp.gt.s32 	%p254, %r657, %r834;
	mov.u32 	%r835, %r652;
	mov.u32 	%r836, %r657;
	@%p254 bra 	$L__BB3_84;
	setp.eq.s32 	%p255, %r834, %r657;
	setp.lt.s32 	%p256, %r652, %r833;
	and.pred  	%p257, %p255, %p256;
	selp.b32 	%r835, %r652, %r833, %p257;
	selp.b32 	%r836, %r657, %r834, %p257;
$L__BB3_84:
	mov.b32 	%r670, 4;
	mov.b32 	%r672, -1;
	// begin inline asm
	shfl.sync.down.b32 %r663, %r835, %r670, %r646, %r672;
	// end inline asm
	// begin inline asm
	shfl.sync.down.b32 %r668, %r836, %r670, %r646, %r672;
	// end inline asm
	add.s32 	%r673, %r637, 4;
	setp.gt.s32 	%p258, %r673, %r646;
	mov.u32 	%r837, %r835;
	mov.u32 	%r838, %r836;
	@%p258 bra 	$L__BB3_87;
	setp.gt.s32 	%p259, %r668, %r836;
	mov.u32 	%r837, %r663;
	mov.u32 	%r838, %r668;
	@%p259 bra 	$L__BB3_87;
	setp.eq.s32 	%p260, %r836, %r668;
	setp.lt.s32 	%p261, %r663, %r835;
	and.pred  	%p262, %p260, %p261;
	selp.b32 	%r837, %r663, %r835, %p262;
	selp.b32 	%r838, %r668, %r836, %p262;
$L__BB3_87:
	mov.b32 	%r681, 8;
	mov.b32 	%r683, -1;
	// begin inline asm
	shfl.sync.down.b32 %r674, %r837, %r681, %r646, %r683;
	// end inline asm
	// begin inline asm
	shfl.sync.down.b32 %r679, %r838, %r681, %r646, %r683;
	// end inline asm
	add.s32 	%r684, %r637, 8;
	setp.gt.s32 	%p263, %r684, %r646;
	mov.u32 	%r839, %r837;
	mov.u32 	%r840, %r838;
	@%p263 bra 	$L__BB3_90;
	setp.gt.s32 	%p264, %r679, %r838;
	mov.u32 	%r839, %r674;
	mov.u32 	%r840, %r679;
	@%p264 bra 	$L__BB3_90;
	setp.eq.s32 	%p265, %r838, %r679;
	setp.lt.s32 	%p266, %r674, %r837;
	and.pred  	%p267, %p265, %p266;
	selp.b32 	%r839, %r674, %r837, %p267;
	selp.b32 	%r840, %r679, %r838, %p267;
$L__BB3_90:
	mov.b32 	%r692, 16;
	mov.b32 	%r694, -1;
	// begin inline asm
	shfl.sync.down.b32 %r685, %r839, %r692, %r646, %r694;
	// end inline asm
	// begin inline asm
	shfl.sync.down.b32 %r690, %r840, %r692, %r646, %r694;
	// end inline asm
	add.s32 	%r695, %r637, 16;
	setp.gt.s32 	%p268, %r695, %r646;
	mov.u32 	%r963, %r839;
	mov.u32 	%r962, %r840;
	@%p268 bra 	$L__BB3_93;
	setp.gt.s32 	%p269, %r690, %r840;
	mov.u32 	%r963, %r685;
	mov.u32 	%r962, %r690;
	@%p269 bra 	$L__BB3_93;
	setp.eq.s32 	%p270, %r840, %r690;
	setp.lt.s32 	%p271, %r685, %r839;
	and.pred  	%p272, %p270, %p271;
	selp.b32 	%r963, %r685, %r839, %p272;
	selp.b32 	%r962, %r690, %r840, %p272;
$L__BB3_93:
	setp.ne.s32 	%p273, %r637, 0;
	@%p273 bra 	$L__BB3_95;
	shr.u32 	%r696, %r8, 2;
	and.b32  	%r697, %r696, 248;
	mov.u32 	%r698, _ZZN3cub18CUB_300001_SM_10006detail6reduce18DeviceReduceKernelINS2_10policy_hubINS0_12KeyValuePairIiiEEiNS0_6ArgMaxEE10Policy1000ENS0_21ArgIndexInputIteratorIPiiiEEiS7_S6_N4cuda3std3__410__identityEEEvT0_PT3_T1_NS0_13GridEvenShareISK_EET2_T4_E12temp_storage;
	add.s32 	%r699, %r698, %r697;
	st.shared.u32 	[%r699+8], %r963;
	st.shared.u32 	[%r699+12], %r962;
$L__BB3_95:
	bar.sync 	0;
	setp.ne.s32 	%p274, %r8, 0;
	setp.lt.s32 	%p275, %r7, 33;
	or.pred  	%p276, %p274, %p275;
	@%p276 bra 	$L__BB3_251;
	ld.shared.u32 	%r843, [_ZZN3cub18CUB_300001_SM_10006detail6reduce18DeviceReduceKernelINS2_10policy_hubINS0_12KeyValuePairIiiEEiNS0_6ArgMaxEE10Policy1000ENS0_21ArgIndexInputIteratorIPiiiEEiS7_S6_N4cuda3std3__410__identityEEEvT0_PT3_T1_NS0_13GridEvenShareISK_EET2_T4_E12temp_storage+16];
	ld.shared.u32 	%r844, [_ZZN3cub18CUB_300001_SM_10006detail6reduce18DeviceReduceKernelINS2_10policy_hubINS0_12KeyValuePairIiiEEiNS0_6ArgMaxEE10Policy1000ENS0_21ArgIndexInputIteratorIPiiiEEiS7_S6_N4cuda3std3__410__identityEEEvT0_PT3_T1_NS0_13GridEvenShareISK_EET2_T4_E12temp_storage+20];
	setp.gt.s32 	%p277, %r844, %r962;
	@%p277 bra 	$L__BB3_98;
	setp.eq.s32 	%p278, %r962, %r844;
	setp.lt.s32 	%p279, %r843, %r963;
	and.pred  	%p280, %p278, %p279;
	selp.b32 	%r843, %r843, %r963, %p280;
	selp.b32 	%r844, %r844, %r962, %p280;
$L__BB3_98:
	setp.lt.u32 	%p281, %r7, 65;
	mov.u32 	%r962, %r844;
	mov.u32 	%r963, %r843;
	@%p281 bra 	$L__BB3_251;
	ld.shared.u32 	%r963, [_ZZN3cub18CUB_300001_SM_10006detail6reduce18DeviceReduceKernelINS2_10policy_hubINS0_12KeyValuePairIiiEEiNS0_6ArgMaxEE10Policy1000ENS0_21ArgIndexInputIteratorIPiiiEEiS7_S6_N4cuda3std3__410__identityEEEvT0_PT3_T1_NS0_13GridEvenShareISK_EET2_T4_E12temp_storage+24];
	ld.shared.u32 	%r962, [_ZZN3cub18CUB_300001_SM_10006detail6reduce18DeviceReduceKernelINS2_10policy_hubINS0_12KeyValuePairIiiEEiNS0_6ArgMaxEE10Policy1000ENS0_21ArgIndexInputIteratorIPiiiEEiS7_S6_N4cuda3std3__410__identityEEEvT0_PT3_T1_NS0_13GridEvenShareISK_EET2_T4_E12temp_storage+28];
	setp.gt.s32 	%p282, %r962, %r844;
	@%p282 bra 	$L__BB3_101;
	setp.eq.s32 	%p283, %r844, %r962;
	setp.lt.s32 	%p284, %r963, %r843;
	and.pred  	%p285, %p283, %p284;
	selp.b32 	%r963, %r963, %r843, %p285;
	selp.b32 	%r962, %r962, %r844, %p285;
$L__BB3_101:
	setp.lt.u32 	%p286, %r7, 97;
	@%p286 bra 	$L__BB3_251;
	ld.shared.u32 	%r847, [_ZZN3cub18CUB_300001_SM_10006detail6reduce18DeviceReduceKernelINS2_10policy_hubINS0_12KeyValuePairIiiEEiNS0_6ArgMaxEE10Policy1000ENS0_21ArgIndexInputIteratorIPiiiEEiS7_S6_N4cuda3std3__410__identityEEEvT0_PT3_T1_NS0_13GridEvenShareISK_EET2_T4_E12temp_storage+32];
	ld.shared.u32 	%r848, [_ZZN3cub18CUB_300001_SM_10006detail6reduce18DeviceReduceKernelINS2_10policy_hubINS0_12KeyValuePairIiiEEiNS0_6ArgMaxEE10Policy1000ENS0_21ArgIndexInputIteratorIPiiiEEiS7_S6_N4cuda3std3__410__identityEEEvT0_PT3_T1_NS0_13GridEvenShareISK_EET2_T4_E12temp_storage+36];
	setp.gt.s32 	%p287, %r848, %r962;
	@%p287 bra 	$L__BB3_104;
	setp.eq.s32 	%p288, %r962, %r848;
	setp.lt.s32 	%p289, %r847, %r963;
	and.pred  	%p290, %p288, %p289;
	selp.b32 	%r847, %r847, %r963, %p290;
	selp.b32 	%r848, %r848, %r962, %p290;
$L__BB3_104:
	setp.lt.u32 	%p291, %r7, 129;
	mov.u32 	%r962, %r848;
	mov.u32 	%r963, %r847;
	@%p291 bra 	$L__BB3_251;
	ld.shared.u32 	%r963, [_ZZN3cub18CUB_300001_SM_10006detail6reduce18DeviceReduceKernelINS2_10policy_hubINS0_12KeyValuePairIiiEEiNS0_6ArgMaxEE10Policy1000ENS0_21ArgIndexInputIteratorIPiiiEEiS7_S6_N4cuda3std3__410__identityEEEvT0_PT3_T1_NS0_13GridEvenShareISK_EET2_T4_E12temp_storage+40];
	ld.shared.u32 	%r962, [_ZZN3cub18CUB_300001_SM_10006detail6reduce18DeviceReduceKernelINS2_10policy_hubINS0_12KeyValuePairIiiEEiNS0_6ArgMaxEE10Policy1000ENS0_21ArgIndexInputIteratorIPiiiEEiS7_S6_N4cuda3std3__410__identityEEEvT0_PT3_T1_NS0_13GridEvenShareISK_EET2_T4_E12temp_storage+44];
	setp.gt.s32 	%p292, %r962, %r848;
	@%p292 bra 	$L__BB3_107;
	setp.eq.s32 	%p293, %r848, %r962;
	setp.lt.s32 	%p294, %r963, %r847;
	and.pred  	%p295, %p293, %p294;
	selp.b32 	%r963, %r963, %r847, %p295;
	selp.b32 	%r962, %r962, %r848, %p295;
$L__BB3_107:
	setp.lt.u32 	%p296, %r7, 161;
	@%p296 bra 	$L__BB3_251;
	ld.shared.u32 	%r851, [_ZZN3cub18CUB_300001_SM_10006detail6reduce18DeviceReduceKernelINS2_10policy_hubINS0_12KeyValuePairIiiEEiNS0_6ArgMaxEE10Policy1000ENS0_21ArgIndexInputIteratorIPiiiEEiS7_S6_N4cuda3std3__410__identityEEEvT0_PT3_T1_NS0_13GridEvenShareISK_EET2_T4_E12temp_storage+48];
	ld.shared.u32 	%r852, [_ZZN3cub18CUB_300001_SM_10006detail6reduce18DeviceReduceKernelINS2_10policy_hubINS0_12KeyValuePairIiiEEiNS0_6ArgMaxEE10Policy1000ENS0_21ArgIndexInputIteratorIPiiiEEiS7_S6_N4cuda3std3__410__identityEEEvT0_PT3_T1_NS0_13GridEvenShareISK_EET2_T4_E12temp_storage+52];
	setp.gt.s32 	%p297, %r852, %r962;
	@%p297 bra 	$L__BB3_110;
	setp.eq.s32 	%p298, %r962, %r852;
	setp.lt.s32 	%p299, %r851, %r963;
	and.pred  	%p300, %p298, %p299;
	selp.b32 	%r851, %r851, %r963, %p300;
	selp.b32 	%r852, %r852, %r962, %p300;
$L__BB3_110:
	setp.lt.u32 	%p301, %r7, 193;
	mov.u32 	%r962, %r852;
	mov.u32 	%r963, %r851;
	@%p301 bra 	$L__BB3_251;
	ld.shared.u32 	%r853, [_ZZN3cub18CUB_300001_SM_10006detail6reduce18DeviceReduceKernelINS2_10policy_hubINS0_12KeyValuePairIiiEEiNS0_6ArgMaxEE10Policy1000ENS0_21ArgIndexInputIteratorIPiiiEEiS7_S6_N4cuda3std3__410__identityEEEvT0_PT3_T1_NS0_13GridEvenShareISK_EET2_T4_E12temp_storage+56];
	ld.shared.u32 	%r854, [_ZZN3cub18CUB_300001_SM_10006detail6reduce18DeviceReduceKernelINS2_10policy_hubINS0_12KeyValuePairIiiEEiNS0_6ArgMaxEE10Policy1000ENS0_21ArgIndexInputIteratorIPiiiEEiS7_S6_N4cuda3std3__410__identityEEEvT0_PT3_T1_NS0_13GridEvenShareISK_EET2_T4_E12temp_storage+60];
	setp.gt.s32 	%p302, %r854, %r852;
	@%p302 bra 	$L__BB3_113;
	setp.eq.s32 	%p303, %r852, %r854;
	setp.lt.s32 	%p304, %r853, %r851;
	and.pred  	%p305, %p303, %p304;
	selp.b32 	%r853, %r853, %r851, %p305;
	selp.b32 	%r854, %r854, %r852, %p305;
$L__BB3_113:
	setp.lt.u32 	%p306, %r7, 225;
	mov.u32 	%r962, %r854;
	mov.u32 	%r963, %r853;
	@%p306 bra 	$L__BB3_251;
	ld.shared.u32 	%r963, [_ZZN3cub18CUB_300001_SM_10006detail6reduce18DeviceReduceKernelINS2_10policy_hubINS0_12KeyValuePairIiiEEiNS0_6ArgMaxEE10Policy1000ENS0_21ArgIndexInputIteratorIPiiiEEiS7_S6_N4cuda3std3__410__identityEEEvT0_PT3_T1_NS0_13GridEvenShareISK_EET2_T4_E12temp_storage+64];
	ld.shared.u32 	%r962, [_ZZN3cub18CUB_300001_SM_10006detail6reduce18DeviceReduceKernelINS2_10policy_hubINS0_12KeyValuePairIiiEEiNS0_6ArgMaxEE10Policy1000ENS0_21ArgIndexInputIteratorIPiiiEEiS7_S6_N4cuda3std3__410__identityEEEvT0_PT3_T1_NS0_13GridEvenShareISK_EET2_T4_E12temp_storage+68];
	setp.gt.s32 	%p307, %r962, %r854;
	@%p307 bra 	$L__BB3_251;
	setp.eq.s32 	%p308, %r854, %r962;
	setp.lt.s32 	%p309, %r963, %r853;
	and.pred  	%p310, %p308, %p309;
	selp.b32 	%r962, %r962, %r854, %p310;
	selp.b32 	%r963, %r963, %r853, %p310;
	bra.uni 	$L__BB3_251;
$L__BB3_116:
	mov.u32 	%r282, %tid.x;
	add.s32 	%r550, %r6, %r282;
	add.s32 	%r937, %r550, %r544;
	mul.wide.s32 	%rd11, %r937, 4;
	add.s64 	%rd12, %rd1, %rd11;
	ld.global.u32 	%r936, [%rd12];
	ld.global.u32 	%r285, [%rd12+1024];
	add.s32 	%r286, %r937, 512;
	ld.global.u32 	%r287, [%rd12+2048];
	add.s32 	%r288, %r937, 768;
	ld.global.u32 	%r289, [%rd12+3072];
	add.s32 	%r290, %r937, 1024;
	ld.global.u32 	%r291, [%rd12+4096];
	add.s32 	%r292, %r937, 1280;
	ld.global.u32 	%r293, [%rd12+5120];
	add.s32 	%r294, %r937, 1536;
	ld.global.u32 	%r295, [%rd12+6144];
	add.s32 	%r296, %r937, 1792;
	ld.global.u32 	%r297, [%rd12+7168];
	setp.gt.s32 	%p2, %r285, %r936;
	@%p2 bra 	$L__BB3_118;
	setp.ne.s32 	%p3, %r936, %r285;
	setp.lt.s32 	%p4, %r937, 2147483392;
	or.pred  	%p5, %p3, %p4;
	@%p5 bra 	$L__BB3_119;
$L__BB3_118:
	add.s32 	%r937, %r937, 256;
	mov.u32 	%r936, %r285;
$L__BB3_119:
	setp.gt.s32 	%p6, %r287, %r936;
	@%p6 bra 	$L__BB3_122;
	setp.ne.s32 	%p7, %r936, %r287;
	@%p7 bra 	$L__BB3_123;
	setp.ge.s32 	%p8, %r286, %r937;
	mov.u32 	%r936, %r287;
	@%p8 bra 	$L__BB3_123;
$L__BB3_122:
	mov.u32 	%r937, %r286;
	mov.u32 	%r936, %r287;
$L__BB3_123:
	setp.gt.s32 	%p9, %r289, %r936;
	@%p9 bra 	$L__BB3_126;
	setp.ne.s32 	%p10, %r936, %r289;
	@%p10 bra 	$L__BB3_127;
	setp.ge.s32 	%p11, %r288, %r937;
	mov.u32 	%r936, %r289;
	@%p11 bra 	$L__BB3_127;
$L__BB3_126:
	mov.u32 	%r937, %r288;
	mov.u32 	%r936, %r289;
$L__BB3_127:
	setp.gt.s32 	%p12, %r291, %r936;
	@%p12 bra 	$L__BB3_130;
	setp.ne.s32 	%p13, %r936, %r291;
	@%p13 bra 	$L__BB3_131;
	setp.ge.s32 	%p14, %r290, %r937;
	mov.u32 	%r936, %r291;
	@%p14 bra 	$L__BB3_131;
$L__BB3_130:
	mov.u32 	%r937, %r290;
	mov.u32 	%r936, %r291;
$L__BB3_131:
	setp.gt.s32 	%p15, %r293, %r936;
	@%p15 bra 	$L__BB3_134;
	setp.ne.s32 	%p16, %r936, %r293;
	@%p16 bra 	$L__BB3_135;
	setp.ge.s32 	%p17, %r292, %r937;
	mov.u32 	%r936, %r293;
	@%p17 bra 	$L__BB3_135;
$L__BB3_134:
	mov.u32 	%r937, %r292;
	mov.u32 	%r936, %r293;
$L__BB3_135:
	setp.gt.s32 	%p18, %r295, %r936;
	@%p18 bra 	$L__BB3_138;
	setp.ne.s32 	%p19, %r936, %r295;
	@%p19 bra 	$L__BB3_139;
	setp.ge.s32 	%p20, %r294, %r937;
	mov.u32 	%r936, %r295;
	@%p20 bra 	$L__BB3_139;
$L__BB3_138:
	mov.u32 	%r937, %r294;
	mov.u32 	%r936, %r295;
$L__BB3_139:
	setp.gt.s32 	%p21, %r297, %r936;
	@%p21 bra 	$L__BB3_142;
	setp.ne.s32 	%p22, %r936, %r297;
	@%p22 bra 	$L__BB3_143;
	setp.ge.s32 	%p23, %r296, %r937;
	mov.u32 	%r936, %r297;
	@%p23 bra 	$L__BB3_143;
$L__BB3_142:
	mov.u32 	%r937, %r296;
	mov.u32 	%r936, %r297;
$L__BB3_143:
	setp.lt.s32 	%p24, %r7, %r5;
	@%p24 bra 	$L__BB3_219;
	mov.b32 	%r869, 0;
	add.s32 	%r552, %r1, -2048;
	mov.u32 	%r872, %r6;
$L__BB3_145:
	add.s32 	%r872, %r872, %r5;
	setp.gt.s32 	%p25, %r872, %r552;
	@%p25 bra 	$L__BB3_178;
	add.s32 	%r553, %r544, %r282;
	add.s32 	%r318, %r553, %r872;
	mul.wide.s32 	%rd13, %r318, 4;
	add.s64 	%rd14, %rd1, %rd13;
	ld.global.u32 	%r319, [%rd14];
	add.s32 	%r320, %r318, 256;
	ld.global.u32 	%r321, [%rd14+1024];
	add.s32 	%r322, %r318, 512;
	ld.global.u32 	%r323, [%rd14+2048];
	add.s32 	%r324, %r318, 768;
	ld.global.u32 	%r325, [%rd14+3072];
	add.s32 	%r326, %r318, 1024;
	ld.global.u32 	%r327, [%rd14+4096];
	add.s32 	%r328, %r318, 1280;
	ld.global.u32 	%r329, [%rd14+5120];
	add.s32 	%r330, %r318, 1536;
	ld.global.u32 	%r331, [%rd14+6144];
	add.s32 	%r332, %r318, 1792;
	ld.global.u32 	%r333, [%rd14+7168];
	setp.gt.s32 	%p26, %r319, %r936;
	@%p26 bra 	$L__BB3_148;
	setp.ne.s32 	%p27, %r936, %r319;
	setp.ge.s32 	%p28, %r318, %r937;
	or.pred  	%p29, %p27, %p28;
	@%p29 bra 	$L__BB3_149;
$L__BB3_148:
	mov.u32 	%r937, %r318;
	mov.u32 	%r936, %r319;
$L__BB3_149:
	setp.gt.s32 	%p30, %r321, %r936;
	@%p30 bra 	$L__BB3_152;
	setp.ne.s32 	%p31, %r936, %r321;
	@%p31 bra 	$L__BB3_153;
	setp.ge.s32 	%p32, %r320, %r937;
	mov.u32 	%r936, %r321;
	@%p32 bra 	$L__BB3_153;
$L__BB3_152:
	mov.u32 	%r937, %r320;
	mov.u32 	%r936, %r321;
$L__BB3_153:
	setp.gt.s32 	%p33, %r323, %r936;
	@%p33 bra 	$L__BB3_156;
	setp.ne.s32 	%p34, %r936, %r323;
	@%p34 bra 	$L__BB3_157;
	setp.ge.s32 	%p35, %r322, %r937;
	mov.u32 	%r936, %r323;
	@%p35 bra 	$L__BB3_157;
$L__BB3_156:
	mov.u32 	%r937, %r322;
	mov.u32 	%r936, %r323;
$L__BB3_157:
	setp.gt.s32 	%p36, %r325, %r936;
	@%p36 bra 	$L__BB3_160;
	setp.ne.s32 	%p37, %r936, %r325;
	@%p37 bra 	$L__BB3_161;
	setp.ge.s32 	%p38, %r324, %r937;
	mov.u32 	%r936, %r325;
	@%p38 bra 	$L__BB3_161;
$L__BB3_160:
	mov.u32 	%r937, %r324;
	mov.u32 	%r936, %r325;
$L__BB3_161:
	setp.gt.s32 	%p39, %r327, %r936;
	@%p39 bra 	$L__BB3_164;
	setp.ne.s32 	%p40, %r936, %r327;
	@%p40 bra 	$L__BB3_165;
	setp.ge.s32 	%p41, %r326, %r937;
	mov.u32 	%r936, %r327;
	@%p41 bra 	$L__BB3_165;
$L__BB3_164:
	mov.u32 	%r937, %r326;
	mov.u32 	%r936, %r327;
$L__BB3_165:
	setp.gt.s32 	%p42, %r329, %r936;
	@%p42 bra 	$L__BB3_168;
	setp.ne.s32 	%p43, %r936, %r329;
	@%p43 bra 	$L__BB3_169;
	setp.ge.s32 	%p44, %r328, %r937;
	mov.u32 	%r936, %r329;
	@%p44 bra 	$L__BB3_169;
$L__BB3_168:
	mov.u32 	%r937, %r328;
	mov.u32 	%r936, %r329;
$L__BB3_169:
	setp.gt.s32 	%p45, %r331, %r936;
	@%p45 bra 	$L__BB3_172;
	setp.ne.s32 	%p46, %r936, %r331;
	@%p46 bra 	$L__BB3_173;
	setp.ge.s32 	%p47, %r330, %r937;
	mov.u32 	%r936, %r331;
	@%p47 bra 	$L__BB3_173;
$L__BB3_172:
	mov.u32 	%r937, %r330;
	mov.u32 	%r936, %r331;
$L__BB3_173:
	setp.gt.s32 	%p48, %r333, %r936;
	@%p48 bra 	$L__BB3_176;
	setp.ne.s32 	%p49, %r936, %r333;
	@%p49 bra 	$L__BB3_177;
	setp.ge.s32 	%p50, %r332, %r937;
	mov.u32 	%r936, %r333;
	@%p50 bra 	$L__BB3_177;
$L__BB3_176:
	mov.u32 	%r937, %r332;
	mov.u32 	%r936, %r333;
$L__BB3_177:
	sub.s32 	%r554, %r1, %r872;
	setp.lt.s32 	%p51, %r554, %r5;
	add.s32 	%r869, %r869, 1;
	@%p51 bra 	$L__BB3_219;
	bra.uni 	$L__BB3_145;
$L__BB3_178:
	setp.le.s32 	%p52, %r1, %r872;
	sub.s32 	%r555, %r1, %r872;
	setp.ge.s32 	%p53, %r282, %r555;
	or.pred  	%p54, %p52, %p53;
	@%p54 bra 	$L__BB3_219;
	add.s32 	%r351, %r872, %r544;
	not.b32 	%r558, %r282;
	add.s32 	%r352, %r1, %r558;
	add.s32 	%r559, %r5, %r6;
	sub.s32 	%r560, %r352, %r559;
	mul.lo.s32 	%r561, %r2, %r869;
	shl.b32 	%r562, %r561, 11;
	sub.s32 	%r563, %r560, %r562;
	shr.u32 	%r564, %r563, 8;
	add.s32 	%r353, %r564, 1;
	and.b32  	%r354, %r353, 7;
	setp.lt.u32 	%p55, %r563, 1792;
	mov.u32 	%r911, %r282;
	@%p55 bra 	$L__BB3_198;
	and.b32  	%r355, %r353, 33554424;
	mov.b32 	%r892, 0;
	mov.u32 	%r911, %r282;
$L__BB3_181:
	.pragma "nounroll";
	add.s32 	%r360, %r351, %r911;
	mul.wide.s32 	%rd15, %r360, 4;
	add.s64 	%rd6, %rd1, %rd15;
	ld.global.u32 	%r894, [%rd6];
	setp.gt.s32 	%p56, %r894, %r936;
	mov.u32 	%r893, %r360;
	@%p56 bra 	$L__BB3_183;
	setp.eq.s32 	%p57, %r936, %r894;
	setp.lt.s32 	%p58, %r360, %r937;
	and.pred  	%p59, %p57, %p58;
	selp.b32 	%r893, %r360, %r937, %p59;
	selp.b32 	%r894, %r894, %r936, %p59;
$L__BB3_183:
	add.s32 	%r895, %r360, 256;
	ld.global.u32 	%r896, [%rd6+1024];
	setp.gt.s32 	%p60, %r896, %r894;
	@%p60 bra 	$L__BB3_185;
	setp.eq.s32 	%p61, %r894, %r896;
	setp.lt.s32 	%p62, %r895, %r893;
	and.pred  	%p63, %p61, %p62;
	selp.b32 	%r895, %r895, %r893, %p63;
	selp.b32 	%r896, %r896, %r894, %p63;
$L__BB3_185:
	add.s32 	%r897, %r360, 512;
	ld.global.u32 	%r898, [%rd6+2048];
	setp.gt.s32 	%p64, %r898, %r896;
	@%p64 bra 	$L__BB3_187;
	setp.eq.s32 	%p65, %r896, %r898;
	setp.lt.s32 	%p66, %r897, %r895;
	and.pred  	%p67, %p65, %p66;
	selp.b32 	%r897, %r897, %r895, %p67;
	selp.b32 	%r898, %r898, %r896, %p67;
$L__BB3_187:
	add.s32 	%r899, %r360, 768;
	ld.global.u32 	%r900, [%rd6+3072];
	setp.gt.s32 	%p68, %r900, %r898;
	@%p68 bra 	$L__BB3_189;
	setp.eq.s32 	%p69, %r898, %r900;
	setp.lt.s32 	%p70, %r899, %r897;
	and.pred  	%p71, %p69, %p70;
	selp.b32 	%r899, %r899, %r897, %p71;
	selp.b32 	%r900, %r900, %r898, %p71;
$L__BB3_189:
	add.s32 	%r901, %r360, 1024;
	ld.global.u32 	%r902, [%rd6+4096];
	setp.gt.s32 	%p72, %r902, %r900;
	@%p72 bra 	$L__BB3_191;
	setp.eq.s32 	%p73, %r900, %r902;
	setp.lt.s32 	%p74, %r901, %r899;
	and.pred  	%p75, %p73, %p74;
	selp.b32 	%r901, %r901, %r899, %p75;
	selp.b32 	%r902, %r902, %r900, %p75;
$L__BB3_191:
	add.s32 	%r903, %r360, 1280;
	ld.global.u32 	%r904, [%rd6+5120];
	setp.gt.s32 	%p76, %r904, %r902;
	@%p76 bra 	$L__BB3_193;
	setp.eq.s32 	%p77, %r902, %r904;
	setp.lt.s32 	%p78, %r903, %r901;
	and.pred  	%p79, %p77, %p78;
	selp.b32 	%r903, %r903, %r901, %p79;
	selp.b32 	%r904, %r904, %r902, %p79;
$L__BB3_193:
	add.s32 	%r905, %r360, 1536;
	ld.global.u32 	%r906, [%rd6+6144];
	setp.gt.s32 	%p80, %r906, %r904;
	@%p80 bra 	$L__BB3_195;
	setp.eq.s32 	%p81, %r904, %r906;
	setp.lt.s32 	%p82, %r905, %r903;
	and.pred  	%p83, %p81, %p82;
	selp.b32 	%r905, %r905, %r903, %p83;
	selp.b32 	%r906, %r906, %r904, %p83;
$L__BB3_195:
	add.s32 	%r937, %r360, 1792;
	ld.global.u32 	%r936, [%rd6+7168];
	setp.gt.s32 	%p84, %r936, %r906;
	@%p84 bra 	$L__BB3_197;
	setp.eq.s32 	%p85, %r906, %r936;
	setp.lt.s32 	%p86, %r937, %r905;
	and.pred  	%p87, %p85, %p86;
	selp.b32 	%r937, %r937, %r905, %p87;
	selp.b32 	%r936, %r936, %r906, %p87;
$L__BB3_197:
	add.s32 	%r911, %r911, 2048;
	add.s32 	%r892, %r892, 8;
	setp.ne.s32 	%p88, %r892, %r355;
	@%p88 bra 	$L__BB3_181;
$L__BB3_198:
	setp.eq.s32 	%p89, %r354, 0;
	@%p89 bra 	$L__BB3_219;
	setp.lt.u32 	%p90, %r354, 4;
	@%p90 bra 	$L__BB3_209;
	add.s32 	%r415, %r351, %r911;
	mul.wide.s32 	%rd16, %r415, 4;
	add.s64 	%rd7, %rd1, %rd16;
	ld.global.u32 	%r915, [%rd7];
	setp.gt.s32 	%p91, %r915, %r936;
	mov.u32 	%r914, %r415;
	@%p91 bra 	$L__BB3_202;
	setp.eq.s32 	%p92, %r936, %r915;
	setp.lt.s32 	%p93, %r415, %r937;
	and.pred  	%p94, %p92, %p93;
	selp.b32 	%r914, %r415, %r937, %p94;
	selp.b32 	%r915, %r915, %r936, %p94;
$L__BB3_202:
	add.s32 	%r916, %r415, 256;
	ld.global.u32 	%r917, [%rd7+1024];
	setp.gt.s32 	%p95, %r917, %r915;
	@%p95 bra 	$L__BB3_204;
	setp.eq.s32 	%p96, %r915, %r917;
	setp.lt.s32 	%p97, %r916, %r914;
	and.pred  	%p98, %p96, %p97;
	selp.b32 	%r916, %r916, %r914, %p98;
	selp.b32 	%r917, %r917, %r915, %p98;
$L__BB3_204:
	add.s32 	%r918, %r415, 512;
	ld.global.u32 	%r919, [%rd7+2048];
	setp.gt.s32 	%p99, %r919, %r917;
	@%p99 bra 	$L__BB3_206;
	setp.eq.s32 	%p100, %r917, %r919;
	setp.lt.s32 	%p101, %r918, %r916;
	and.pred  	%p102, %p100, %p101;
	selp.b32 	%r918, %r918, %r916, %p102;
	selp.b32 	%r919, %r919, %r917, %p102;
$L__BB3_206:
	add.s32 	%r937, %r415, 768;
	ld.global.u32 	%r936, [%rd7+3072];
	setp.gt.s32 	%p103, %r936, %r919;
	@%p103 bra 	$L__BB3_208;
	setp.eq.s32 	%p104, %r919, %r936;
	setp.lt.s32 	%p105, %r937, %r918;
	and.pred  	%p106, %p104, %p105;
	selp.b32 	%r937, %r937, %r918, %p106;
	selp.b32 	%r936, %r936, %r919, %p106;
$L__BB3_208:
	add.s32 	%r911, %r911, 1024;
$L__BB3_209:
	and.b32  	%r568, %r353, 3;
	setp.eq.s32 	%p107, %r568, 0;
	@%p107 bra 	$L__BB3_219;
	setp.eq.s32 	%p108, %r568, 1;
	mov.u32 	%r934, %r937;
	mov.u32 	%r935, %r936;
	@%p108 bra 	$L__BB3_216;
	add.s32 	%r445, %r351, %r911;
	mul.wide.s32 	%rd17, %r445, 4;
	add.s64 	%rd8, %rd1, %rd17;
	ld.global.u32 	%r928, [%rd8];
	setp.gt.s32 	%p109, %r928, %r936;
	mov.u32 	%r927, %r445;
	@%p109 bra 	$L__BB3_213;
	setp.eq.s32 	%p110, %r936, %r928;
	setp.lt.s32 	%p111, %r445, %r937;
	and.pred  	%p112, %p110, %p111;
	selp.b32 	%r927, %r445, %r937, %p112;
	selp.b32 	%r928, %r928, %r936, %p112;
$L__BB3_213:
	add.s32 	%r937, %r445, 256;
	ld.global.u32 	%r936, [%rd8+1024];
	setp.gt.s32 	%p113, %r936, %r928;
	@%p113 bra 	$L__BB3_215;
	setp.eq.s32 	%p114, %r928, %r936;
	setp.lt.s32 	%p115, %r937, %r927;
	and.pred  	%p116, %p114, %p115;
	selp.b32 	%r937, %r937, %r927, %p116;
	selp.b32 	%r936, %r936, %r928, %p116;
$L__BB3_215:
	add.s32 	%r911, %r911, 512;
	mov.u32 	%r934, %r937;
	mov.u32 	%r935, %r936;
$L__BB3_216:
	and.b32  	%r569, %r352, 256;
	setp.ne.s32 	%p117, %r569, 0;
	@%p117 bra 	$L__BB3_219;
	add.s32 	%r937, %r351, %r911;
	mul.wide.s32 	%rd18, %r937, 4;
	add.s64 	%rd19, %rd1, %rd18;
	ld.global.u32 	%r936, [%rd19];
	setp.gt.s32 	%p118, %r936, %r935;
	@%p118 bra 	$L__BB3_219;
	setp.eq.s32 	%p119, %r935, %r936;
	setp.lt.s32 	%p120, %r937, %r934;
	and.pred  	%p121, %p119, %p120;
	selp.b32 	%r937, %r937, %r934, %p121;
	selp.b32 	%r936, %r936, %r935, %p121;
$L__BB3_219:
	// begin inline asm
	mov.u32 %r570, %laneid;
	// end inline asm
	mov.b32 	%r578, 1;
	mov.b32 	%r579, 31;
	mov.b32 	%r580, -1;
	// begin inline asm
	shfl.sync.down.b32 %r571, %r937, %r578, %r579, %r580;
	// end inline asm
	// begin inline asm
	shfl.sync.down.b32 %r576, %r936, %r578, %r579, %r580;
	// end inline asm
	setp.gt.s32 	%p122, %r570, 30;
	mov.u32 	%r938, %r937;
	mov.u32 	%r939, %r936;
	@%p122 bra 	$L__BB3_222;
	setp.gt.s32 	%p123, %r576, %r936;
	mov.u32 	%r938, %r571;
	mov.u32 	%r939, %r576;
	@%p123 bra 	$L__BB3_222;
	setp.eq.s32 	%p124, %r936, %r576;
	setp.lt.s32 	%p125, %r571, %r937;
	and.pred  	%p126, %p124, %p125;
	selp.b32 	%r938, %r571, %r937, %p126;
	selp.b32 	%r939, %r576, %r936, %p126;
$L__BB3_222:
	mov.b32 	%r588, 2;
	mov.b32 	%r589, 31;
	mov.b32 	%r590, -1;
	// begin inline asm
	shfl.sync.down.b32 %r581, %r938, %r588, %r589, %r590;
	// end inline asm
	// begin inline asm
	shfl.sync.down.b32 %r586, %r939, %r588, %r589, %r590;
	// end inline asm
	setp.gt.s32 	%p127, %r570, 29;
	mov.u32 	%r940, %r938;
	mov.u32 	%r941, %r939;
	@%p127 bra 	$L__BB3_225;
	setp.gt.s32 	%p128, %r586, %r939;
	mov.u32 	%r940, %r581;
	mov.u32 	%r941, %r586;
	@%p128 bra 	$L__BB3_225;
	setp.eq.s32 	%p129, %r939, %r586;
	setp.lt.s32 	%p130, %r581, %r938;
	and.pred  	%p131, %p129, %p130;
	selp.b32 	%r940, %r581, %r938, %p131;
	selp.b32 	%r941, %r586, %r939, %p131;
$L__BB3_225:
	mov.b32 	%r598, 4;
	mov.b32 	%r599, 31;
	mov.b32 	%r600, -1;
	// begin inline asm
	shfl.sync.down.b32 %r591, %r940, %r598, %r599, %r600;
	// end inline asm
	// begin inline asm
	shfl.sync.down.b32 %r596, %r941, %r598, %r599, %r600;
	// end inline asm
	setp.gt.s32 	%p132, %r570, 27;
	mov.u32 	%r942, %r940;
	mov.u32 	%r943, %r941;
	@%p132 bra 	$L__BB3_228;
	setp.gt.s32 	%p133, %r596, %r941;
	mov.u32 	%r942, %r591;
	mov.u32 	%r943, %r596;
	@%p133 bra 	$L__BB3_228;
	setp.eq.s32 	%p134, %r941, %r596;
	setp.lt.s32 	%p135, %r591, %r940;
	and.pred  	%p136, %p134, %p135;
	selp.b32 	%r942, %r591, %r940, %p136;
	selp.b32 	%r943, %r596, %r941, %p136;
$L__BB3_228:
	mov.b32 	%r608, 8;
	mov.b32 	%r609, 31;
	mov.b32 	%r610, -1;
	// begin inline asm
	shfl.sync.down.b32 %r601, %r942, %r608, %r609, %r610;
	// end inline asm
	// begin inline asm
	shfl.sync.down.b32 %r606, %r943, %r608, %r609, %r610;
	// end inline asm
	setp.gt.s32 	%p137, %r570, 23;
	mov.u32 	%r963, %r942;
	mov.u32 	%r962, %r943;
	@%p137 bra 	$L__BB3_231;
	setp.gt.s32 	%p138, %r606, %r943;
	mov.u32 	%r963, %r601;
	mov.u32 	%r962, %r606;
	@%p138 bra 	$L__BB3_231;
	setp.eq.s32 	%p139, %r943, %r606;
	setp.lt.s32 	%p140, %r601, %r942;
	and.pred  	%p141, %p139, %p140;
	selp.b32 	%r963, %r601, %r942, %p141;
	selp.b32 	%r962, %r606, %r943, %p141;
$L__BB3_231:
	mov.b32 	%r618, 16;
	mov.b32 	%r619, 31;
	mov.b32 	%r620, -1;
	// begin inline asm
	shfl.sync.down.b32 %r946, %r963, %r618, %r619, %r620;
	// end inline asm
	// begin inline asm
	shfl.sync.down.b32 %r947, %r962, %r618, %r619, %r620;
	// end inline asm
	setp.gt.s32 	%p142, %r570, 15;
	@%p142 bra 	$L__BB3_236;
	setp.gt.s32 	%p143, %r947, %r962;
	@%p143 bra 	$L__BB3_234;
	setp.eq.s32 	%p144, %r962, %r947;
	setp.lt.s32 	%p145, %r946, %r963;
	and.pred  	%p146, %p144, %p145;
	selp.b32 	%r946, %r946, %r963, %p146;
	selp.b32 	%r947, %r947, %r962, %p146;
$L__BB3_234:
	setp.ne.s32 	%p147, %r570, 0;
	mov.u32 	%r962, %r947;
	mov.u32 	%r963, %r946;
	@%p147 bra 	$L__BB3_236;
	shr.u32 	%r621, %r282, 2;
	and.b32  	%r622, %r621, 248;
	mov.u32 	%r623, _ZZN3cub18CUB_300001_SM_10006detail6reduce18DeviceReduceKernelINS2_10policy_hubINS0_12KeyValuePairIiiEEiNS0_6ArgMaxEE10Policy1000ENS0_21ArgIndexInputIteratorIPiiiEEiS7_S6_N4cuda3std3__410__identityEEEvT0_PT3_T1_NS0_13GridEvenShareISK_EET2_T4_E12temp_storage;
	add.s32 	%r624, %r623, %r622;
	st.shared.u32 	[%r624+8], %r946;
	st.shared.u32 	[%r624+12], %r947;
$L__BB3_236:
	bar.sync 	0;
	setp.ne.s32 	%p148, %r282, 0;
	@%p148 bra 	$L__BB3_251;
	ld.shared.u32 	%r950, [_ZZN3cub18CUB_300001_SM_10006detail6reduce18DeviceReduceKernelINS2_10policy_hubINS0_12KeyValuePairIiiEEiNS0_6ArgMaxEE10Policy1000ENS0_21ArgIndexInputIteratorIPiiiEEiS7_S6_N4cuda3std3__410__identityEEEvT0_PT3_T1_NS0_13GridEvenShareISK_EET2_T4_E12temp_storage+16];
	ld.shared.u32 	%r951, [_ZZN3cub18CUB_300001_SM_10006detail6reduce18DeviceReduceKernelINS2_10policy_hubINS0_12KeyValuePairIiiEEiNS0_6ArgMaxEE10Policy1000ENS0_21ArgIndexInputIteratorIPiiiEEiS7_S6_N4cuda3std3__410__identityEEEvT0_PT3_T1_NS0_13GridEvenShareISK_EET2_T4_E12temp_storage+20];
	setp.gt.s32 	%p149, %r951, %r962;
	@%p149 bra 	$L__BB3_239;
	setp.eq.s32 	%p150, %r962, %r951;
	setp.lt.s32 	%p151, %r950, %r963;
	and.pred  	%p152, %p150, %p151;
	selp.b32 	%r950, %r950, %r963, %p152;
	selp.b32 	%r951, %r951, %r962, %p152;
$L__BB3_239:
	ld.shared.u32 	%r952, [_ZZN3cub18CUB_300001_SM_10006detail6reduce18DeviceReduceKernelINS2_10policy_hubINS0_12KeyValuePairIiiEEiNS0_6ArgMaxEE10Policy1000ENS0_21ArgIndexInputIteratorIPiiiEEiS7_S6_N4cuda3std3__410__identityEEEvT0_PT3_T1_NS0_13GridEvenShareISK_EET2_T4_E12temp_storage+24];
	ld.shared.u32 	%r953, [_ZZN3cub18CUB_300001_SM_10006detail6reduce18DeviceReduceKernelINS2_10policy_hubINS0_12KeyValuePairIiiEEiNS0_6ArgMaxEE10Policy1000ENS0_21ArgIndexInputIteratorIPiiiEEiS7_S6_N4cuda3std3__410__identityEEEvT0_PT3_T1_NS0_13GridEvenShareISK_EET2_T4_E12temp_storage+28];
	setp.gt.s32 	%p153, %r953, %r951;
	@%p153 bra 	$L__BB3_241;
	setp.eq.s32 	%p154, %r951, %r953;
	setp.lt.s32 	%p155, %r952, %r950;
	and.pred  	%p156, %p154, %p155;
	selp.b32 	%r952, %r952, %r950, %p156;
	selp.b32 	%r953, %r953, %r951, %p156;
$L__BB3_241:
	ld.shared.u32 	%r954, [_ZZN3cub18CUB_300001_SM_10006detail6reduce18DeviceReduceKernelINS2_10policy_hubINS0_12KeyValuePairIiiEEiNS0_6ArgMaxEE10Policy1000ENS0_21ArgIndexInputIteratorIPiiiEEiS7_S6_N4cuda3std3__410__identityEEEvT0_PT3_T1_NS0_13GridEvenShareISK_EET2_T4_E12temp_storage+32];
	ld.shared.u32 	%r955, [_ZZN3cub18CUB_300001_SM_10006detail6reduce18DeviceReduceKernelINS2_10policy_hubINS0_12KeyValuePairIiiEEiNS0_6ArgMaxEE10Policy1000ENS0_21ArgIndexInputIteratorIPiiiEEiS7_S6_N4cuda3std3__410__identityEEEvT0_PT3_T1_NS0_13GridEvenShareISK_EET2_T4_E12temp_storage+36];
	setp.gt.s32 	%p157, %r955, %r953;
	@%p157 bra 	$L__BB3_243;
	setp.eq.s32 	%p158, %r953, %r955;
	setp.lt.s32 	%p159, %r954, %r952;
	and.pred  	%p160, %p158, %p159;
	selp.b32 	%r954, %r954, %r952, %p160;
	selp.b32 	%r955, %r955, %r953, %p160;
$L__BB3_243:
	ld.shared.u32 	%r956, [_ZZN3cub18CUB_300001_SM_10006detail6reduce18DeviceReduceKernelINS2_10policy_hubINS0_12KeyValuePairIiiEEiNS0_6ArgMaxEE10Policy1000ENS0_21ArgIndexInputIteratorIPiiiEEiS7_S6_N4cuda3std3__410__identityEEEvT0_PT3_T1_NS0_13GridEvenShareISK_EET2_T4_E12temp_storage+40];
	ld.shared.u32 	%r957, [_ZZN3cub18CUB_300001_SM_10006detail6reduce18DeviceReduceKernelINS2_10policy_hubINS0_12KeyValuePairIiiEEiNS0_6ArgMaxEE10Policy1000ENS0_21ArgIndexInputIteratorIPiiiEEiS7_S6_N4cuda3std3__410__identityEEEvT0_PT3_T1_NS0_13GridEvenShareISK_EET2_T4_E12temp_storage+44];
	setp.gt.s32 	%p161, %r957, %r955;
	@%p161 bra 	$L__BB3_245;
	setp.eq.s32 	%p162, %r955, %r957;
	setp.lt.s32 	%p163, %r956, %r954;
	and.pred  	%p164, %p162, %p163;
	selp.b32 	%r956, %r956, %r954, %p164;
	selp.b32 	%r957, %r957, %r955, %p164;
$L__BB3_245:
	ld.shared.u32 	%r958, [_ZZN3cub18CUB_300001_SM_10006detail6reduce18DeviceReduceKernelINS2_10policy_hubINS0_12KeyValuePairIiiEEiNS0_6ArgMaxEE10Policy1000ENS0_21ArgIndexInputIteratorIPiiiEEiS7_S6_N4cuda3std3__410__identityEEEvT0_PT3_T1_NS0_13GridEvenShareISK_EET2_T4_E12temp_storage+48];
	ld.shared.u32 	%r959, [_ZZN3cub18CUB_300001_SM_10006detail6reduce18DeviceReduceKernelINS2_10policy_hubINS0_12KeyValuePairIiiEEiNS0_6ArgMaxEE10Policy1000ENS0_21ArgIndexInputIteratorIPiiiEEiS7_S6_N4cuda3std3__410__identityEEEvT0_PT3_T1_NS0_13GridEvenShareISK_EET2_T4_E12temp_storage+52];
	setp.gt.s32 	%p165, %r959, %r957;
	@%p165 bra 	$L__BB3_247;
	setp.eq.s32 	%p166, %r957, %r959;
	setp.lt.s32 	%p167, %r958, %r956;
	and.pred  	%p168, %p166, %p167;
	selp.b32 	%r958, %r958, %r956, %p168;
	selp.b32 	%r959, %r959, %r957, %p168;
$L__BB3_247:
	ld.shared.u32 	%r960, [_ZZN3cub18CUB_300001_SM_10006detail6reduce18DeviceReduceKernelINS2_10policy_hubINS0_12KeyValuePairIiiEEiNS0_6ArgMaxEE10Policy1000ENS0_21ArgIndexInputIteratorIPiiiEEiS7_S6_N4cuda3std3__410__identityEEEvT0_PT3_T1_NS0_13GridEvenShareISK_EET2_T4_E12temp_storage+56];
	ld.shared.u32 	%r961, [_ZZN3cub18CUB_300001_SM_10006detail6reduce18DeviceReduceKernelINS2_10policy_hubINS0_12KeyValuePairIiiEEiNS0_6ArgMaxEE10Policy1000ENS0_21ArgIndexInputIteratorIPiiiEEiS7_S6_N4cuda3std3__410__identityEEEvT0_PT3_T1_NS0_13GridEvenShareISK_EET2_T4_E12temp_storage+60];
	setp.gt.s32 	%p169, %r961, %r959;
	@%p169 bra 	$L__BB3_249;
	setp.eq.s32 	%p170, %r959, %r961;
	setp.lt.s32 	%p171, %r960, %r958;
	and.pred  	%p172, %p170, %p171;
	selp.b32 	%r960, %r960, %r958, %p172;
	selp.b32 	%r961, %r961, %r959, %p172;
$L__BB3_249:
	ld.shared.u32 	%r963, [_ZZN3cub18CUB_300001_SM_10006detail6reduce18DeviceReduceKernelINS2_10policy_hubINS0_12KeyValuePairIiiEEiNS0_6ArgMaxEE10Policy1000ENS0_21ArgIndexInputIteratorIPiiiEEiS7_S6_N4cuda3std3__410__identityEEEvT0_PT3_T1_NS0_13GridEvenShareISK_EET2_T4_E12temp_storage+64];
	ld.shared.u32 	%r962, [_ZZN3cub18CUB_300001_SM_10006detail6reduce18DeviceReduceKernelINS2_10policy_hubINS0_12KeyValuePairIiiEEiNS0_6ArgMaxEE10Policy1000ENS0_21ArgIndexInputIteratorIPiiiEEiS7_S6_N4cuda3std3__410__identityEEEvT0_PT3_T1_NS0_13GridEvenShareISK_EET2_T4_E12temp_storage+68];
	setp.gt.s32 	%p173, %r962, %r961;
	@%p173 bra 	$L__BB3_251;
	setp.eq.s32 	%p174, %r961, %r962;
	setp.lt.s32 	%p175, %r963, %r960;
	and.pred  	%p176, %p174, %p175;
	selp.b32 	%r962, %r962, %r961, %p176;
	selp.b32 	%r963, %r963, %r960, %p176;
$L__BB3_251:
	mov.u32 	%r755, %tid.x;
	setp.ne.s32 	%p366, %r755, 0;
	@%p366 bra 	$L__BB3_253;
	ld.param.u64 	%rd30, [_ZN3cub18CUB_300001_SM_10006detail6reduce18DeviceReduceKernelINS2_10policy_hubINS0_12KeyValuePairIiiEEiNS0_6ArgMaxEE10Policy1000ENS0_21ArgIndexInputIteratorIPiiiEEiS7_S6_N4cuda3std3__410__identityEEEvT0_PT3_T1_NS0_13GridEvenShareISK_EET2_T4__param_1];
	cvta.to.global.u64 	%rd27, %rd30;
	mul.wide.u32 	%rd28, %r4, 8;
	add.s64 	%rd29, %rd27, %rd28;
	st.global.u32 	[%rd29], %r963;
	st.global.u32 	[%rd29+4], %r962;
$L__BB3_253:
	ret;

}
	// .globl	_ZN3cub18CUB_300001_SM_10006detail6reduce28DeviceReduceSingleTileKernelINS2_10policy_hubINS0_12KeyValuePairIiiEEiNS0_6ArgMaxEE10Policy1000EPS6_SA_iS7_NS2_20empty_problem_init_tIS6_EES6_N4cuda3std3__410__identityEEEvT0_T1_T2_T3_T4_T6_
.visible .entry _ZN3cub18CUB_300001_SM_10006detail6reduce28DeviceReduceSingleTileKernelINS2_10policy_hubINS0_12KeyValuePairIiiEEiNS0_6ArgMaxEE10Policy1000EPS6_SA_iS7_NS2_20empty_problem_init_tIS6_EES6_N4cuda3std3__410__identityEEEvT0_T1_T2_T3_T4_T6_(
	.param .u64 .ptr .align 1 _ZN3cub18CUB_300001_SM_10006detail6reduce28DeviceReduceSingleTileKernelINS2_10policy_hubINS0_12KeyValuePairIiiEEiNS0_6ArgMaxEE10Policy1000EPS6_SA_iS7_NS2_20empty_problem_init_tIS6_EES6_N4cuda3std3__410__identityEEEvT0_T1_T2_T3_T4_T6__param_0,
	.param .u64 .ptr .align 1 _ZN3cub18CUB_300001_SM_10006detail6reduce28DeviceReduceSingleTileKernelINS2_10policy_hubINS0_12KeyValuePairIiiEEiNS0_6ArgMaxEE10Policy1000EPS6_SA_iS7_NS2_20empty_problem_init_tIS6_EES6_N4cuda3std3__410__identityEEEvT0_T1_T2_T3_T4_T6__param_1,
	.param .u32 _ZN3cub18CUB_300001_SM_10006detail6reduce28DeviceReduceSingleTileKernelINS2_10policy_hubINS0_12KeyValuePairIiiEEiNS0_6ArgMaxEE10Policy1000EPS6_SA_iS7_NS2_20empty_problem_init_tIS6_EES6_N4cuda3std3__410__identityEEEvT0_T1_T2_T3_T4_T6__param_2,
	.param .align 1 .b8 _ZN3cub18CUB_300001_SM_10006detail6reduce28DeviceReduceSingleTileKernelINS2_10policy_hubINS0_12KeyValuePairIiiEEiNS0_6ArgMaxEE10Policy1000EPS6_SA_iS7_NS2_20empty_problem_init_tIS6_EES6_N4cuda3std3__410__identityEEEvT0_T1_T2_T3_T4_T6__param_3[1],
	.param .align 4 .b8 _ZN3cub18CUB_300001_SM_10006detail6reduce28DeviceReduceSingleTileKernelINS2_10policy_hubINS0_12KeyValuePairIiiEEiNS0_6ArgMaxEE10Policy1000EPS6_SA_iS7_NS2_20empty_problem_init_tIS6_EES6_N4cuda3std3__410__identityEEEvT0_T1_T2_T3_T4_T6__param_4[8],
	.param .align 1 .b8 _ZN3cub18CUB_300001_SM_10006detail6reduce28DeviceReduceSingleTileKernelINS2_10policy_hubINS0_12KeyValuePairIiiEEiNS0_6ArgMaxEE10Policy1000EPS6_SA_iS7_NS2_20empty_problem_init_tIS6_EES6_N4cuda3std3__410__identityEEEvT0_T1_T2_T3_T4_T6__param_5[1]
)
.maxntid 256
.minnctapersm 1
{
	.reg .pred 	%p<282>;
	.reg .b32 	%r<814>;
	.reg .b64 	%rd<80>;
	// demoted variable
	.shared .align 4 .b8 _ZZN3cub18CUB_300001_SM_10006detail6reduce28DeviceReduceSingleTileKernelINS2_10policy_hubINS0_12KeyValuePairIiiEEiNS0_6ArgMaxEE10Policy1000EPS6_SA_iS7_NS2_20empty_problem_init_tIS6_EES6_N4cuda3std3__410__identityEEEvT0_T1_T2_T3_T4_T6_E12temp_storage[80];
	ld.param.u32 	%r406, [_ZN3cub18CUB_300001_SM_10006detail6reduce28DeviceReduceSingleTileKernelINS2_10policy_hubINS0_12KeyValuePairIiiEEiNS0_6ArgMaxEE10Policy1000EPS6_SA_iS7_NS2_20empty_problem_init_tIS6_EES6_N4cuda3std3__410__identityEEEvT0_T1_T2_T3_T4_T6__param_4+4];
	ld.param.u32 	%r405, [_ZN3cub18CUB_300001_SM_10006detail6reduce28DeviceReduceSingleTileKernelINS2_10policy_hubINS0_12KeyValuePairIiiEEiNS0_6ArgMaxEE10Policy1000EPS6_SA_iS7_NS2_20empty_problem_init_tIS6_EES6_N4cuda3std3__410__identityEEEvT0_T1_T2_T3_T4_T6__param_4];
	ld.param.u64 	%rd10, [_ZN3cub18CUB_300001_SM_10006detail6reduce28DeviceReduceSingleTileKernelINS2_10policy_hubINS0_12KeyValuePairIiiEEiNS0_6ArgMaxEE10Policy1000EPS6_SA_iS7_NS2_20empty_problem_init_tIS6_EES6_N4cuda3std3__410__identityEEEvT0_T1_T2_T3_T4_T6__param_0];
	ld.param.u64 	%rd11, [_ZN3cub18CUB_300001_SM_10006detail6reduce28DeviceReduceSingleTileKernelINS2_10policy_hubINS0_12KeyValuePairIiiEEiNS0_6ArgMaxEE10Policy1000EPS6_SA_iS7_NS2_20empty_problem_init_tIS6_EES6_N4cuda3std3__410__identityEEEvT0_T1_T2_T3_T4_T6__param_1];
	ld.param.u32 	%r404, [_ZN3cub18CUB_300001_SM_10006detail6reduce28DeviceReduceSingleTileKernelINS2_10policy_hubINS0_12KeyValuePairIiiEEiNS0_6ArgMaxEE10Policy1000EPS6_SA_iS7_NS2_20empty_problem_init_tIS6_EES6_N4cuda3std3__410__identityEEEvT0_T1_T2_T3_T4_T6__param_2];
	cvta.to.global.u64 	%rd1, %rd11;
	setp.ne.s32 	%p1, %r404, 0;
	@%p1 bra 	$L__BB4_3;
	mov.u32 	%r652, %tid.x;
	setp.ne.s32 	%p281, %r652, 0;
	@%p281 bra 	$L__BB4_207;
	st.global.u32 	[%rd1], %r405;
	st.global.u32 	[%rd1+4], %r406;
	bra.uni 	$L__BB4_207;
$L__BB4_3:
	setp.gt.s32 	%p2, %r404, 2047;
	@%p2 bra 	$L__BB4_93;
	mov.u32 	%r1, %tid.x;
	setp.ge.s32 	%p134, %r1, %r404;
	mov.u32 	%r662, %r1;
	@%p134 bra 	$L__BB4_6;
	mul.wide.u32 	%rd65, %r1, 8;
	add.s64 	%rd63, %rd10, %rd65;
	// begin inline asm
	ld.global.nc.u32 %r668, [%rd63];
	// end inline asm
	add.s64 	%rd64, %rd63, 4;
	// begin inline asm
	ld.global.nc.u32 %r669, [%rd64];
	// end inline asm
	add.s32 	%r662, %r1, 256;
$L__BB4_6:
	setp.ge.s32 	%p135, %r662, %r404;
	@%p135 bra 	$L__BB4_22;
	not.b32 	%r518, %r662;
	add.s32 	%r8, %r404, %r518;
	and.b32  	%r519, %r8, 768;
	setp.eq.s32 	%p136, %r519, 768;
	@%p136 bra 	$L__BB4_12;
	mul.wide.u32 	%rd66, %r662, 8;
	add.s64 	%rd78, %rd10, %rd66;
	shr.u32 	%r520, %r8, 8;
	add.s32 	%r521, %r520, 1;
	and.b32  	%r522, %r521, 3;
	neg.s32 	%r656, %r522;
	mov.u32 	%r658, %r668;
	mov.u32 	%r659, %r669;
$L__BB4_9:
	.pragma "nounroll";
	// begin inline asm
	ld.global.nc.u32 %r668, [%rd78];
	// end inline asm
	add.s64 	%rd68, %rd78, 4;
	// begin inline asm
	ld.global.nc.u32 %r669, [%rd68];
	// end inline asm
	setp.gt.s32 	%p137, %r669, %r659;
	@%p137 bra 	$L__BB4_11;
	setp.eq.s32 	%p138, %r659, %r669;
	setp.lt.s32 	%p139, %r668, %r658;
	and.pred  	%p140, %p138, %p139;
	selp.b32 	%r669, %r669, %r659, %p140;
	selp.b32 	%r668, %r668, %r658, %p140;
$L__BB4_11:
	add.s32 	%r662, %r662, 256;
	add.s64 	%rd78, %rd78, 2048;
	add.s32 	%r656, %r656, 1;
	setp.ne.s32 	%p141, %r656, 0;
	mov.u32 	%r658, %r668;
	mov.u32 	%r659, %r669;
	@%p141 bra 	$L__BB4_9;
$L__BB4_12:
	setp.lt.u32 	%p142, %r8, 768;
	@%p142 bra 	$L__BB4_22;
$L__BB4_13:
	mul.wide.s32 	%rd71, %r662, 8;
	add.s64 	%rd69, %rd10, %rd71;
	// begin inline asm
	ld.global.nc.u32 %r671, [%rd69];
	// end inline asm
	add.s64 	%rd70, %rd69, 4;
	// begin inline asm
	ld.global.nc.u32 %r670, [%rd70];
	// end inline asm
	setp.gt.s32 	%p143, %r670, %r669;
	@%p143 bra 	$L__BB4_15;
	setp.eq.s32 	%p144, %r669, %r670;
	setp.lt.s32 	%p145, %r671, %r668;
	and.pred  	%p146, %p144, %p145;
	selp.b32 	%r670, %r670, %r669, %p146;
	selp.b32 	%r671, %r671, %r668, %p146;
$L__BB4_15:
	add.s64 	%rd72, %rd69, 2048;
	// begin inline asm
	ld.global.nc.u32 %r673, [%rd72];
	// end inline asm
	add.s64 	%rd73, %rd69, 2052;
	// begin inline asm
	ld.global.nc.u32 %r672, [%rd73];
	// end inline asm
	setp.gt.s32 	%p147, %r672, %r670;
	@%p147 bra 	$L__BB4_17;
	setp.eq.s32 	%p148, %r670, %r672;
	setp.lt.s32 	%p149, %r673, %r671;
	and.pred  	%p150, %p148, %p149;
	selp.b32 	%r672, %r672, %r670, %p150;
	selp.b32 	%r673, %r673, %r671, %p150;
$L__BB4_17:
	add.s64 	%rd74, %rd69, 4096;
	// begin inline asm
	ld.global.nc.u32 %r675, [%rd74];
	// end inline asm
	add.s64 	%rd75, %rd69, 4100;
	// begin inline asm
	ld.global.nc.u32 %r674, [%rd75];
	// end inline asm
	setp.gt.s32 	%p151, %r674, %r672;
	@%p151 bra 	$L__BB4_19;
	setp.eq.s32 	%p152, %r672, %r674;
	setp.lt.s32 	%p153, %r675, %r673;
	and.pred  	%p154, %p152, %p153;
	selp.b32 	%r674, %r674, %r672, %p154;
	selp.b32 	%r675, %r675, %r673, %p154;
$L__BB4_19:
	add.s64 	%rd76, %rd69, 6144;
	// begin inline asm
	ld.global.nc.u32 %r668, [%rd76];
	// end inline asm
	add.s64 	%rd77, %rd69, 6148;
	// begin inline asm
	ld.global.nc.u32 %r669, [%rd77];
	// end inline asm
	setp.gt.s32 	%p155, %r669, %r674;
	@%p155 bra 	$L__BB4_21;
	setp.eq.s32 	%p156, %r674, %r669;
	setp.lt.s32 	%p157, %r668, %r675;
	and.pred  	%p158, %p156, %p157;
	selp.b32 	%r669, %r669, %r674, %p158;
	selp.b32 	%r668, %r668, %r675, %p158;
$L__BB4_21:
	add.s32 	%r662, %r662, 1024;
	setp.lt.s32 	%p159, %r662, %r404;
	@%p159 bra 	$L__BB4_13;
$L__BB4_22:
	setp.lt.s32 	%p160, %r404, 256;
	@%p160 bra 	$L__BB4_55;
	// begin inline asm
	mov.u32 %r596, %laneid;
	// end inline asm
	mov.b32 	%r604, 1;
	mov.b32 	%r605, 31;
	mov.b32 	%r606, -1;
	// begin inline asm
	shfl.sync.down.b32 %r597, %r668, %r604, %r605, %r606;
	// end inline asm
	// begin inline asm
	shfl.sync.down.b32 %r602, %r669, %r604, %r605, %r606;
	// end inline asm
	setp.gt.s32 	%p225, %r596, 30;
	mov.u32 	%r680, %r669;
	mov.u32 	%r681, %r668;
	@%p225 bra 	$L__BB4_26;
	setp.gt.s32 	%p226, %r602, %r669;
	mov.u32 	%r680, %r602;
	mov.u32 	%r681, %r597;
	@%p226 bra 	$L__BB4_26;
	setp.eq.s32 	%p227, %r669, %r602;
	setp.lt.s32 	%p228, %r597, %r668;
	and.pred  	%p229, %p227, %p228;
	selp.b32 	%r680, %r602, %r669, %p229;
	selp.b32 	%r681, %r597, %r668, %p229;
$L__BB4_26:
	mov.b32 	%r614, 2;
	mov.b32 	%r615, 31;
	mov.b32 	%r616, -1;
	// begin inline asm
	shfl.sync.down.b32 %r607, %r681, %r614, %r615, %r616;
	// end inline asm
	// begin inline asm
	shfl.sync.down.b32 %r612, %r680, %r614, %r615, %r616;
	// end inline asm
	setp.gt.s32 	%p230, %r596, 29;
	mov.u32 	%r682, %r680;
	mov.u32 	%r683, %r681;
	@%p230 bra 	$L__BB4_29;
	setp.gt.s32 	%p231, %r612, %r680;
	mov.u32 	%r682, %r612;
	mov.u32 	%r683, %r607;
	@%p231 bra 	$L__BB4_29;
	setp.eq.s32 	%p232, %r680, %r612;
	setp.lt.s32 	%p233, %r607, %r681;
	and.pred  	%p234, %p232, %p233;
	selp.b32 	%r682, %r612, %r680, %p234;
	selp.b32 	%r683, %r607, %r681, %p234;
$L__BB4_29:
	mov.b32 	%r624, 4;
	mov.b32 	%r625, 31;
	mov.b32 	%r626, -1;
	// begin inline asm
	shfl.sync.down.b32 %r617, %r683, %r624, %r625, %r626;
	// end inline asm
	// begin inline asm
	shfl.sync.down.b32 %r622, %r682, %r624, %r625, %r626;
	// end inline asm
	setp.gt.s32 	%p235, %r596, 27;
	mov.u32 	%r684, %r682;
	mov.u32 	%r685, %r683;
	@%p235 bra 	$L__BB4_32;
	setp.gt.s32 	%p236, %r622, %r682;
	mov.u32 	%r684, %r622;
	mov.u32 	%r685, %r617;
	@%p236 bra 	$L__BB4_32;
	setp.eq.s32 	%p237, %r682, %r622;
	setp.lt.s32 	%p238, %r617, %r683;
	and.pred  	%p239, %p237, %p238;
	selp.b32 	%r684, %r622, %r682, %p239;
	selp.b32 	%r685, %r617, %r683, %p239;
$L__BB4_32:
	mov.b32 	%r634, 8;
	mov.b32 	%r635, 31;
	mov.b32 	%r636, -1;
	// begin inline asm
	shfl.sync.down.b32 %r627, %r685, %r634, %r635, %r636;
	// end inline asm
	// begin inline asm
	shfl.sync.down.b32 %r632, %r684, %r634, %r635, %r636;
	// end inline asm
	setp.gt.s32 	%p240, %r596, 23;
	mov.u32 	%r812, %r684;
	mov.u32 	%r813, %r685;
	@%p240 bra 	$L__BB4_35;
	setp.gt.s32 	%p241, %r632, %r684;
	mov.u32 	%r812, %r632;
	mov.u32 	%r813, %r627;
	@%p241 bra 	$L__BB4_35;
	setp.eq.s32 	%p242, %r684, %r632;
	setp.lt.s32 	%p243, %r627, %r685;
	and.pred  	%p244, %p242, %p243;
	selp.b32 	%r812, %r632, %r684, %p244;
	selp.b32 	%r813, %r627, %r685, %p244;
$L__BB4_35:
	mov.b32 	%r644, 16;
	mov.b32 	%r645, 31;
	mov.b32 	%r646, -1;
	// begin inline asm
	shfl.sync.down.b32 %r689, %r813, %r644, %r645, %r646;
	// end inline asm
	// begin inline asm
	shfl.sync.down.b32 %r688, %r812, %r644, %r645, %r646;
	// end inline asm
	setp.gt.s32 	%p245, %r596, 15;
	@%p245 bra 	$L__BB4_40;
	setp.gt.s32 	%p246, %r688, %r812;
	@%p246 bra 	$L__BB4_38;
	setp.eq.s32 	%p247, %r812, %r688;
	setp.lt.s32 	%p248, %r689, %r813;
	and.pred  	%p249, %p247, %p248;
	selp.b32 	%r688, %r688, %r812, %p249;
	selp.b32 	%r689, %r689, %r813, %p249;
$L__BB4_38:
	setp.ne.s32 	%p250, %r596, 0;
	mov.u32 	%r813, %r689;
	mov.u32 	%r812, %r688;
	@%p250 bra 	$L__BB4_40;
	shr.u32 	%r647, %r1, 2;
	and.b32  	%r648, %r647, 248;
	mov.u32 	%r649, _ZZN3cub18CUB_300001_SM_10006detail6reduce28DeviceReduceSingleTileKernelINS2_10policy_hubINS0_12KeyValuePairIiiEEiNS0_6ArgMaxEE10Policy1000EPS6_SA_iS7_NS2_20empty_problem_init_tIS6_EES6_N4cuda3std3__410__identityEEEvT0_T1_T2_T3_T4_T6_E12temp_storage;
	add.s32 	%r650, %r649, %r648;
	st.shared.u32 	[%r650+8], %r689;
	st.shared.u32 	[%r650+12], %r688;
$L__BB4_40:
	bar.sync 	0;
	setp.ne.s32 	%p251, %r1, 0;
	@%p251 bra 	$L__BB4_205;
	ld.shared.u32 	%r693, [_ZZN3cub18CUB_300001_SM_10006detail6reduce28DeviceReduceSingleTileKernelINS2_10policy_hubINS0_12KeyValuePairIiiEEiNS0_6ArgMaxEE10Policy1000EPS6_SA_iS7_NS2_20empty_problem_init_tIS6_EES6_N4cuda3std3__410__identityEEEvT0_T1_T2_T3_T4_T6_E12temp_storage+16];
	ld.shared.u32 	%r692, [_ZZN3cub18CUB_300001_SM_10006detail6reduce28DeviceReduceSingleTileKernelINS2_10policy_hubINS0_12KeyValuePairIiiEEiNS0_6ArgMaxEE10Policy1000EPS6_SA_iS7_NS2_20empty_problem_init_tIS6_EES6_N4cuda3std3__410__identityEEEvT0_T1_T2_T3_T4_T6_E12temp_storage+20];
	setp.gt.s32 	%p252, %r692, %r812;
	@%p252 bra 	$L__BB4_43;
	setp.eq.s32 	%p253, %r812, %r692;
	setp.lt.s32 	%p254, %r693, %r813;
	and.pred  	%p255, %p253, %p254;
	selp.b32 	%r692, %r692, %r812, %p255;
	selp.b32 	%r693, %r693, %r813, %p255;
$L__BB4_43:
	ld.shared.u32 	%r695, [_ZZN3cub18CUB_300001_SM_10006detail6reduce28DeviceReduceSingleTileKernelINS2_10policy_hubINS0_12KeyValuePairIiiEEiNS0_6ArgMaxEE10Policy1000EPS6_SA_iS7_NS2_20empty_problem_init_tIS6_EES6_N4cuda3std3__410__identityEEEvT0_T1_T2_T3_T4_T6_E12temp_storage+24];
	ld.shared.u32 	%r694, [_ZZN3cub18CUB_300001_SM_10006detail6reduce28DeviceReduceSingleTileKernelINS2_10policy_hubINS0_12KeyValuePairIiiEEiNS0_6ArgMaxEE10Policy1000EPS6_SA_iS7_NS2_20empty_problem_init_tIS6_EES6_N4cuda3std3__410__identityEEEvT0_T1_T2_T3_T4_T6_E12temp_storage+28];
	setp.gt.s32 	%p256, %r694, %r692;
	@%p256 bra 	$L__BB4_45;
	setp.eq.s32 	%p257, %r692, %r694;
	setp.lt.s32 	%p258, %r695, %r693;
	and.pred  	%p259, %p257, %p258;
	selp.b32 	%r694, %r694, %r692, %p259;
	selp.b32 	%r695, %r695, %r693, %p259;
$L__BB4_45:
	ld.shared.u32 	%r697, [_ZZN3cub18CUB_300001_SM_10006detail6reduce28DeviceReduceSingleTileKernelINS2_10policy_hubINS0_12KeyValuePairIiiEEiNS0_6ArgMaxEE10Policy1000EPS6_SA_iS7_NS2_20empty_problem_init_tIS6_EES6_N4cuda3std3__410__identityEEEvT0_T1_T2_T3_T4_T6_E12temp_storage+32];
	ld.shared.u32 	%r696, [_ZZN3cub18CUB_300001_SM_10006detail6reduce28DeviceReduceSingleTileKernelINS2_10policy_hubINS0_12KeyValuePairIiiEEiNS0_6ArgMaxEE10Policy1000EPS6_SA_iS7_NS2_20empty_problem_init_tIS6_EES6_N4cuda3std3__410__identityEEEvT0_T1_T2_T3_T4_T6_E12temp_storage+36];
	setp.gt.s32 	%p260, %r696, %r694;
	@%p260 bra 	$L__BB4_47;
	setp.eq.s32 	%p261, %r694, %r696;
	setp.lt.s32 	%p262, %r697, %r695;
	and.pred  	%p263, %p261, %p262;
	selp.b32 	%r696, %r696, %r694, %p263;
	selp.b32 	%r697, %r697, %r695, %p263;
$L__BB4_47:
	ld.shared.u32 	%r699, [_ZZN3cub18CUB_300001_SM_10006detail6reduce28DeviceReduceSingleTileKernelINS2_10policy_hubINS0_12KeyValuePairIiiEEiNS0_6ArgMaxEE10Policy1000EPS6_SA_iS7_NS2_20empty_problem_init_tIS6_EES6_N4cuda3std3__410__identityEEEvT0_T1_T2_T3_T4_T6_E12temp_storage+40];
	ld.shared.u32 	%r698, [_ZZN3cub18CUB_300001_SM_10006detail6reduce28DeviceReduceSingleTileKernelINS2_10policy_hubINS0_12KeyValuePairIiiEEiNS0_6ArgMaxEE10Policy1000EPS6_SA_iS7_NS2_20empty_problem_init_tIS6_EES6_N4cuda3std3__410__identityEEEvT0_T1_T2_T3_T4_T6_E12temp_storage+44];
	setp.gt.s32 	%p264, %r698, %r696;
	@%p264 bra 	$L__BB4_49;
	setp.eq.s32 	%p265, %r696, %r698;
	setp.lt.s32 	%p266, %r699, %r697;
	and.pred  	%p267, %p265, %p266;
	selp.b32 	%r698, %r698, %r696, %p267;
	selp.b32 	%r699, %r699, %r697, %p267;
$L__BB4_49:
	ld.shared.u32 	%r701, [_ZZN3cub18CUB_300001_SM_10006detail6reduce28DeviceReduceSingleTileKernelINS2_10policy_hubINS0_12KeyValuePairIiiEEiNS0_6ArgMaxEE10Policy1000EPS6_SA_iS7_NS2_20empty_problem_init_tIS6_EES6_N4cuda3std3__410__identityEEEvT0_T1_T2_T3_T4_T6_E12temp_storage+48];
	ld.shared.u32 	%r700, [_ZZN3cub18CUB_300001_SM_10006detail6reduce28DeviceReduceSingleTileKernelINS2_10policy_hubINS0_12KeyValuePairIiiEEiNS0_6ArgMaxEE10Policy1000EPS6_SA_iS7_NS2_20empty_problem_init_tIS6_EES6_N4cuda3std3__410__identityEEEvT0_T1_T2_T3_T4_T6_E12temp_storage+52];
	setp.gt.s32 	%p268, %r700, %r698;
	@%p268 bra 	$L__BB4_51;
	setp.eq.s32 	%p269, %r698, %r700;
	setp.lt.s32 	%p270, %r701, %r699;
	and.pred  	%p271, %p269, %p270;
	selp.b32 	%r700, %r700, %r698, %p271;
	selp.b32 	%r701, %r701, %r699, %p271;
$L__BB4_51:
	ld.shared.u32 	%r703, [_ZZN3cub18CUB_300001_SM_10006detail6reduce28DeviceReduceSingleTileKernelINS2_10policy_hubINS0_12KeyValuePairIiiEEiNS0_6ArgMaxEE10Policy1000EPS6_SA_iS7_NS2_20empty_problem_init_tIS6_EES6_N4cuda3std3__410__identityEEEvT0_T1_T2_T3_T4_T6_E12temp_storage+56];
	ld.shared.u32 	%r702, [_ZZN3cub18CUB_300001_SM_10006detail6reduce28DeviceReduceSingleTileKernelINS2_10policy_hubINS0_12KeyValuePairIiiEEiNS0_6ArgMaxEE10Policy1000EPS6_SA_iS7_NS2_20empty_problem_init_tIS6_EES6_N4cuda3std3__410__identityEEEvT0_T1_T2_T3_T4_T6_E12temp_storage+60];
	setp.gt.s32 	%p272, %r702, %r700;
	@%p272 bra 	$L__BB4_53;
	setp.eq.s32 	%p273, %r700, %r702;
	setp.lt.s32 	%p274, %r703, %r701;
	and.pred  	%p275, %p273, %p274;
	selp.b32 	%r702, %r702, %r700, %p275;
	selp.b32 	%r703, %r703, %r701, %p275;
$L__BB4_53:
	ld.shared.u32 	%r813, [_ZZN3cub18CUB_300001_SM_10006detail6reduce28DeviceReduceSingleTileKernelINS2_10policy_hubINS0_12KeyValuePairIiiEEiNS0_6ArgMaxEE10Policy1000EPS6_SA_iS7_NS2_20empty_problem_init_tIS6_EES6_N4cuda3std3__410__identityEEEvT0_T1_T2_T3_T4_T6_E12temp_storage+64];
	ld.shared.u32 	%r812, [_ZZN3cub18CUB_300001_SM_10006detail6reduce28DeviceReduceSingleTileKernelINS2_10policy_hubINS0_12KeyValuePairIiiEEiNS0_6ArgMaxEE10Policy1000EPS6_SA_iS7_NS2_20empty_problem_init_tIS6_EES6_N4cuda3std3__410__identityEEEvT0_T1_T2_T3_T4_T6_E12temp_storage+68];
	setp.gt.s32 	%p276, %r812, %r702;
	@%p276 bra 	$L__BB4_205;
	setp.eq.s32 	%p277, %r702, %r812;
	setp.lt.s32 	%p278, %r813, %r703;
	and.pred  	%p279, %p277, %p278;
	selp.b32 	%r812, %r812, %r702, %p279;
	selp.b32 	%r813, %r813, %r703, %p279;
	bra.uni 	$L__BB4_205;
$L__BB4_55:
	// begin inline asm
	mov.u32 %r533, %laneid;
	// end inline asm
	and.b32  	%r544, %r1, 992;
	add.s32 	%r545, %r544, 32;
	setp.gt.s32 	%p161, %r545, %r404;
	not.b32 	%r546, %r544;
	add.s32 	%r547, %r404, %r546;
	selp.b32 	%r542, %r547, 31, %p161;
	mov.b32 	%r541, 1;
	mov.b32 	%r543, -1;
	// begin inline asm
	shfl.sync.down.b32 %r534, %r668, %r541, %r542, %r543;
	// end inline asm
	// begin inline asm
	shfl.sync.down.b32 %r539, %r669, %r541, %r542, %r543;
	// end inline asm
	setp.ge.s32 	%p162, %r533, %r542;
	mov.u32 	%r704, %r669;
	mov.u32 	%r705, %r668;
	@%p162 bra 	$L__BB4_58;
	setp.gt.s32 	%p163, %r539, %r669;
	mov.u32 	%r704, %r539;
	mov.u32 	%r705, %r534;
	@%p163 bra 	$L__BB4_58;
	setp.eq.s32 	%p164, %r669, %r539;
	setp.lt.s32 	%p165, %r534, %r668;
	and.pred  	%p166, %p164, %p165;
	selp.b32 	%r704, %r539, %r669, %p166;
	selp.b32 	%r705, %r534, %r668, %p166;
$L__BB4_58:
	mov.b32 	%r555, 2;
	mov.b32 	%r557, -1;
	// begin inline asm
	shfl.sync.down.b32 %r548, %r705, %r555, %r542, %r557;
	// end inline asm
	// begin inline asm
	shfl.sync.down.b32 %r553, %r704, %r555, %r542, %r557;
	// end inline asm
	add.s32 	%r558, %r533, 2;
	setp.gt.s32 	%p167, %r558, %r542;
	mov.u32 	%r706, %r704;
	mov.u32 	%r707, %r705;
	@%p167 bra 	$L__BB4_61;
	setp.gt.s32 	%p168, %r553, %r704;
	mov.u32 	%r706, %r553;
	mov.u32 	%r707, %r548;
	@%p168 bra 	$L__BB4_61;
	setp.eq.s32 	%p169, %r704, %r553;
	setp.lt.s32 	%p170, %r548, %r705;
	and.pred  	%p171, %p169, %p170;
	selp.b32 	%r706, %r553, %r704, %p171;
	selp.b32 	%r707, %r548, %r705, %p171;
$L__BB4_61:
	mov.b32 	%r566, 4;
	mov.b32 	%r568, -1;
	// begin inline asm
	shfl.sync.down.b32 %r559, %r707, %r566, %r542, %r568;
	// end inline asm
	// begin inline asm
	shfl.sync.down.b32 %r564, %r706, %r566, %r542, %r568;
	// end inline asm
	add.s32 	%r569, %r533, 4;
	setp.gt.s32 	%p172, %r569, %r542;
	mov.u32 	%r708, %r706;
	mov.u32 	%r709, %r707;
	@%p172 bra 	$L__BB4_64;
	setp.gt.s32 	%p173, %r564, %r706;
	mov.u32 	%r708, %r564;
	mov.u32 	%r709, %r559;
	@%p173 bra 	$L__BB4_64;
	setp.eq.s32 	%p174, %r706, %r564;
	setp.lt.s32 	%p175, %r559, %r707;
	and.pred  	%p176, %p174, %p175;
	selp.b32 	%r708, %r564, %r706, %p176;
	selp.b32 	%r709, %r559, %r707, %p176;
$L__BB4_64:
	mov.b32 	%r577, 8;
	mov.b32 	%r579, -1;
	// begin inline asm
	shfl.sync.down.b32 %r570, %r709, %r577, %r542, %r579;
	// end inline asm
	// begin inline asm
	shfl.sync.down.b32 %r575, %r708, %r577, %r542, %r579;
	// end inline asm
	add.s32 	%r580, %r533, 8;
	setp.gt.s32 	%p177, %r580, %r542;
	mov.u32 	%r710, %r709;
	mov.u32 	%r711, %r708;
	@%p177 bra 	$L__BB4_67;
	setp.gt.s32 	%p178, %r575, %r708;
	mov.u32 	%r710, %r570;
	mov.u32 	%r711, %r575;
	@%p178 bra 	$L__BB4_67;
	setp.eq.s32 	%p179, %r708, %r575;
	setp.lt.s32 	%p180, %r570, %r709;
	and.pred  	%p181, %p179, %p180;
	selp.b32 	%r710, %r570, %r709, %p181;
	selp.b32 	%r711, %r575, %r708, %p181;
$L__BB4_67:
	mov.b32 	%r588, 16;
	mov.b32 	%r590, -1;
	// begin inline asm
	shfl.sync.down.b32 %r581, %r710, %r588, %r542, %r590;
	// end inline asm
	// begin inline asm
	shfl.sync.down.b32 %r586, %r711, %r588, %r542, %r590;
	// end inline asm
	add.s32 	%r591, %r533, 16;
	setp.gt.s32 	%p182, %r591, %r542;
	mov.u32 	%r813, %r710;
	mov.u32 	%r812, %r711;
	@%p182 bra 	$L__BB4_70;
	setp.gt.s32 	%p183, %r586, %r711;
	mov.u32 	%r813, %r581;
	mov.u32 	%r812, %r586;
	@%p183 bra 	$L__BB4_70;
	setp.eq.s32 	%p184, %r711, %r586;
	setp.lt.s32 	%p185, %r581, %r710;
	and.pred  	%p186, %p184, %p185;
	selp.b32 	%r813, %r581, %r710, %p186;
	selp.b32 	%r812, %r586, %r711, %p186;
$L__BB4_70:
	setp.ne.s32 	%p187, %r533, 0;
	@%p187 bra 	$L__BB4_72;
	shr.u32 	%r592, %r1, 2;
	and.b32  	%r593, %r592, 248;
	mov.u32 	%r594, _ZZN3cub18CUB_300001_SM_10006detail6reduce28DeviceReduceSingleTileKernelINS2_10policy_hubINS0_12KeyValuePairIiiEEiNS0_6ArgMaxEE10Policy1000EPS6_SA_iS7_NS2_20empty_problem_init_tIS6_EES6_N4cuda3std3__410__identityEEEvT0_T1_T2_T3_T4_T6_E12temp_storage;
	add.s32 	%r595, %r594, %r593;
	st.shared.u32 	[%r595+8], %r813;
	st.shared.u32 	[%r595+12], %r812;
$L__BB4_72:
	bar.sync 	0;
	setp.ne.s32 	%p188, %r1, 0;
	setp.lt.s32 	%p189, %r404, 33;
	or.pred  	%p190, %p188, %p189;
	@%p190 bra 	$L__BB4_205;
	ld.shared.u32 	%r714, [_ZZN3cub18CUB_300001_SM_10006detail6reduce28DeviceReduceSingleTileKernelINS2_10policy_hubINS0_12KeyValuePairIiiEEiNS0_6ArgMaxEE10Policy1000EPS6_SA_iS7_NS2_20empty_problem_init_tIS6_EES6_N4cuda3std3__410__identityEEEvT0_T1_T2_T3_T4_T6_E12temp_storage+16];
	ld.shared.u32 	%r715, [_ZZN3cub18CUB_300001_SM_10006detail6reduce28DeviceReduceSingleTileKernelINS2_10policy_hubINS0_12KeyValuePairIiiEEiNS0_6ArgMaxEE10Policy1000EPS6_SA_iS7_NS2_20empty_problem_init_tIS6_EES6_N4cuda3std3__410__identityEEEvT0_T1_T2_T3_T4_T6_E12temp_storage+20];
	setp.gt.s32 	%p191, %r715, %r812;
	@%p191 bra 	$L__BB4_75;
	setp.eq.s32 	%p192, %r812, %r715;
	setp.lt.s32 	%p193, %r714, %r813;
	and.pred  	%p194, %p192, %p193;
	selp.b32 	%r714, %r714, %r813, %p194;
	selp.b32 	%r715, %r715, %r812, %p194;
$L__BB4_75:
	setp.lt.u32 	%p195, %r404, 65;
	mov.u32 	%r812, %r715;
	mov.u32 	%r813, %r714;
	@%p195 bra 	$L__BB4_205;
	ld.shared.u32 	%r813, [_ZZN3cub18CUB_300001_SM_10006detail6reduce28DeviceReduceSingleTileKernelINS2_10policy_hubINS0_12KeyValuePairIiiEEiNS0_6ArgMaxEE10Policy1000EPS6_SA_iS7_NS2_20empty_problem_init_tIS6_EES6_N4cuda3std3__410__identityEEEvT0_T1_T2_T3_T4_T6_E12temp_storage+24];
	ld.shared.u32 	%r812, [_ZZN3cub18CUB_300001_SM_10006detail6reduce28DeviceReduceSingleTileKernelINS2_10policy_hubINS0_12KeyValuePairIiiEEiNS0_6ArgMaxEE10Policy1000EPS6_SA_iS7_NS2_20empty_problem_init_tIS6_EES6_N4cuda3std3__410__identityEEEvT0_T1_T2_T3_T4_T6_E12temp_storage+28];
	setp.gt.s32 	%p196, %r812, %r715;
	@%p196 bra 	$L__BB4_78;
	setp.eq.s32 	%p197, %r715, %r812;
	setp.lt.s32 	%p198, %r813, %r714;
	and.pred  	%p199, %p197, %p198;
	selp.b32 	%r813, %r813, %r714, %p199;
	selp.b32 	%r812, %r812, %r715, %p199;
$L__BB4_78:
	setp.lt.u32 	%p200, %r404, 97;
	@%p200 bra 	$L__BB4_205;
	ld.shared.u32 	%r718, [_ZZN3cub18CUB_300001_SM_10006detail6reduce28DeviceReduceSingleTileKernelINS2_10policy_hubINS0_12KeyValuePairIiiEEiNS0_6ArgMaxEE10Policy1000EPS6_SA_iS7_NS2_20empty_problem_init_tIS6_EES6_N4cuda3std3__410__identityEEEvT0_T1_T2_T3_T4_T6_E12temp_storage+32];
	ld.shared.u32 	%r719, [_ZZN3cub18CUB_300001_SM_10006detail6reduce28DeviceReduceSingleTileKernelINS2_10policy_hubINS0_12KeyValuePairIiiEEiNS0_6ArgMaxEE10Policy1000EPS6_SA_iS7_NS2_20empty_problem_init_tIS6_EES6_N4cuda3std3__410__identityEEEvT0_T1_T2_T3_T4_T6_E12temp_storage+36];
	setp.gt.s32 	%p201, %r719, %r812;
	@%p201 bra 	$L__BB4_81;
	setp.eq.s32 	%p202, %r812, %r719;
	setp.lt.s32 	%p203, %r718, %r813;
	and.pred  	%p204, %p202, %p203;
	selp.b32 	%r718, %r718, %r813, %p204;
	selp.b32 	%r719, %r719, %r812, %p204;
$L__BB4_81:
	setp.lt.u32 	%p205, %r404, 129;
	mov.u32 	%r812, %r719;
	mov.u32 	%r813, %r718;
	@%p205 bra 	$L__BB4_205;
	ld.shared.u32 	%r813, [_ZZN3cub18CUB_300001_SM_10006detail6reduce28DeviceReduceSingleTileKernelINS2_10policy_hubINS0_12KeyValuePairIiiEEiNS0_6ArgMaxEE10Policy1000EPS6_SA_iS7_NS2_20empty_problem_init_tIS6_EES6_N4cuda3std3__410__identityEEEvT0_T1_T2_T3_T4_T6_E12temp_storage+40];
	ld.shared.u32 	%r812, [_ZZN3cub18CUB_300001_SM_10006detail6reduce28DeviceReduceSingleTileKernelINS2_10policy_hubINS0_12KeyValuePairIiiEEiNS0_6ArgMaxEE10Policy1000EPS6_SA_iS7_NS2_20empty_problem_init_tIS6_EES6_N4cuda3std3__410__identityEEEvT0_T1_T2_T3_T4_T6_E12temp_storage+44];
	setp.gt.s32 	%p206, %r812, %r719;
	@%p206 bra 	$L__BB4_84;
	setp.eq.s32 	%p207, %r719, %r812;
	setp.lt.s32 	%p208, %r813, %r718;
	and.pred  	%p209, %p207, %p208;
	selp.b32 	%r813, %r813, %r718, %p209;
	selp.b32 	%r812, %r812, %r719, %p209;
$L__BB4_84:
	setp.lt.u32 	%p210, %r404, 161;
	@%p210 bra 	$L__BB4_205;
	ld.shared.u32 	%r722, [_ZZN3cub18CUB_300001_SM_10006detail6reduce28DeviceReduceSingleTileKernelINS2_10policy_hubINS0_12KeyValuePairIiiEEiNS0_6ArgMaxEE10Policy1000EPS6_SA_iS7_NS2_20empty_problem_init_tIS6_EES6_N4cuda3std3__410__identityEEEvT0_T1_T2_T3_T4_T6_E12temp_storage+48];
	ld.shared.u32 	%r723, [_ZZN3cub18CUB_300001_SM_10006detail6reduce28DeviceReduceSingleTileKernelINS2_10policy_hubINS0_12KeyValuePairIiiEEiNS0_6ArgMaxEE10Policy1000EPS6_SA_iS7_NS2_20empty_problem_init_tIS6_EES6_N4cuda3std3__410__identityEEEvT0_T1_T2_T3_T4_T6_E12temp_storage+52];
	setp.gt.s32 	%p211, %r723, %r812;
	@%p211 bra 	$L__BB4_87;
	setp.eq.s32 	%p212, %r812, %r723;
	setp.lt.s32 	%p213, %r722, %r813;
	and.pred  	%p214, %p212, %p213;
	selp.b32 	%r722, %r722, %r813, %p214;
	selp.b32 	%r723, %r723, %r812, %p214;
$L__BB4_87:
	setp.lt.u32 	%p215, %r404, 193;
	mov.u32 	%r812, %r723;
	mov.u32 	%r813, %r722;
	@%p215 bra 	$L__BB4_205;
	ld.shared.u32 	%r724, [_ZZN3cub18CUB_300001_SM_10006detail6reduce28DeviceReduceSingleTileKernelINS2_10policy_hubINS0_12KeyValuePairIiiEEiNS0_6ArgMaxEE10Policy1000EPS6_SA_iS7_NS2_20empty_problem_init_tIS6_EES6_N4cuda3std3__410__identityEEEvT0_T1_T2_T3_T4_T6_E12temp_storage+56];
	ld.shared.u32 	%r725, [_ZZN3cub18CUB_300001_SM_10006detail6reduce28DeviceReduceSingleTileKernelINS2_10policy_hubINS0_12KeyValuePairIiiEEiNS0_6ArgMaxEE10Policy1000EPS6_SA_iS7_NS2_20empty_problem_init_tIS6_EES6_N4cuda3std3__410__identityEEEvT0_T1_T2_T3_T4_T6_E12temp_storage+60];
	setp.gt.s32 	%p216, %r725, %r723;
	@%p216 bra 	$L__BB4_90;
	setp.eq.s32 	%p217, %r723, %r725;
	setp.lt.s32 	%p218, %r724, %r722;
	and.pred  	%p219, %p217, %p218;
	selp.b32 	%r724, %r724, %r722, %p219;
	selp.b32 	%r725, %r725, %r723, %p219;
$L__BB4_90:
	setp.lt.u32 	%p220, %r404, 225;
	mov.u32 	%r812, %r725;
	mov.u32 	%r813, %r724;
	@%p220 bra 	$L__BB4_205;
	ld.shared.u32 	%r813, [_ZZN3cub18CUB_300001_SM_10006detail6reduce28DeviceReduceSingleTileKernelINS2_10policy_hubINS0_12KeyValuePairIiiEEiNS0_6ArgMaxEE10Policy1000EPS6_SA_iS7_NS2_20empty_problem_init_tIS6_EES6_N4cuda3std3__410__identityEEEvT0_T1_T2_T3_T4_T6_E12temp_storage+64];
	ld.shared.u32 	%r812, [_ZZN3cub18CUB_300001_SM_10006detail6reduce28DeviceReduceSingleTileKernelINS2_10policy_hubINS0_12KeyValuePairIiiEEiNS0_6ArgMaxEE10Policy1000EPS6_SA_iS7_NS2_20empty_problem_init_tIS6_EES6_N4cuda3std3__410__identityEEEvT0_T1_T2_T3_T4_T6_E12temp_storage+68];
	setp.gt.s32 	%p221, %r812, %r725;
	@%p221 bra 	$L__BB4_205;
	setp.eq.s32 	%p222, %r725, %r812;
	setp.lt.s32 	%p223, %r813, %r724;
	and.pred  	%p224, %p222, %p223;
	selp.b32 	%r812, %r812, %r725, %p224;
	selp.b32 	%r813, %r813, %r724, %p224;
	bra.uni 	$L__BB4_205;
$L__BB4_93:
	mov.u32 	%r202, %tid.x;
	mul.wide.u32 	%rd28, %r202, 8;
	add.s64 	%rd12, %rd10, %rd28;
	// begin inline asm
	ld.global.nc.u32 %r743, [%rd12];
	// end inline asm
	add.s64 	%rd13, %rd12, 4;
	// begin inline asm
	ld.global.nc.u32 %r744, [%rd13];
	// end inline asm
	add.s64 	%rd14, %rd12, 2048;
	// begin inline asm
	ld.global.nc.u32 %r409, [%rd14];
	// end inline asm
	add.s64 	%rd15, %rd12, 2052;
	// begin inline asm
	ld.global.nc.u32 %r410, [%rd15];
	// end inline asm
	add.s64 	%rd16, %rd12, 4096;
	// begin inline asm
	ld.global.nc.u32 %r411, [%rd16];
	// end inline asm
	add.s64 	%rd17, %rd12, 4100;
	// begin inline asm
	ld.global.nc.u32 %r412, [%rd17];
	// end inline asm
	add.s64 	%rd18, %rd12, 6144;
	// begin inline asm
	ld.global.nc.u32 %r413, [%rd18];
	// end inline asm
	add.s64 	%rd19, %rd12, 6148;
	// begin inline asm
	ld.global.nc.u32 %r414, [%rd19];
	// end inline asm
	add.s64 	%rd20, %rd12, 8192;
	// begin inline asm
	ld.global.nc.u32 %r415, [%rd20];
	// end inline asm
	add.s64 	%rd21, %rd12, 8196;
	// begin inline asm
	ld.global.nc.u32 %r416, [%rd21];
	// end inline asm
	add.s64 	%rd22, %rd12, 10240;
	// begin inline asm
	ld.global.nc.u32 %r417, [%rd22];
	// end inline asm
	add.s64 	%rd23, %rd12, 10244;
	// begin inline asm
	ld.global.nc.u32 %r418, [%rd23];
	// end inline asm
	add.s64 	%rd24, %rd12, 12288;
	// begin inline asm
	ld.global.nc.u32 %r419, [%rd24];
	// end inline asm
	add.s64 	%rd25, %rd12, 12292;
	// begin inline asm
	ld.global.nc.u32 %r420, [%rd25];
	// end inline asm
	add.s64 	%rd26, %rd12, 14336;
	// begin inline asm
	ld.global.nc.u32 %r421, [%rd26];
	// end inline asm
	add.s64 	%rd27, %rd12, 14340;
	// begin inline asm
	ld.global.nc.u32 %r422, [%rd27];
	// end inline asm
	setp.gt.s32 	%p3, %r410, %r744;
	@%p3 bra 	$L__BB4_95;
	setp.ne.s32 	%p4, %r744, %r410;
	setp.ge.s32 	%p5, %r409, %r743;
	or.pred  	%p6, %p4, %p5;
	@%p6 bra 	$L__BB4_96;
$L__BB4_95:
	mov.u32 	%r743, %r409;
	mov.u32 	%r744, %r410;
$L__BB4_96:
	setp.gt.s32 	%p7, %r412, %r744;
	@%p7 bra 	$L__BB4_99;
	setp.ne.s32 	%p8, %r744, %r412;
	@%p8 bra 	$L__BB4_100;
	setp.ge.s32 	%p9, %r411, %r743;
	mov.u32 	%r744, %r412;
	@%p9 bra 	$L__BB4_100;
$L__BB4_99:
	mov.u32 	%r743, %r411;
	mov.u32 	%r744, %r412;
$L__BB4_100:
	setp.gt.s32 	%p10, %r414, %r744;
	@%p10 bra 	$L__BB4_103;
	setp.ne.s32 	%p11, %r744, %r414;
	@%p11 bra 	$L__BB4_104;
	setp.ge.s32 	%p12, %r413, %r743;
	mov.u32 	%r744, %r414;
	@%p12 bra 	$L__BB4_104;
$L__BB4_103:
	mov.u32 	%r743, %r413;
	mov.u32 	%r744, %r414;
$L__BB4_104:
	setp.gt.s32 	%p13, %r416, %r744;
	@%p13 bra 	$L__BB4_107;
	setp.ne.s32 	%p14, %r744, %r416;
	@%p14 bra 	$L__BB4_108;
	setp.ge.s32 	%p15, %r415, %r743;
	mov.u32 	%r744, %r416;
	@%p15 bra 	$L__BB4_108;
$L__BB4_107:
	mov.u32 	%r743, %r415;
	mov.u32 	%r744, %r416;
$L__BB4_108:
	setp.gt.s32 	%p16, %r418, %r744;
	@%p16 bra 	$L__BB4_111;
	setp.ne.s32 	%p17, %r744, %r418;
	@%p17 bra 	$L__BB4_112;
	setp.ge.s32 	%p18, %r417, %r743;
	mov.u32 	%r744, %r418;
	@%p18 bra 	$L__BB4_112;
$L__BB4_111:
	mov.u32 	%r743, %r417;
	mov.u32 	%r744, %r418;
$L__BB4_112:
	setp.gt.s32 	%p19, %r420, %r744;
	@%p19 bra 	$L__BB4_115;
	setp.ne.s32 	%p20, %r744, %r420;
	@%p20 bra 	$L__BB4_116;
	setp.ge.s32 	%p21, %r419, %r743;
	mov.u32 	%r744, %r420;
	@%p21 bra 	$L__BB4_116;
$L__BB4_115:
	mov.u32 	%r743, %r419;
	mov.u32 	%r744, %r420;
$L__BB4_116:
	setp.gt.s32 	%p22, %r422, %r744;
	@%p22 bra 	$L__BB4_119;
	setp.ne.s32 	%p23, %r744, %r422;
	@%p23 bra 	$L__BB4_120;
	setp.ge.s32 	%p24, %r421, %r743;
	mov.u32 	%r744, %r422;
	@%p24 bra 	$L__BB4_120;
$L__BB4_119:
	mov.u32 	%r743, %r421;
	mov.u32 	%r744, %r422;
$L__BB4_120:
	setp.lt.u32 	%p25, %r404, 4096;
	mov.b32 	%r761, 2048;
	@%p25 bra 	$L__BB4_155;
	add.s32 	%r233, %r404, -2048;
	mov.b32 	%r761, 2048;
$L__BB4_122:
	mul.wide.s32 	%rd45, %r761, 8;
	add.s64 	%rd29, %rd12, %rd45;
	// begin inline asm
	ld.global.nc.u32 %r425, [%rd29];
	// end inline asm
	add.s64 	%rd30, %rd29, 4;
	// begin inline asm
	ld.global.nc.u32 %r426, [%rd30];
	// end inline asm
	add.s64 	%rd31, %rd29, 2048;
	// begin inline asm
	ld.global.nc.u32 %r427, [%rd31];
	// end inline asm
	add.s64 	%rd32, %rd29, 2052;
	// begin inline asm
	ld.global.nc.u32 %r428, [%rd32];
	// end inline asm
	add.s64 	%rd33, %rd29, 4096;
	// begin inline asm
	ld.global.nc.u32 %r429, [%rd33];
	// end inline asm
	add.s64 	%rd34, %rd29, 4100;
	// begin inline asm
	ld.global.nc.u32 %r430, [%rd34];
	// end inline asm
	add.s64 	%rd35, %rd29, 6144;
	// begin inline asm
	ld.global.nc.u32 %r431, [%rd35];
	// end inline asm
	add.s64 	%rd36, %rd29, 6148;
	// begin inline asm
	ld.global.nc.u32 %r432, [%rd36];
	// end inline asm
	add.s64 	%rd37, %rd29, 8192;
	// begin inline asm
	ld.global.nc.u32 %r433, [%rd37];
	// end inline asm
	add.s64 	%rd38, %rd29, 8196;
	// begin inline asm
	ld.global.nc.u32 %r434, [%rd38];
	// end inline asm
	add.s64 	%rd39, %rd29, 10240;
	// begin inline asm
	ld.global.nc.u32 %r435, [%rd39];
	// end inline asm
	add.s64 	%rd40, %rd29, 10244;
	// begin inline asm
	ld.global.nc.u32 %r436, [%rd40];
	// end inline asm
	add.s64 	%rd41, %rd29, 12288;
	// begin inline asm
	ld.global.nc.u32 %r437, [%rd41];
	// end inline asm
	add.s64 	%rd42, %rd29, 12292;
	// begin inline asm
	ld.global.nc.u32 %r438, [%rd42];
	// end inline asm
	add.s64 	%rd43, %rd29, 14336;
	// begin inline asm
	ld.global.nc.u32 %r439, [%rd43];
	// end inline asm
	add.s64 	%rd44, %rd29, 14340;
	// begin inline asm
	ld.global.nc.u32 %r440, [%rd44];
	// end inline asm
	setp.gt.s32 	%p26, %r426, %r744;
	@%p26 bra 	$L__BB4_124;
	setp.ne.s32 	%p27, %r744, %r426;
	setp.ge.s32 	%p28, %r425, %r743;
	or.pred  	%p29, %p27, %p28;
	@%p29 bra 	$L__BB4_125;
$L__BB4_124:
	mov.u32 	%r743, %r425;
	mov.u32 	%r744, %r426;
$L__BB4_125:
	setp.gt.s32 	%p30, %r428, %r744;
	@%p30 bra 	$L__BB4_128;
	setp.ne.s32 	%p31, %r744, %r428;
	@%p31 bra 	$L__BB4_129;
	setp.ge.s32 	%p32, %r427, %r743;
	mov.u32 	%r744, %r428;
	@%p32 bra 	$L__BB4_129;
$L__BB4_128:
	mov.u32 	%r743, %r427;
	mov.u32 	%r744, %r428;
$L__BB4_129:
	setp.gt.s32 	%p33, %r430, %r744;
	@%p33 bra 	$L__BB4_132;
	setp.ne.s32 	%p34, %r744, %r430;
	@%p34 bra 	$L__BB4_133;
	setp.ge.s32 	%p35, %r429, %r743;
	mov.u32 	%r744, %r430;
	@%p35 bra 	$L__BB4_133;
$L__BB4_132:
	mov.u32 	%r743, %r429;
	mov.u32 	%r744, %r430;
$L__BB4_133:
	setp.gt.s32 	%p36, %r432, %r744;
	@%p36 bra 	$L__BB4_136;
	setp.ne.s32 	%p37, %r744, %r432;
	@%p37 bra 	$L__BB4_137;
	setp.ge.s32 	%p38, %r431, %r743;
	mov.u32 	%r744, %r432;
	@%p38 bra 	$L__BB4_137;
$L__BB4_136:
	mov.u32 	%r743, %r431;
	mov.u32 	%r744, %r432;
$L__BB4_137:
	setp.gt.s32 	%p39, %r434, %r744;
	@%p39 bra 	$L__BB4_140;
	setp.ne.s32 	%p40, %r744, %r434;
	@%p40 bra 	$L__BB4_141;
	setp.ge.s32 	%p41, %r433, %r743;
	mov.u32 	%r744, %r434;
	@%p41 bra 	$L__BB4_141;
$L__BB4_140:
	mov.u32 	%r743, %r433;
	mov.u32 	%r744, %r434;
$L__BB4_141:
	setp.gt.s32 	%p42, %r436, %r744;
	@%p42 bra 	$L__BB4_144;
	setp.ne.s32 	%p43, %r744, %r436;
	@%p43 bra 	$L__BB4_145;
	setp.ge.s32 	%p44, %r435, %r743;
	mov.u32 	%r744, %r436;
	@%p44 bra 	$L__BB4_145;
$L__BB4_144:
	mov.u32 	%r743, %r435;
	mov.u32 	%r744, %r436;
$L__BB4_145:
	setp.gt.s32 	%p45, %r438, %r744;
	@%p45 bra 	$L__BB4_148;
	setp.ne.s32 	%p46, %r744, %r438;
	@%p46 bra 	$L__BB4_149;
	setp.ge.s32 	%p47, %r437, %r743;
	mov.u32 	%r744, %r438;
	@%p47 bra 	$L__BB4_149;
$L__BB4_148:
	mov.u32 	%r743, %r437;
	mov.u32 	%r744, %r438;
$L__BB4_149:
	setp.gt.s32 	%p48, %r440, %r744;
	@%p48 bra 	$L__BB4_152;
	setp.ne.s32 	%p49, %r744, %r440;
	@%p49 bra 	$L__BB4_153;
	setp.ge.s32 	%p50, %r439, %r743;
	mov.u32 	%r744, %r440;
	@%p50 bra 	$L__BB4_153;
$L__BB4_152:
	mov.u32 	%r743, %r439;
	mov.u32 	%r744, %r440;
$L__BB4_153:
	sub.s32 	%r441, %r404, %r761;
	setp.lt.s32 	%p51, %r441, 2048;
	@%p51 bra 	$L__BB4_173;
	add.s32 	%r761, %r761, 2048;
	setp.le.s32 	%p52, %r761, %r233;
	@%p52 bra 	$L__BB4_122;
$L__BB4_155:
	setp.le.s32 	%p53, %r404, %r761;
	@%p53 bra 	$L__BB4_173;
	sub.s32 	%r273, %r404, %r761;
	setp.ge.s32 	%p54, %r202, %r273;
	@%p54 bra 	$L__BB4_173;
	not.b32 	%r443, %r202;
	add.s32 	%r444, %r404, %r443;
	sub.s32 	%r274, %r444, %r761;
	and.b32  	%r445, %r274, 768;
	setp.eq.s32 	%p55, %r445, 768;
	mov.u32 	%r769, %r202;
	@%p55 bra 	$L__BB4_162;
	add.s32 	%r763, %r202, %r761;
	shr.u32 	%r446, %r274, 8;
	add.s32 	%r447, %r446, 1;
	and.b32  	%r448, %r447, 3;
	neg.s32 	%r762, %r448;
	mov.u32 	%r769, %r202;
	mov.u32 	%r765, %r743;
	mov.u32 	%r766, %r744;
$L__BB4_159:
	.pragma "nounroll";
	mul.wide.u32 	%rd48, %r763, 8;
	add.s64 	%rd46, %rd10, %rd48;
	// begin inline asm
	ld.global.nc.u32 %r743, [%rd46];
	// end inline asm
	add.s64 	%rd47, %rd46, 4;
	// begin inline asm
	ld.global.nc.u32 %r744, [%rd47];
	// end inline asm
	setp.gt.s32 	%p56, %r744, %r766;
	@%p56 bra 	$L__BB4_161;
	setp.eq.s32 	%p57, %r766, %r744;
	setp.lt.s32 	%p58, %r743, %r765;
	and.pred  	%p59, %p57, %p58;
	selp.b32 	%r743, %r743, %r765, %p59;
	selp.b32 	%r744, %r744, %r766, %p59;
$L__BB4_161:
	add.s32 	%r769, %r769, 256;
	add.s32 	%r763, %r763, 256;
	add.s32 	%r762, %r762, 1;
	setp.ne.s32 	%p60, %r762, 0;
	mov.u32 	%r765, %r743;
	mov.u32 	%r766, %r744;
	@%p60 bra 	$L__BB4_159;
$L__BB4_162:
	setp.lt.u32 	%p61, %r274, 768;
	@%p61 bra 	$L__BB4_173;
	cvt.u64.u32 	%rd49, %r769;
	cvt.u64.u32 	%rd50, %r761;
	add.s64 	%rd51, %rd49, %rd50;
	shl.b64 	%rd52, %rd51, 3;
	add.s64 	%rd53, %rd52, %rd10;
	add.s64 	%rd79, %rd53, 6148;
	add.s32 	%r774, %r769, %r761;
$L__BB4_164:
	mul.wide.u32 	%rd56, %r774, 8;
	add.s64 	%rd54, %rd10, %rd56;
	// begin inline asm
	ld.global.nc.u32 %r778, [%rd54];
	// end inline asm
	add.s64 	%rd55, %rd54, 4;
	// begin inline asm
	ld.global.nc.u32 %r779, [%rd55];
	// end inline asm
	setp.gt.s32 	%p62, %r779, %r744;
	@%p62 bra 	$L__BB4_166;
	setp.eq.s32 	%p63, %r744, %r779;
	setp.lt.s32 	%p64, %r778, %r743;
	and.pred  	%p65, %p63, %p64;
	selp.b32 	%r778, %r778, %r743, %p65;
	selp.b32 	%r779, %r779, %r744, %p65;
$L__BB4_166:
	add.s64 	%rd57, %rd79, -4100;
	// begin inline asm
	ld.global.nc.u32 %r780, [%rd57];
	// end inline asm
	add.s64 	%rd58, %rd79, -4096;
	// begin inline asm
	ld.global.nc.u32 %r781, [%rd58];
	// end inline asm
	setp.gt.s32 	%p66, %r781, %r779;
	@%p66 bra 	$L__BB4_168;
	setp.eq.s32 	%p67, %r779, %r781;
	setp.lt.s32 	%p68, %r780, %r778;
	and.pred  	%p69, %p67, %p68;
	selp.b32 	%r780, %r780, %r778, %p69;
	selp.b32 	%r781, %r781, %r779, %p69;
$L__BB4_168:
	add.s64 	%rd59, %rd79, -2052;
	// begin inline asm
	ld.global.nc.u32 %r782, [%rd59];
	// end inline asm
	add.s64 	%rd60, %rd79, -2048;
	// begin inline asm
	ld.global.nc.u32 %r783, [%rd60];
	// end inline asm
	setp.gt.s32 	%p70, %r783, %r781;
	@%p70 bra 	$L__BB4_170;
	setp.eq.s32 	%p71, %r781, %r783;
	setp.lt.s32 	%p72, %r782, %r780;
	and.pred  	%p73, %p71, %p72;
	selp.b32 	%r782, %r782, %r780, %p73;
	selp.b32 	%r783, %r783, %r781, %p73;
$L__BB4_170:
	add.s64 	%rd61, %rd79, -4;
	// begin inline asm
	ld.global.nc.u32 %r743, [%rd61];
	// end inline asm
	// begin inline asm
	ld.global.nc.u32 %r744, [%rd79];
	// end inline asm
	setp.gt.s32 	%p74, %r744, %r783;
	@%p74 bra 	$L__BB4_172;
	setp.eq.s32 	%p75, %r783, %r744;
	setp.lt.s32 	%p76, %r743, %r782;
	and.pred  	%p77, %p75, %p76;
	selp.b32 	%r743, %r743, %r782, %p77;
	selp.b32 	%r744, %r744, %r783, %p77;
$L__BB4_172:
	add.s32 	%r769, %r769, 1024;
	add.s64 	%rd79, %rd79, 8192;
	add.s32 	%r774, %r774, 1024;
	setp.lt.s32 	%p78, %r769, %r273;
	@%p78 bra 	$L__BB4_164;
$L__BB4_173:
	// begin inline asm
	mov.u32 %r459, %laneid;
	// end inline asm
	mov.b32 	%r467, 1;
	mov.b32 	%r468, 31;
	mov.b32 	%r469, -1;
	// begin inline asm
	shfl.sync.down.b32 %r460, %r743, %r467, %r468, %r469;
	// end inline asm
	// begin inline asm
	shfl.sync.down.b32 %r465, %r744, %r467, %r468, %r469;
	// end inline asm
	setp.gt.s32 	%p79, %r459, 30;
	mov.u32 	%r788, %r743;
	mov.u32 	%r789, %r744;
	@%p79 bra 	$L__BB4_176;
	setp.gt.s32 	%p80, %r465, %r744;
	mov.u32 	%r788, %r460;
	mov.u32 	%r789, %r465;
	@%p80 bra 	$L__BB4_176;
	setp.eq.s32 	%p81, %r744, %r465;
	setp.lt.s32 	%p82, %r460, %r743;
	and.pred  	%p83, %p81, %p82;
	selp.b32 	%r788, %r460, %r743, %p83;
	selp.b32 	%r789, %r465, %r744, %p83;
$L__BB4_176:
	mov.b32 	%r477, 2;
	mov.b32 	%r478, 31;
	mov.b32 	%r479, -1;
	// begin inline asm
	shfl.sync.down.b32 %r470, %r788, %r477, %r478, %r479;
	// end inline asm
	// begin inline asm
	shfl.sync.down.b32 %r475, %r789, %r477, %r478, %r479;
	// end inline asm
	setp.gt.s32 	%p84, %r459, 29;
	mov.u32 	%r790, %r788;
	mov.u32 	%r791, %r789;
	@%p84 bra 	$L__BB4_179;
	setp.gt.s32 	%p85, %r475, %r789;
	mov.u32 	%r790, %r470;
	mov.u32 	%r791, %r475;
	@%p85 bra 	$L__BB4_179;
	setp.eq.s32 	%p86, %r789, %r475;
	setp.lt.s32 	%p87, %r470, %r788;
	and.pred  	%p88, %p86, %p87;
	selp.b32 	%r790, %r470, %r788, %p88;
	selp.b32 	%r791, %r475, %r789, %p88;
$L__BB4_179:
	mov.b32 	%r487, 4;
	mov.b32 	%r488, 31;
	mov.b32 	%r489, -1;
	// begin inline asm
	shfl.sync.down.b32 %r480, %r790, %r487, %r488, %r489;
	// end inline asm
	// begin inline asm
	shfl.sync.down.b32 %r485, %r791, %r487, %r488, %r489;
	// end inline asm
	setp.gt.s32 	%p89, %r459, 27;
	mov.u32 	%r792, %r790;
	mov.u32 	%r793, %r791;
	@%p89 bra 	$L__BB4_182;
	setp.gt.s32 	%p90, %r485, %r791;
	mov.u32 	%r792, %r480;
	mov.u32 	%r793, %r485;
	@%p90 bra 	$L__BB4_182;
	setp.eq.s32 	%p91, %r791, %r485;
	setp.lt.s32 	%p92, %r480, %r790;
	and.pred  	%p93, %p91, %p92;
	selp.b32 	%r792, %r480, %r790, %p93;
	selp.b32 	%r793, %r485, %r791, %p93;
$L__BB4_182:
	mov.b32 	%r497, 8;
	mov.b32 	%r498, 31;
	mov.b32 	%r499, -1;
	// begin inline asm
	shfl.sync.down.b32 %r490, %r792, %r497, %r498, %r499;
	// end inline asm
	// begin inline asm
	shfl.sync.down.b32 %r495, %r793, %r497, %r498, %r499;
	// end inline asm
	setp.gt.s32 	%p94, %r459, 23;
	mov.u32 	%r813, %r792;
	mov.u32 	%r812, %r793;
	@%p94 bra 	$L__BB4_185;
	setp.gt.s32 	%p95, %r495, %r793;
	mov.u32 	%r813, %r490;
	mov.u32 	%r812, %r495;
	@%p95 bra 	$L__BB4_185;
	setp.eq.s32 	%p96, %r793, %r495;
	setp.lt.s32 	%p97, %r490, %r792;
	and.pred  	%p98, %p96, %p97;
	selp.b32 	%r813, %r490, %r792, %p98;
	selp.b32 	%r812, %r495, %r793, %p98;
$L__BB4_185:
	mov.b32 	%r507, 16;
	mov.b32 	%r508, 31;
	mov.b32 	%r509, -1;
	// begin inline asm
	shfl.sync.down.b32 %r796, %r813, %r507, %r508, %r509;
	// end inline asm
	// begin inline asm
	shfl.sync.down.b32 %r797, %r812, %r507, %r508, %r509;
	// end inline asm
	setp.gt.s32 	%p99, %r459, 15;
	@%p99 bra 	$L__BB4_190;
	setp.gt.s32 	%p100, %r797, %r812;
	@%p100 bra 	$L__BB4_188;
	setp.eq.s32 	%p101, %r812, %r797;
	setp.lt.s32 	%p102, %r796, %r813;
	and.pred  	%p103, %p101, %p102;
	selp.b32 	%r796, %r796, %r813, %p103;
	selp.b32 	%r797, %r797, %r812, %p103;
$L__BB4_188:
	setp.ne.s32 	%p104, %r459, 0;
	mov.u32 	%r812, %r797;
	mov.u32 	%r813, %r796;
	@%p104 bra 	$L__BB4_190;
	shr.u32 	%r510, %r202, 2;
	and.b32  	%r511, %r510, 248;
	mov.u32 	%r512, _ZZN3cub18CUB_300001_SM_10006detail6reduce28DeviceReduceSingleTileKernelINS2_10policy_hubINS0_12KeyValuePairIiiEEiNS0_6ArgMaxEE10Policy1000EPS6_SA_iS7_NS2_20empty_problem_init_tIS6_EES6_N4cuda3std3__410__identityEEEvT0_T1_T2_T3_T4_T6_E12temp_storage;
	add.s32 	%r513, %r512, %r511;
	st.shared.u32 	[%r513+8], %r796;
	st.shared.u32 	[%r513+12], %r797;
$L__BB4_190:
	bar.sync 	0;
	setp.ne.s32 	%p105, %r202, 0;
	@%p105 bra 	$L__BB4_205;
	ld.shared.u32 	%r800, [_ZZN3cub18CUB_300001_SM_10006detail6reduce28DeviceReduceSingleTileKernelINS2_10policy_hubINS0_12KeyValuePairIiiEEiNS0_6ArgMaxEE10Policy1000EPS6_SA_iS7_NS2_20empty_problem_init_tIS6_EES6_N4cuda3std3__410__identityEEEvT0_T1_T2_T3_T4_T6_E12temp_storage+16];
	ld.shared.u32 	%r801, [_ZZN3cub18CUB_300001_SM_10006detail6reduce28DeviceReduceSingleTileKernelINS2_10policy_hubINS0_12KeyValuePairIiiEEiNS0_6ArgMaxEE10Policy1000EPS6_SA_iS7_NS2_20empty_problem_init_tIS6_EES6_N4cuda3std3__410__identityEEEvT0_T1_T2_T3_T4_T6_E12temp_storage+20];
	setp.gt.s32 	%p106, %r801, %r812;
	@%p106 bra 	$L__BB4_193;
	setp.eq.s32 	%p107, %r812, %r801;
	setp.lt.s32 	%p108, %r800, %r813;
	and.pred  	%p109, %p107, %p108;
	selp.b32 	%r800, %r800, %r813, %p109;
	selp.b32 	%r801, %r801, %r812, %p109;
$L__BB4_193:
	ld.shared.u32 	%r802, [_ZZN3cub18CUB_300001_SM_10006detail6reduce28DeviceReduceSingleTileKernelINS2_10policy_hubINS0_12KeyValuePairIiiEEiNS0_6ArgMaxEE10Policy1000EPS6_SA_iS7_NS2_20empty_problem_init_tIS6_EES6_N4cuda3std3__410__identityEEEvT0_T1_T2_T3_T4_T6_E12temp_storage+24];
	ld.shared.u32 	%r803, [_ZZN3cub18CUB_300001_SM_10006detail6reduce28DeviceReduceSingleTileKernelINS2_10policy_hubINS0_12KeyValuePairIiiEEiNS0_6ArgMaxEE10Policy1000EPS6_SA_iS7_NS2_20empty_problem_init_tIS6_EES6_N4cuda3std3__410__identityEEEvT0_T1_T2_T3_T4_T6_E12temp_storage+28];
	setp.gt.s32 	%p110, %r803, %r801;
	@%p110 bra 	$L__BB4_195;
	setp.eq.s32 	%p111, %r801, %r803;
	setp.lt.s32 	%p112, %r802, %r800;
	and.pred  	%p113, %p111, %p112;
	selp.b32 	%r802, %r802, %r800, %p113;
	selp.b32 	%r803, %r803, %r801, %p113;
$L__BB4_195:
	ld.shared.u32 	%r804, [_ZZN3cub18CUB_300001_SM_10006detail6reduce28DeviceReduceSingleTileKernelINS2_10policy_hubINS0_12KeyValuePairIiiEEiNS0_6ArgMaxEE10Policy1000EPS6_SA_iS7_NS2_20empty_problem_init_tIS6_EES6_N4cuda3std3__410__identityEEEvT0_T1_T2_T3_T4_T6_E12temp_storage+32];
	ld.shared.u32 	%r805, [_ZZN3cub18CUB_300001_SM_10006detail6reduce28DeviceReduceSingleTileKernelINS2_10policy_hubINS0_12KeyValuePairIiiEEiNS0_6ArgMaxEE10Policy1000EPS6_SA_iS7_NS2_20empty_problem_init_tIS6_EES6_N4cuda3std3__410__identityEEEvT0_T1_T2_T3_T4_T6_E12temp_storage+36];
	setp.gt.s32 	%p114, %r805, %r803;
	@%p114 bra 	$L__BB4_197;
	setp.eq.s32 	%p115, %r803, %r805;
	setp.lt.s32 	%p116, %r804, %r802;
	and.pred  	%p117, %p115, %p116;
	selp.b32 	%r804, %r804, %r802, %p117;
	selp.b32 	%r805, %r805, %r803, %p117;
$L__BB4_197:
	ld.shared.u32 	%r806, [_ZZN3cub18CUB_300001_SM_10006detail6reduce28DeviceReduceSingleTileKernelINS2_10policy_hubINS0_12KeyValuePairIiiEEiNS0_6ArgMaxEE10Policy1000EPS6_SA_iS7_NS2_20empty_problem_init_tIS6_EES6_N4cuda3std3__410__identityEEEvT0_T1_T2_T3_T4_T6_E12temp_storage+40];
	ld.shared.u32 	%r807, [_ZZN3cub18CUB_300001_SM_10006detail6reduce28DeviceReduceSingleTileKernelINS2_10policy_hubINS0_12KeyValuePairIiiEEiNS0_6ArgMaxEE10Policy1000EPS6_SA_iS7_NS2_20empty_problem_init_tIS6_EES6_N4cuda3std3__410__identityEEEvT0_T1_T2_T3_T4_T6_E12temp_storage+44];
	setp.gt.s32 	%p118, %r807, %r805;
	@%p118 bra 	$L__BB4_199;
	setp.eq.s32 	%p119, %r805, %r807;
	setp.lt.s32 	%p120, %r806, %r804;
	and.pred  	%p121, %p119, %p120;
	selp.b32 	%r806, %r806, %r804, %p121;
	selp.b32 	%r807, %r807, %r805, %p121;
$L__BB4_199:
	ld.shared.u32 	%r808, [_ZZN3cub18CUB_300001_SM_10006detail6reduce28DeviceReduceSingleTileKernelINS2_10policy_hubINS0_12KeyValuePairIiiEEiNS0_6ArgMaxEE10Policy1000EPS6_SA_iS7_NS2_20empty_problem_init_tIS6_EES6_N4cuda3std3__410__identityEEEvT0_T1_T2_T3_T4_T6_E12temp_storage+48];
	ld.shared.u32 	%r809, [_ZZN3cub18CUB_300001_SM_10006detail6reduce28DeviceReduceSingleTileKernelINS2_10policy_hubINS0_12KeyValuePairIiiEEiNS0_6ArgMaxEE10Policy1000EPS6_SA_iS7_NS2_20empty_problem_init_tIS6_EES6_N4cuda3std3__410__identityEEEvT0_T1_T2_T3_T4_T6_E12temp_storage+52];
	setp.gt.s32 	%p122, %r809, %r807;
	@%p122 bra 	$L__BB4_201;
	setp.eq.s32 	%p123, %r807, %r809;
	setp.lt.s32 	%p124, %r808, %r806;
	and.pred  	%p125, %p123, %p124;
	selp.b32 	%r808, %r808, %r806, %p125;
	selp.b32 	%r809, %r809, %r807, %p125;
$L__BB4_201:
	ld.shared.u32 	%r810, [_ZZN3cub18CUB_300001_SM_10006detail6reduce28DeviceReduceSingleTileKernelINS2_10policy_hubINS0_12KeyValuePairIiiEEiNS0_6ArgMaxEE10Policy1000EPS6_SA_iS7_NS2_20empty_problem_init_tIS6_EES6_N4cuda3std3__410__identityEEEvT0_T1_T2_T3_T4_T6_E12temp_storage+56];
	ld.shared.u32 	%r811, [_ZZN3cub18CUB_300001_SM_10006detail6reduce28DeviceReduceSingleTileKernelINS2_10policy_hubINS0_12KeyValuePairIiiEEiNS0_6ArgMaxEE10Policy1000EPS6_SA_iS7_NS2_20empty_problem_init_tIS6_EES6_N4cuda3std3__410__identityEEEvT0_T1_T2_T3_T4_T6_E12temp_storage+60];
	setp.gt.s32 	%p126, %r811, %r809;
	@%p126 bra 	$L__BB4_203;
	setp.eq.s32 	%p127, %r809, %r811;
	setp.lt.s32 	%p128, %r810, %r808;
	and.pred  	%p129, %p127, %p128;
	selp.b32 	%r810, %r810, %r808, %p129;
	selp.b32 	%r811, %r811, %r809, %p129;
$L__BB4_203:
	ld.shared.u32 	%r813, [_ZZN3cub18CUB_300001_SM_10006detail6reduce28DeviceReduceSingleTileKernelINS2_10policy_hubINS0_12KeyValuePairIiiEEiNS0_6ArgMaxEE10Policy1000EPS6_SA_iS7_NS2_20empty_problem_init_tIS6_EES6_N4cuda3std3__410__identityEEEvT0_T1_T2_T3_T4_T6_E12temp_storage+64];
	ld.shared.u32 	%r812, [_ZZN3cub18CUB_300001_SM_10006detail6reduce28DeviceReduceSingleTileKernelINS2_10policy_hubINS0_12KeyValuePairIiiEEiNS0_6ArgMaxEE10Policy1000EPS6_SA_iS7_NS2_20empty_problem_init_tIS6_EES6_N4cuda3std3__410__identityEEEvT0_T1_T2_T3_T4_T6_E12temp_storage+68];
	setp.gt.s32 	%p130, %r812, %r811;
	@%p130 bra 	$L__BB4_205;
	setp.eq.s32 	%p131, %r811, %r812;
	setp.lt.s32 	%p132, %r813, %r810;
	and.pred  	%p133, %p131, %p132;
	selp.b32 	%r812, %r812, %r811, %p133;
	selp.b32 	%r813, %r813, %r810, %p133;
$L__BB4_205:
	mov.u32 	%r651, %tid.x;
	setp.ne.s32 	%p280, %r651, 0;
	@%p280 bra 	$L__BB4_207;
	st.global.u32 	[%rd1], %r813;
	st.global.u32 	[%rd1+4], %r812;
$L__BB4_207:
	ret;

}
	// .globl	_ZN3cub18CUB_300001_SM_10006detail6reduce28DeviceReduceSingleTileKernelINS2_10policy_hubINS0_12KeyValuePairIiiEEiNS0_6ArgMinEE10Policy1000ENS0_21ArgIndexInputIteratorIPiiiEEPS6_iS7_NS2_20empty_problem_init_tIS6_EES6_N4cuda3std3__410__identityEEEvT0_T1_T2_T3_T4_T6_
.visible .entry _ZN3cub18CUB_300001_SM_10006detail6reduce28DeviceReduceSingleTileKernelINS2_10policy_hubINS0_12KeyValuePairIiiEEiNS0_6ArgMinEE10Policy1000ENS0_21ArgIndexInputIteratorIPiiiEEPS6_iS7_NS2_20empty_problem_init_tIS6_EES6_N4cuda3std3__410__identityEEEvT0_T1_T2_T3_T4_T6_(
	.param .align 8 .b8 _ZN3cub18CUB_300001_SM_10006detail6reduce28DeviceReduceSingleTileKernelINS2_10policy_hubINS0_12KeyValuePairIiiEEiNS0_6ArgMinEE10Policy1000ENS0_21ArgIndexInputIteratorIPiiiEEPS6_iS7_NS2_20empty_problem_init_tIS6_EES6_N4cuda3std3__410__identityEEEvT0_T1_T2_T3_T4_T6__param_0[16],
	.param .u64 .ptr .align 1 _ZN3cub18CUB_300001_SM_10006detail6reduce28DeviceReduceSingleTileKernelINS2_10policy_hubINS0_12KeyValuePairIiiEEiNS0_6ArgMinEE10Policy1000ENS0_21ArgIndexInputIteratorIPiiiEEPS6_iS7_NS2_20empty_problem_init_tIS6_EES6_N4cuda3std3__410__identityEEEvT0_T1_T2_T3_T4_T6__param_1,
	.param .u32 _ZN3cub18CUB_300001_SM_10006detail6reduce28DeviceReduceSingleTileKernelINS2_10policy_hubINS0_12KeyValuePairIiiEEiNS0_6ArgMinEE10Policy1000ENS0_21ArgIndexInputIteratorIPiiiEEPS6_iS7_NS2_20empty_problem_init_tIS6_EES6_N4cuda3std3__410__identityEEEvT0_T1_T2_T3_T4_T6__param_2,
	.param .align 1 .b8 _ZN3cub18CUB_300001_SM_10006detail6reduce28DeviceReduceSingleTileKernelINS2_10policy_hubINS0_12KeyValuePairIiiEEiNS0_6ArgMinEE10Policy1000ENS0_21ArgIndexInputIteratorIPiiiEEPS6_iS7_NS2_20empty_problem_init_tIS6_EES6_N4cuda3std3__410__identityEEEvT0_T1_T2_T3_T4_T6__param_3[1],
	.param .align 4 .b8 _ZN3cub18CUB_300001_SM_10006detail6reduce28DeviceReduceSingleTileKernelINS2_10policy_hubINS0_12KeyValuePairIiiEEiNS0_6ArgMinEE10Policy1000ENS0_21ArgIndexInputIteratorIPiiiEEPS6_iS7_NS2_20empty_problem_init_tIS6_EES6_N4cuda3std3__410__identityEEEvT0_T1_T2_T3_T4_T6__param_4[8],
	.param .align 1 .b8 _ZN3cub18CUB_300001_SM_10006detail6reduce28DeviceReduceSingleTileKernelINS2_10policy_hubINS0_12KeyValuePairIiiEEiNS0_6ArgMinEE10Policy1000ENS0_21ArgIndexInputIteratorIPiiiEEPS6_iS7_NS2_20empty_problem_init_tIS6_EES6_N4cuda3std3__410__identityEEEvT0_T1_T2_T3_T4_T6__param_5[1]
)
.maxntid 256
.minnctapersm 1
{
	.reg .pred 	%p<369>;
	.reg .b16 	%rs<5>;
	.reg .b32 	%r<961>;
	.reg .b64 	%rd<29>;
	// demoted variable
	.shared .align 4 .b8 _ZZN3cub18CUB_300001_SM_10006detail6reduce28DeviceReduceSingleTileKernelINS2_10policy_hubINS0_12KeyValuePairIiiEEiNS0_6ArgMinEE10Policy1000ENS0_21ArgIndexInputIteratorIPiiiEEPS6_iS7_NS2_20empty_problem_init_tIS6_EES6_N4cuda3std3__410__identityEEEvT0_T1_T2_T3_T4_T6_E12temp_storage[80];
	ld.param.u32 	%r546, [_ZN3cub18CUB_300001_SM_10006detail6reduce28DeviceReduceSingleTileKernelINS2_10policy_hubINS0_12KeyValuePairIiiEEiNS0_6ArgMinEE10Policy1000ENS0_21ArgIndexInputIteratorIPiiiEEPS6_iS7_NS2_20empty_problem_init_tIS6_EES6_N4cuda3std3__410__identityEEEvT0_T1_T2_T3_T4_T6__param_4+4];
	ld.param.u32 	%r545, [_ZN3cub18CUB_300001_SM_10006detail6reduce28DeviceReduceSingleTileKernelINS2_10policy_hubINS0_12KeyValuePairIiiEEiNS0_6ArgMinEE10Policy1000ENS0_21ArgIndexInputIteratorIPiiiEEPS6_iS7_NS2_20empty_problem_init_tIS6_EES6_N4cuda3std3__410__identityEEEvT0_T1_T2_T3_T4_T6__param_4];
	ld.param.u32 	%r543, [_ZN3cub18CUB_300001_SM_10006detail6reduce28DeviceReduceSingleTileKernelINS2_10policy_hubINS0_12KeyValuePairIiiEEiNS0_6ArgMinEE10Policy1000ENS0_21ArgIndexInputIteratorIPiiiEEPS6_iS7_NS2_20empty_problem_init_tIS6_EES6_N4cuda3std3__410__identityEEEvT0_T1_T2_T3_T4_T6__param_0+8];
	ld.param.u64 	%rd12, [_ZN3cub18CUB_300001_SM_10006detail6reduce28DeviceReduceSingleTileKernelINS2_10policy_hubINS0_12KeyValuePairIiiEEiNS0_6ArgMinEE10Policy1000ENS0_21ArgIndexInputIteratorIPiiiEEPS6_iS7_NS2_20empty_problem_init_tIS6_EES6_N4cuda3std3__410__identityEEEvT0_T1_T2_T3_T4_T6__param_0];
	ld.param.u64 	%rd13, [_ZN3cub18CUB_300001_SM_10006detail6reduce28DeviceReduceSingleTileKernelINS2_10policy_hubINS0_12KeyValuePairIiiEEiNS0_6ArgMinEE10Policy1000ENS0_21ArgIndexInputIteratorIPiiiEEPS6_iS7_NS2_20empty_problem_init_tIS6_EES6_N4cuda3std3__410__identityEEEvT0_T1_T2_T3_T4_T6__param_1];
	ld.param.u32 	%r544, [_ZN3cub18CUB_300001_SM_10006detail6reduce28DeviceReduceSingleTileKernelINS2_10policy_hubINS0_12KeyValuePairIiiEEiNS0_6ArgMinEE10Policy1000ENS0_21ArgIndexInputIteratorIPiiiEEPS6_iS7_NS2_20empty_problem_init_tIS6_EES6_N4cuda3std3__410__identityEEEvT0_T1_T2_T3_T4_T6__param_2];
	cvta.to.global.u64 	%rd1, %rd13;
	setp.ne.s32 	%p1, %r544, 0;
	@%p1 bra 	$L__BB5_3;
	mov.u32 	%r749, %tid.x;
	setp.ne.s32 	%p368, %r749, 0;
	@%p368 bra 	$L__BB5_257;
	st.global.u32 	[%rd1], %r545;
	st.global.u32 	[%rd1+4], %r546;
	bra.uni 	$L__BB5_257;
$L__BB5_3:
	cvta.to.global.u64 	%rd2, %rd12;
	setp.gt.s32 	%p2, %r544, 2047;
	@%p2 bra 	$L__BB5_119;
	mov.u32 	%r2, %tid.x;
	setp.ge.s32 	%p178, %r2, %r544;
	mov.u32 	%r776, %r2;
	@%p178 bra 	$L__BB5_6;
	add.s32 	%r802, %r543, %r2;
	mul.wide.s32 	%rd22, %r802, 4;
	add.s64 	%rd23, %rd2, %rd22;
	ld.global.u32 	%r801, [%rd23];
	add.s32 	%r776, %r2, 256;
$L__BB5_6:
	setp.ge.s32 	%p179, %r776, %r544;
	@%p179 bra 	$L__BB5_48;
	not.b32 	%r623, %r776;
	add.s32 	%r9, %r544, %r623;
	shr.u32 	%r624, %r9, 8;
	add.s32 	%r10, %r624, 1;
	and.b32  	%r11, %r10, 7;
	setp.lt.u32 	%p180, %r9, 1792;
	@%p180 bra 	$L__BB5_27;
	add.s32 	%r755, %r776, 1024;
	add.s32 	%r754, %r543, %r776;
	and.b32  	%r625, %r10, 33554424;
	neg.s32 	%r753, %r625;
	add.s64 	%rd3, %rd2, 4096;
$L__BB5_9:
	.pragma "nounroll";
	mul.wide.s32 	%rd24, %r754, 4;
	add.s64 	%rd4, %rd3, %rd24;
	ld.global.u32 	%r758, [%rd4+-4096];
	setp.lt.s32 	%p181, %r758, %r801;
	mov.u32 	%r759, %r754;
	@%p181 bra 	$L__BB5_11;
	setp.eq.s32 	%p182, %r801, %r758;
	setp.lt.s32 	%p183, %r754, %r802;
	and.pred  	%p184, %p182, %p183;
	selp.b32 	%r758, %r758, %r801, %p184;
	selp.b32 	%r759, %r754, %r802, %p184;
$L__BB5_11:
	add.s32 	%r761, %r754, 256;
	ld.global.u32 	%r760, [%rd4+-3072];
	setp.lt.s32 	%p185, %r760, %r758;
	@%p185 bra 	$L__BB5_13;
	setp.eq.s32 	%p186, %r758, %r760;
	setp.lt.s32 	%p187, %r761, %r759;
	and.pred  	%p188, %p186, %p187;
	selp.b32 	%r760, %r760, %r758, %p188;
	selp.b32 	%r761, %r761, %r759, %p188;
$L__BB5_13:
	add.s32 	%r763, %r754, 512;
	ld.global.u32 	%r762, [%rd4+-2048];
	setp.lt.s32 	%p189, %r762, %r760;
	@%p189 bra 	$L__BB5_15;
	setp.eq.s32 	%p190, %r760, %r762;
	setp.lt.s32 	%p191, %r763, %r761;
	and.pred  	%p192, %p190, %p191;
	selp.b32 	%r762, %r762, %r760, %p192;
	selp.b32 	%r763, %r763, %r761, %p192;
$L__BB5_15:
	add.s32 	%r765, %r754, 768;
	ld.global.u32 	%r764, [%rd4+-1024];
	setp.lt.s32 	%p193, %r764, %r762;
	@%p193 bra 	$L__BB5_17;
	setp.eq.s32 	%p194, %r762, %r764;
	setp.lt.s32 	%p195, %r765, %r763;
	and.pred  	%p196, %p194, %p195;
	selp.b32 	%r764, %r764, %r762, %p196;
	selp.b32 	%r765, %r765, %r763, %p196;
$L__BB5_17:
	add.s32 	%r767, %r754, 1024;
	ld.global.u32 	%r766, [%rd4];
	setp.lt.s32 	%p197, %r766, %r764;
	@%p197 bra 	$L__BB5_19;
	setp.eq.s32 	%p198, %r764, %r766;
	setp.lt.s32 	%p199, %r767, %r765;
	and.pred  	%p200, %p198, %p199;
	selp.b32 	%r766, %r766, %r764, %p200;
	selp.b32 	%r767, %r767, %r765, %p200;
$L__BB5_19:
	add.s32 	%r769, %r754, 1280;
	ld.global.u32 	%r768, [%rd4+1024];
	setp.lt.s32 	%p201, %r768, %r766;
	@%p201 bra 	$L__BB5_21;
	setp.eq.s32 	%p202, %r766, %r768;
	setp.lt.s32 	%p203, %r769, %r767;
	and.pred  	%p204, %p202, %p203;
	selp.b32 	%r768, %r768, %r766, %p204;
	selp.b32 	%r769, %r769, %r767, %p204;
$L__BB5_21:
	add.s32 	%r771, %r754, 1536;
	ld.global.u32 	%r770, [%rd4+2048];
	setp.lt.s32 	%p205, %r770, %r768;
	@%p205 bra 	$L__BB5_23;
	setp.eq.s32 	%p206, %r768, %r770;
	setp.lt.s32 	%p207, %r771, %r769;
	and.pred  	%p208, %p206, %p207;
	selp.b32 	%r770, %r770, %r768, %p208;
	selp.b32 	%r771, %r771, %r769, %p208;
$L__BB5_23:
	add.s32 	%r802, %r754, 1792;
	ld.global.u32 	%r801, [%rd4+3072];
	setp.lt.s32 	%p209, %r801, %r770;
	@%p209 bra 	$L__BB5_25;
	setp.eq.s32 	%p210, %r770, %r801;
	setp.lt.s32 	%p211, %r802, %r771;
	and.pred  	%p212, %p210, %p211;
	selp.b32 	%r801, %r801, %r770, %p212;
	selp.b32 	%r802, %r802, %r771, %p212;
$L__BB5_25:
	add.s32 	%r755, %r755, 2048;
	add.s32 	%r754, %r754, 2048;
	add.s32 	%r753, %r753, 8;
	setp.ne.s32 	%p213, %r753, 0;
	@%p213 bra 	$L__BB5_9;
	add.s32 	%r776, %r755, -1024;
$L__BB5_27:
	setp.eq.s32 	%p214, %r11, 0;
	@%p214 bra 	$L__BB5_48;
	setp.lt.u32 	%p215, %r11, 4;
	@%p215 bra 	$L__BB5_38;
	add.s32 	%r76, %r776, %r543;
	mul.wide.s32 	%rd25, %r76, 4;
	add.s64 	%rd5, %rd2, %rd25;
	ld.global.u32 	%r779, [%rd5];
	setp.lt.s32 	%p216, %r779, %r801;
	mov.u32 	%r780, %r76;
	@%p216 bra 	$L__BB5_31;
	setp.eq.s32 	%p217, %r801, %r779;
	setp.lt.s32 	%p218, %r76, %r802;
	and.pred  	%p219, %p217, %p218;
	selp.b32 	%r779, %r779, %r801, %p219;
	selp.b32 	%r780, %r76, %r802, %p219;
$L__BB5_31:
	add.s32 	%r782, %r76, 256;
	ld.global.u32 	%r781, [%rd5+1024];
	setp.lt.s32 	%p220, %r781, %r779;
	@%p220 bra 	$L__BB5_33;
	setp.eq.s32 	%p221, %r779, %r781;
	setp.lt.s32 	%p222, %r782, %r780;
	and.pred  	%p223, %p221, %p222;
	selp.b32 	%r781, %r781, %r779, %p223;
	selp.b32 	%r782, %r782, %r780, %p223;
$L__BB5_33:
	add.s32 	%r784, %r76, 512;
	ld.global.u32 	%r783, [%rd5+2048];
	setp.lt.s32 	%p224, %r783, %r781;
	@%p224 bra 	$L__BB5_35;
	setp.eq.s32 	%p225, %r781, %r783;
	setp.lt.s32 	%p226, %r784, %r782;
	and.pred  	%p227, %p225, %p226;
	selp.b32 	%r783, %r783, %r781, %p227;
	selp.b32 	%r784, %r784, %r782, %p227;
$L__BB5_35:
	add.s32 	%r802, %r76, 768;
	ld.global.u32 	%r801, [%rd5+3072];
	setp.lt.s32 	%p228, %r801, %r783;
	@%p228 bra 	$L__BB5_37;
	setp.eq.s32 	%p229, %r783, %r801;
	setp.lt.s32 	%p230, %r802, %r784;
	and.pred  	%p231, %p229, %p230;
	selp.b32 	%r801, %r801, %r783, %p231;
	selp.b32 	%r802, %r802, %r784, %p231;
$L__BB5_37:
	add.s32 	%r776, %r776, 1024;
$L__BB5_38:
	and.b32  	%r628, %r10, 3;
	setp.eq.s32 	%p232, %r628, 0;
	@%p232 bra 	$L__BB5_48;
	setp.eq.s32 	%p233, %r628, 1;
	mov.u32 	%r799, %r802;
	mov.u32 	%r800, %r801;
	@%p233 bra 	$L__BB5_45;
	add.s32 	%r106, %r776, %r543;
	mul.wide.s32 	%rd26, %r106, 4;
	add.s64 	%rd6, %rd2, %rd26;
	ld.global.u32 	%r792, [%rd6];
	setp.lt.s32 	%p234, %r792, %r801;
	mov.u32 	%r793, %r106;
	@%p234 bra 	$L__BB5_42;
	setp.eq.s32 	%p235, %r801, %r792;
	setp.lt.s32 	%p236, %r106, %r802;
	and.pred  	%p237, %p235, %p236;
	selp.b32 	%r792, %r792, %r801, %p237;
	selp.b32 	%r793, %r106, %r802, %p237;
$L__BB5_42:
	add.s32 	%r802, %r106, 256;
	ld.global.u32 	%r801, [%rd6+1024];
	setp.lt.s32 	%p238, %r801, %r792;
	@%p238 bra 	$L__BB5_44;
	setp.eq.s32 	%p239, %r792, %r801;
	setp.lt.s32 	%p240, %r802, %r793;
	and.pred  	%p241, %p239, %p240;
	selp.b32 	%r801, %r801, %r792, %p241;
	selp.b32 	%r802, %r802, %r793, %p241;
$L__BB5_44:
	add.s32 	%r776, %r776, 512;
	mov.u32 	%r799, %r802;
	mov.u32 	%r800, %r801;
$L__BB5_45:
	and.b32  	%r629, %r9, 256;
	setp.ne.s32 	%p242, %r629, 0;
	@%p242 bra 	$L__BB5_48;
	add.s32 	%r802, %r776, %r543;
	mul.wide.s32 	%rd27, %r802, 4;
	add.s64 	%rd28, %rd2, %rd27;
	ld.global.u32 	%r801, [%rd28];
	setp.lt.s32 	%p243, %r801, %r800;
	@%p243 bra 	$L__BB5_48;
	setp.eq.s32 	%p244, %r800, %r801;
	setp.lt.s32 	%p245, %r802, %r799;
	and.pred  	%p246, %p244, %p245;
	selp.b32 	%r801, %r801, %r800, %p246;
	selp.b32 	%r802, %r802, %r799, %p246;
$L__BB5_48:
	setp.lt.s32 	%p247, %r544, 256;
	@%p247 bra 	$L__BB5_81;
	// begin inline asm
	mov.u32 %r693, %laneid;
	// end inline asm
	mov.b32 	%r701, 1;
	mov.b32 	%r702, 31;
	mov.b32 	%r703, -1;
	// begin inline asm
	shfl.sync.down.b32 %r694, %r802, %r701, %r702, %r703;
	// end inline asm
	// begin inline asm
	shfl.sync.down.b32 %r699, %r801, %r701, %r702, %r703;
	// end inline asm
	setp.gt.s32 	%p312, %r693, 30;
	mov.u32 	%r803, %r801;
	mov.u32 	%r804, %r802;
	@%p312 bra 	$L__BB5_52;
	setp.lt.s32 	%p313, %r699, %r801;
	mov.u32 	%r803, %r699;
	mov.u32 	%r804, %r694;
	@%p313 bra 	$L__BB5_52;
	setp.eq.s32 	%p314, %r801, %r699;
	setp.lt.s32 	%p315, %r694, %r802;
	and.pred  	%p316, %p314, %p315;
	selp.b32 	%r803, %r699, %r801, %p316;
	selp.b32 	%r804, %r694, %r802, %p316;
$L__BB5_52:
	mov.b32 	%r711, 2;
	mov.b32 	%r712, 31;
	mov.b32 	%r713, -1;
	// begin inline asm
	shfl.sync.down.b32 %r704, %r804, %r711, %r712, %r713;
	// end inline asm
	// begin inline asm
	shfl.sync.down.b32 %r709, %r803, %r711, %r712, %r713;
	// end inline asm
	setp.gt.s32 	%p317, %r693, 29;
	mov.u32 	%r805, %r803;
	mov.u32 	%r806, %r804;
	@%p317 bra 	$L__BB5_55;
	setp.lt.s32 	%p318, %r709, %r803;
	mov.u32 	%r805, %r709;
	mov.u32 	%r806, %r704;
	@%p318 bra 	$L__BB5_55;
	setp.eq.s32 	%p319, %r803, %r709;
	setp.lt.s32 	%p320, %r704, %r804;
	and.pred  	%p321, %p319, %p320;
	selp.b32 	%r805, %r709, %r803, %p321;
	selp.b32 	%r806, %r704, %r804, %p321;
$L__BB5_55:
	mov.b32 	%r721, 4;
	mov.b32 	%r722, 31;
	mov.b32 	%r723, -1;
	// begin inline asm
	shfl.sync.down.b32 %r714, %r806, %r721, %r722, %r723;
	// end inline asm
	// begin inline asm
	shfl.sync.down.b32 %r719, %r805, %r721, %r722, %r723;
	// end inline asm
	setp.gt.s32 	%p322, %r693, 27;
	mov.u32 	%r807, %r805;
	mov.u32 	%r808, %r806;
	@%p322 bra 	$L__BB5_58;
	setp.lt.s32 	%p323, %r719, %r805;
	mov.u32 	%r807, %r719;
	mov.u32 	%r808, %r714;
	@%p323 bra 	$L__BB5_58;
	setp.eq.s32 	%p324, %r805, %r719;
	setp.lt.s32 	%p325, %r714, %r806;
	and.pred  	%p326, %p324, %p325;
	selp.b32 	%r807, %r719, %r805, %p326;
	selp.b32 	%r808, %r714, %r806, %p326;
$L__BB5_58:
	mov.b32 	%r731, 8;
	mov.b32 	%r732, 31;
	mov.b32 	%r733, -1;
	// begin inline asm
	shfl.sync.down.b32 %r724, %r808, %r731, %r732, %r733;
	// end inline asm
	// begin inline asm
	shfl.sync.down.b32 %r729, %r807, %r731, %r732, %r733;
	// end inline asm
	setp.gt.s32 	%p327, %r693, 23;
	mov.u32 	%r959, %r807;
	mov.u32 	%r960, %r808;
	@%p327 bra 	$L__BB5_61;
	setp.lt.s32 	%p328, %r729, %r807;
	mov.u32 	%r959, %r729;
	mov.u32 	%r960, %r724;
	@%p328 bra 	$L__BB5_61;
	setp.eq.s32 	%p329, %r807, %r729;
	setp.lt.s32 	%p330, %r724, %r808;
	and.pred  	%p331, %p329, %p330;
	selp.b32 	%r959, %r729, %r807, %p331;
	selp.b32 	%r960, %r724, %r808, %p331;
$L__BB5_61:
	mov.b32 	%r741, 16;
	mov.b32 	%r742, 31;
	mov.b32 	%r743, -1;
	// begin inline asm
	shfl.sync.down.b32 %r812, %r960, %r741, %r742, %r743;
	// end inline asm
	// begin inline asm
	shfl.sync.down.b32 %r811, %r959, %r741, %r742, %r743;
	// end inline asm
	setp.gt.s32 	%p332, %r693, 15;
	@%p332 bra 	$L__BB5_66;
	setp.lt.s32 	%p333, %r811, %r959;
	@%p333 bra 	$L__BB5_64;
	setp.eq.s32 	%p334, %r959, %r811;
	setp.lt.s32 	%p335, %r812, %r960;
	and.pred  	%p336, %p334, %p335;
	selp.b32 	%r811, %r811, %r959, %p336;
	selp.b32 	%r812, %r812, %r960, %p336;
$L__BB5_64:
	setp.ne.s32 	%p337, %r693, 0;
	mov.u32 	%r960, %r812;
	mov.u32 	%r959, %r811;
	@%p337 bra 	$L__BB5_66;
	shr.u32 	%r744, %r2, 2;
	and.b32  	%r745, %r744, 248;
	mov.u32 	%r746, _ZZN3cub18CUB_300001_SM_10006detail6reduce28DeviceReduceSingleTileKernelINS2_10policy_hubINS0_12KeyValuePairIiiEEiNS0_6ArgMinEE10Policy1000ENS0_21ArgIndexInputIteratorIPiiiEEPS6_iS7_NS2_20empty_problem_init_tIS6_EES6_N4cuda3std3__410__identityEEEvT0_T1_T2_T3_T4_T6_E12temp_storage;
	add.s32 	%r747, %r746, %r745;
	st.shared.u32 	[%r747+8], %r812;
	st.shared.u32 	[%r747+12], %r811;
$L__BB5_66:
	bar.sync 	0;
	setp.ne.s32 	%p338, %r2, 0;
	@%p338 bra 	$L__BB5_255;
	ld.shared.u32 	%r816, [_ZZN3cub18CUB_300001_SM_10006detail6reduce28DeviceReduceSingleTileKernelINS2_10policy_hubINS0_12KeyValuePairIiiEEiNS0_6ArgMinEE10Policy1000ENS0_21ArgIndexInputIteratorIPiiiEEPS6_iS7_NS2_20empty_problem_init_tIS6_EES6_N4cuda3std3__410__identityEEEvT0_T1_T2_T3_T4_T6_E12temp_storage+16];
	ld.shared.u32 	%r815, [_ZZN3cub18CUB_300001_SM_10006detail6reduce28DeviceReduceSingleTileKernelINS2_10policy_hubINS0_12KeyValuePairIiiEEiNS0_6ArgMinEE10Policy1000ENS0_21ArgIndexInputIteratorIPiiiEEPS6_iS7_NS2_20empty_problem_init_tIS6_EES6_N4cuda3std3__410__identityEEEvT0_T1_T2_T3_T4_T6_E12temp_storage+20];
	setp.lt.s32 	%p339, %r815, %r959;
	@%p339 bra 	$L__BB5_69;
	setp.eq.s32 	%p340, %r959, %r815;
	setp.lt.s32 	%p341, %r816, %r960;
	and.pred  	%p342, %p340, %p341;
	selp.b32 	%r815, %r815, %r959, %p342;
	selp.b32 	%r816, %r816, %r960, %p342;
$L__BB5_69:
	ld.shared.u32 	%r818, [_ZZN3cub18CUB_300001_SM_10006detail6reduce28DeviceReduceSingleTileKernelINS2_10policy_hubINS0_12KeyValuePairIiiEEiNS0_6ArgMinEE10Policy1000ENS0_21ArgIndexInputIteratorIPiiiEEPS6_iS7_NS2_20empty_problem_init_tIS6_EES6_N4cuda3std3__410__identityEEEvT0_T1_T2_T3_T4_T6_E12temp_storage+24];
	ld.shared.u32 	%r817, [_ZZN3cub18CUB_300001_SM_10006detail6reduce28DeviceReduceSingleTileKernelINS2_10policy_hubINS0_12KeyValuePairIiiEEiNS0_6ArgMinEE10Policy1000ENS0_21ArgIndexInputIteratorIPiiiEEPS6_iS7_NS2_20empty_problem_init_tIS6_EES6_N4cuda3std3__410__identityEEEvT0_T1_T2_T3_T4_T6_E12temp_storage+28];
	setp.lt.s32 	%p343, %r817, %r815;
	@%p343 bra 	$L__BB5_71;
	setp.eq.s32 	%p344, %r815, %r817;
	setp.lt.s32 	%p345, %r818, %r816;
	and.pred  	%p346, %p344, %p345;
	selp.b32 	%r817, %r817, %r815, %p346;
	selp.b32 	%r818, %r818, %r816, %p346;
$L__BB5_71:
	ld.shared.u32 	%r820, [_ZZN3cub18CUB_300001_SM_10006detail6reduce28DeviceReduceSingleTileKernelINS2_10policy_hubINS0_12KeyValuePairIiiEEiNS0_6ArgMinEE10Policy1000ENS0_21ArgIndexInputIteratorIPiiiEEPS6_iS7_NS2_20empty_problem_init_tIS6_EES6_N4cuda3std3__410__identityEEEvT0_T1_T2_T3_T4_T6_E12temp_storage+32];
	ld.shared.u32 	%r819, [_ZZN3cub18CUB_300001_SM_10006detail6reduce28DeviceReduceSingleTileKernelINS2_10policy_hubINS0_12KeyValuePairIiiEEiNS0_6ArgMinEE10Policy1000ENS0_21ArgIndexInputIteratorIPiiiEEPS6_iS7_NS2_20empty_problem_init_tIS6_EES6_N4cuda3std3__410__identityEEEvT0_T1_T2_T3_T4_T6_E12temp_storage+36];
	setp.lt.s32 	%p347, %r819, %r817;
	@%p347 bra 	$L__BB5_73;
	setp.eq.s32 	%p348, %r817, %r819;
	setp.lt.s32 	%p349, %r820, %r818;
	and.pred  	%p350, %p348, %p349;
	selp.b32 	%r819, %r819, %r817, %p350;
	selp.b32 	%r820, %r820, %r818, %p350;
$L__BB5_73:
	ld.shared.u32 	%r822, [_ZZN3cub18CUB_300001_SM_10006detail6reduce28DeviceReduceSingleTileKernelINS2_10policy_hubINS0_12KeyValuePairIiiEEiNS0_6ArgMinEE10Policy1000ENS0_21ArgIndexInputIteratorIPiiiEEPS6_iS7_NS2_20empty_problem_init_tIS6_EES6_N4cuda3std3__410__identityEEEvT0_T1_T2_T3_T4_T6_E12temp_storage+40];
	ld.shared.u32 	%r821, [_ZZN3cub18CUB_300001_SM_10006detail6reduce28DeviceReduceSingleTileKernelINS2_10policy_hubINS0_12KeyValuePairIiiEEiNS0_6ArgMinEE10Policy1000ENS0_21ArgIndexInputIteratorIPiiiEEPS6_iS7_NS2_20empty_problem_init_tIS6_EES6_N4cuda3std3__410__identityEEEvT0_T1_T2_T3_T4_T6_E12temp_storage+44];
	setp.lt.s32 	%p351, %r821, %r819;
	@%p351 bra 	$L__BB5_75;
	setp.eq.s32 	%p352, %r819, %r821;
	setp.lt.s32 	%p353, %r822, %r820;
	and.pred  	%p354, %p352, %p353;
	selp.b32 	%r821, %r821, %r819, %p354;
	selp.b32 	%r822, %r822, %r820, %p354;
$L__BB5_75:
	ld.shared.u32 	%r824, [_ZZN3cub18CUB_300001_SM_10006detail6reduce28DeviceReduceSingleTileKernelINS2_10policy_hubINS0_12KeyValuePairIiiEEiNS0_6ArgMinEE10Policy1000ENS0_21ArgIndexInputIteratorIPiiiEEPS6_iS7_NS2_20empty_problem_init_tIS6_EES6_N4cuda3std3__410__identityEEEvT0_T1_T2_T3_T4_T6_E12temp_storage+48];
	ld.shared.u32 	%r823, [_ZZN3cub18CUB_300001_SM_10006detail6reduce28DeviceReduceSingleTileKernelINS2_10policy_hubINS0_12KeyValuePairIiiEEiNS0_6ArgMinEE10Policy1000ENS0_21ArgIndexInputIteratorIPiiiEEPS6_iS7_NS2_20empty_problem_init_tIS6_EES6_N4cuda3std3__410__identityEEEvT0_T1_T2_T3_T4_T6_E12temp_storage+52];
	setp.lt.s32 	%p355, %r823, %r821;
	@%p355 bra 	$L__BB5_77;
	setp.eq.s32 	%p356, %r821, %r823;
	setp.lt.s32 	%p357, %r824, %r822;
	and.pred  	%p358, %p356, %p357;
	selp.b32 	%r823, %r823, %r821, %p358;
	selp.b32 	%r824, %r824, %r822, %p358;
$L__BB5_77:
	ld.shared.u32 	%r826, [_ZZN3cub18CUB_300001_SM_10006detail6reduce28DeviceReduceSingleTileKernelINS2_10policy_hubINS0_12KeyValuePairIiiEEiNS0_6ArgMinEE10Policy1000ENS0_21ArgIndexInputIteratorIPiiiEEPS6_iS7_NS2_20empty_problem_init_tIS6_EES6_N4cuda3std3__410__identityEEEvT0_T1_T2_T3_T4_T6_E12temp_storage+56];
	ld.shared.u32 	%r825, [_ZZN3cub18CUB_300001_SM_10006detail6reduce28DeviceReduceSingleTileKernelINS2_10policy_hubINS0_12KeyValuePairIiiEEiNS0_6ArgMinEE10Policy1000ENS0_21ArgIndexInputIteratorIPiiiEEPS6_iS7_NS2_20empty_problem_init_tIS6_EES6_N4cuda3std3__410__identityEEEvT0_T1_T2_T3_T4_T6_E12temp_storage+60];
	setp.lt.s32 	%p359, %r825, %r823;
	@%p359 bra 	$L__BB5_79;
	setp.eq.s32 	%p360, %r823, %r825;
	setp.lt.s32 	%p361, %r826, %r824;
	and.pred  	%p362, %p360, %p361;
	selp.b32 	%r825, %r825, %r823, %p362;
	selp.b32 	%r826, %r826, %r824, %p362;
$L__BB5_79:
	ld.shared.u32 	%r960, [_ZZN3cub18CUB_300001_SM_10006detail6reduce28DeviceReduceSingleTileKernelINS2_10policy_hubINS0_12KeyValuePairIiiEEiNS0_6ArgMinEE10Policy1000ENS0_21ArgIndexInputIteratorIPiiiEEPS6_iS7_NS2_20empty_problem_init_tIS6_EES6_N4cuda3std3__410__identityEEEvT0_T1_T2_T3_T4_T6_E12temp_storage+64];
	ld.shared.u32 	%r959, [_ZZN3cub18CUB_300001_SM_10006detail6reduce28DeviceReduceSingleTileKernelINS2_10policy_hubINS0_12KeyValuePairIiiEEiNS0_6ArgMinEE10Policy1000ENS0_21ArgIndexInputIteratorIPiiiEEPS6_iS7_NS2_20empty_problem_init_tIS6_EES6_N4cuda3std3__410__identityEEEvT0_T1_T2_T3_T4_T6_E12temp_storage+68];
	setp.lt.s32 	%p363, %r959, %r825;
	@%p363 bra 	$L__BB5_255;
	setp.eq.s32 	%p364, %r825, %r959;
	setp.lt.s32 	%p365, %r960, %r826;
	and.pred  	%p366, %p364, %p365;
	selp.b32 	%r959, %r959, %r825, %p366;
	selp.b32 	%r960, %r960, %r826, %p366;
	bra.uni 	$L__BB5_255;
$L__BB5_81:
	// begin inline asm
	mov.u32 %r630, %laneid;
	// end inline asm
	and.b32  	%r641, %r2, 992;
	add.s32 	%r642, %r641, 32;
	setp.gt.s32 	%p248, %r642, %r544;
	not.b32 	%r643, %r641;
	add.s32 	%r644, %r544, %r643;
	selp.b32 	%r639, %r644, 31, %p248;
	mov.b32 	%r638, 1;
	mov.b32 	%r640, -1;
	// begin inline asm
	shfl.sync.down.b32 %r631, %r802, %r638, %r639, %r640;
	// end inline asm
	// begin inline asm
	shfl.sync.down.b32 %r636, %r801, %r638, %r639, %r640;
	// end inline asm
	setp.ge.s32 	%p249, %r630, %r639;
	mov.u32 	%r827, %r802;
	mov.u32 	%r828, %r801;
	@%p249 bra 	$L__BB5_84;
	setp.lt.s32 	%p250, %r636, %r801;
	mov.u32 	%r827, %r631;
	mov.u32 	%r828, %r636;
	@%p250 bra 	$L__BB5_84;
	setp.eq.s32 	%p251, %r801, %r636;
	setp.lt.s32 	%p252, %r631, %r802;
	and.pred  	%p253, %p251, %p252;
	selp.b32 	%r827, %r631, %r802, %p253;
	selp.b32 	%r828, %r636, %r801, %p253;
$L__BB5_84:
	mov.b32 	%r652, 2;
	mov.b32 	%r654, -1;
	// begin inline asm
	shfl.sync.down.b32 %r645, %r827, %r652, %r639, %r654;
	// end inline asm
	// begin inline asm
	shfl.sync.down.b32 %r650, %r828, %r652, %r639, %r654;
	// end inline asm
	add.s32 	%r655, %r630, 2;
	setp.gt.s32 	%p254, %r655, %r639;
	mov.u32 	%r829, %r827;
	mov.u32 	%r830, %r828;
	@%p254 bra 	$L__BB5_87;
	setp.lt.s32 	%p255, %r650, %r828;
	mov.u32 	%r829, %r645;
	mov.u32 	%r830, %r650;
	@%p255 bra 	$L__BB5_87;
	setp.eq.s32 	%p256, %r828, %r650;
	setp.lt.s32 	%p257, %r645, %r827;
	and.pred  	%p258, %p256, %p257;
	selp.b32 	%r829, %r645, %r827, %p258;
	selp.b32 	%r830, %r650, %r828, %p258;
$L__BB5_87:
	mov.b32 	%r663, 4;
	mov.b32 	%r665, -1;
	// begin inline asm
	shfl.sync.down.b32 %r656, %r829, %r663, %r639, %r665;
	// end inline asm
	// begin inline asm
	shfl.sync.down.b32 %r661, %r830, %r663, %r639, %r665;
	// end inline asm
	add.s32 	%r666, %r630, 4;
	setp.gt.s32 	%p259, %r666, %r639;
	mov.u32 	%r831, %r829;
	mov.u32 	%r832, %r830;
	@%p259 bra 	$L__BB5_90;
	setp.lt.s32 	%p260, %r661, %r830;
	mov.u32 	%r831, %r656;
	mov.u32 	%r832, %r661;
	@%p260 bra 	$L__BB5_90;
	setp.eq.s32 	%p261, %r830, %r661;
	setp.lt.s32 	%p262, %r656, %r829;
	and.pred  	%p263, %p261, %p262;
	selp.b32 	%r831, %r656, %r829, %p263;
	selp.b32 	%r832, %r661, %r830, %p263;
$L__BB5_90:
	mov.b32 	%r674, 8;
	mov.b32 	%r676, -1;
	// begin inline asm
	shfl.sync.down.b32 %r667, %r831, %r674, %r639, %r676;
	// end inline asm
	// begin inline asm
	shfl.sync.down.b32 %r672, %r832, %r674, %r639, %r676;
	// end inline asm
	add.s32 	%r677, %r630, 8;
	setp.gt.s32 	%p264, %r677, %r639;
	mov.u32 	%r833, %r831;
	mov.u32 	%r834, %r832;
	@%p264 bra 	$L__BB5_93;
	setp.lt.s32 	%p265, %r672, %r832;
	mov.u32 	%r833, %r667;
	mov.u32 	%r834, %r672;
	@%p265 bra 	$L__BB5_93;
	setp.eq.s32 	%p266, %r832, %r672;
	setp.lt.s32 	%p267, %r667, %r831;
	and.pred  	%p268, %p266, %p267;
	selp.b32 	%r833, %r667, %r831, %p268;
	selp.b32 	%r834, %r672, %r832, %p268;
$L__BB5_93:
	mov.b32 	%r685, 16;
	mov.b32 	%r687, -1;
	// begin inline asm
	shfl.sync.down.b32 %r678, %r833, %r685, %r639, %r687;
	// end inline asm
	// begin inline asm
	shfl.sync.down.b32 %r683, %r834, %r685, %r639, %r687;
	// end inline asm
	add.s32 	%r688, %r630, 16;
	setp.gt.s32 	%p269, %r688, %r639;
	mov.u32 	%r960, %r833;
	mov.u32 	%r959, %r834;
	@%p269 bra 	$L__BB5_96;
	setp.lt.s32 	%p270, %r683, %r834;
	mov.u32 	%r960, %r678;
	mov.u32 	%r959, %r683;
	@%p270 bra 	$L__BB5_96;
	setp.eq.s32 	%p271, %r834, %r683;
	setp.lt.s32 	%p272, %r678, %r833;
	and.pred  	%p273, %p271, %p272;
	selp.b32 	%r960, %r678, %r833, %p273;
	selp.b32 	%r959, %r683, %r834, %p273;
$L__BB5_96:
	setp.ne.s32 	%p274, %r630, 0;
	@%p274 bra 	$L__BB5_98;
	shr.u32 	%r689, %r2, 2;
	and.b32  	%r690, %r689, 248;
	mov.u32 	%r691, _ZZN3cub18CUB_300001_SM_10006detail6reduce28DeviceReduceSingleTileKernelINS2_10policy_hubINS0_12KeyValuePairIiiEEiNS0_6ArgMinEE10Policy1000ENS0_21ArgIndexInputIteratorIPiiiEEPS6_iS7_NS2_20empty_problem_init_tIS6_EES6_N4cuda3std3__410__identityEEEvT0_T1_T2_T3_T4_T6_E12temp_storage;
	add.s32 	%r692, %r691, %r690;
	st.shared.u32 	[%r692+8], %r960;
	st.shared.u32 	[%r692+12], %r959;
$L__BB5_98:
	bar.sync 	0;
	setp.ne.s32 	%p275, %r2, 0;
	setp.lt.s32 	%p276, %r544, 33;
	or.pred  	%p277, %p275, %p276;
	@%p277 bra 	$L__BB5_255;
	ld.shared.u32 	%r837, [_ZZN3cub18CUB_300001_SM_10006detail6reduce28DeviceReduceSingleTileKernelINS2_10policy_hubINS0_12KeyValuePairIiiEEiNS0_6ArgMinEE10Policy1000ENS0_21ArgIndexInputIteratorIPiiiEEPS6_iS7_NS2_20empty_problem_init_tIS6_EES6_N4cuda3std3__410__identityEEEvT0_T1_T2_T3_T4_T6_E12temp_storage+16];
	ld.shared.u32 	%r838, [_ZZN3cub18CUB_300001_SM_10006detail6reduce28DeviceReduceSingleTileKernelINS2_10policy_hubINS0_12KeyValuePairIiiEEiNS0_6ArgMinEE10Policy1000ENS0_21ArgIndexInputIteratorIPiiiEEPS6_iS7_NS2_20empty_problem_init_tIS6_EES6_N4cuda3std3__410__identityEEEvT0_T1_T2_T3_T4_T6_E12temp_storage+20];
	setp.lt.s32 	%p278, %r838, %r959;
	@%p278 bra 	$L__BB5_101;
	setp.eq.s32 	%p279, %r959, %r838;
	setp.lt.s32 	%p280, %r837, %r960;
	and.pred  	%p281, %p279, %p280;
	selp.b32 	%r837, %r837, %r960, %p281;
	selp.b32 	%r838, %r838, %r959, %p281;
$L__BB5_101:
	setp.lt.u32 	%p282, %r544, 65;
	mov.u32 	%r959, %r838;
	mov.u32 	%r960, %r837;
	@%p282 bra 	$L__BB5_255;
	ld.shared.u32 	%r960, [_ZZN3cub18CUB_300001_SM_10006detail6reduce28DeviceReduceSingleTileKernelINS2_10policy_hubINS0_12KeyValuePairIiiEEiNS0_6ArgMinEE10Policy1000ENS0_21ArgIndexInputIteratorIPiiiEEPS6_iS7_NS2_20empty_problem_init_tIS6_EES6_N4cuda3std3__410__identityEEEvT0_T1_T2_T3_T4_T6_E12temp_storage+24];
	ld.shared.u32 	%r959, [_ZZN3cub18CUB_300001_SM_10006detail6reduce28DeviceReduceSingleTileKernelINS2_10policy_hubINS0_12KeyValuePairIiiEEiNS0_6ArgMinEE10Policy1000ENS0_21ArgIndexInputIteratorIPiiiEEPS6_iS7_NS2_20empty_problem_init_tIS6_EES6_N4cuda3std3__410__identityEEEvT0_T1_T2_T3_T4_T6_E12temp_storage+28];
	setp.lt.s32 	%p283, %r959, %r838;
	@%p283 bra 	$L__BB5_104;
	setp.eq.s32 	%p284, %r838, %r959;
	setp.lt.s32 	%p285, %r960, %r837;
	and.pred  	%p286, %p284, %p285;
	selp.b32 	%r960, %r960, %r837, %p286;
	selp.b32 	%r959, %r959, %r838, %p286;
$L__BB5_104:
	setp.lt.u32 	%p287, %r544, 97;
	@%p287 bra 	$L__BB5_255;
	ld.shared.u32 	%r841, [_ZZN3cub18CUB_300001_SM_10006detail6reduce28DeviceReduceSingleTileKernelINS2_10policy_hubINS0_12KeyValuePairIiiEEiNS0_6ArgMinEE10Policy1000ENS0_21ArgIndexInputIteratorIPiiiEEPS6_iS7_NS2_20empty_problem_init_tIS6_EES6_N4cuda3std3__410__identityEEEvT0_T1_T2_T3_T4_T6_E12temp_storage+32];
	ld.shared.u32 	%r842, [_ZZN3cub18CUB_300001_SM_10006detail6reduce28DeviceReduceSingleTileKernelINS2_10policy_hubINS0_12KeyValuePairIiiEEiNS0_6ArgMinEE10Policy1000ENS0_21ArgIndexInputIteratorIPiiiEEPS6_iS7_NS2_20empty_problem_init_tIS6_EES6_N4cuda3std3__410__identityEEEvT0_T1_T2_T3_T4_T6_E12temp_storage+36];
	setp.lt.s32 	%p288, %r842, %r959;
	@%p288 bra 	$L__BB5_107;
	setp.eq.s32 	%p289, %r959, %r842;
	setp.lt.s32 	%p290, %r841, %r960;
	and.pred  	%p291, %p289, %p290;
	selp.b32 	%r841, %r841, %r960, %p291;
	selp.b32 	%r842, %r842, %r959, %p291;
$L__BB5_107:
	setp.lt.u32 	%p292, %r544, 129;
	mov.u32 	%r959, %r842;
	mov.u32 	%r960, %r841;
	@%p292 bra 	$L__BB5_255;
	ld.shared.u32 	%r960, [_ZZN3cub18CUB_300001_SM_10006detail6reduce28DeviceReduceSingleTileKernelINS2_10policy_hubINS0_12KeyValuePairIiiEEiNS0_6ArgMinEE10Policy1000ENS0_21ArgIndexInputIteratorIPiiiEEPS6_iS7_NS2_20empty_problem_init_tIS6_EES6_N4cuda3std3__410__identityEEEvT0_T1_T2_T3_T4_T6_E12temp_storage+40];
	ld.shared.u32 	%r959, [_ZZN3cub18CUB_300001_SM_10006detail6reduce28DeviceReduceSingleTileKernelINS2_10policy_hubINS0_12KeyValuePairIiiEEiNS0_6ArgMinEE10Policy1000ENS0_21ArgIndexInputIteratorIPiiiEEPS6_iS7_NS2_20empty_problem_init_tIS6_EES6_N4cuda3std3__410__identityEEEvT0_T1_T2_T3_T4_T6_E12temp_storage+44];
	setp.lt.s32 	%p293, %r959, %r842;
	@%p293 bra 	$L__BB5_110;
	setp.eq.s32 	%p294, %r842, %r959;
	setp.lt.s32 	%p295, %r960, %r841;
	and.pred  	%p296, %p294, %p295;
	selp.b32 	%r960, %r960, %r841, %p296;
	selp.b32 	%r959, %r959, %r842, %p296;
$L__BB5_110:
	setp.lt.u32 	%p297, %r544, 161;
	@%p297 bra 	$L__BB5_255;
	ld.shared.u32 	%r845, [_ZZN3cub18CUB_300001_SM_10006detail6reduce28DeviceReduceSingleTileKernelINS2_10policy_hubINS0_12KeyValuePairIiiEEiNS0_6ArgMinEE10Policy1000ENS0_21ArgIndexInputIteratorIPiiiEEPS6_iS7_NS2_20empty_problem_init_tIS6_EES6_N4cuda3std3__410__identityEEEvT0_T1_T2_T3_T4_T6_E12temp_storage+48];
	ld.shared.u32 	%r846, [_ZZN3cub18CUB_300001_SM_10006detail6reduce28DeviceReduceSingleTileKernelINS2_10policy_hubINS0_12KeyValuePairIiiEEiNS0_6ArgMinEE10Policy1000ENS0_21ArgIndexInputIteratorIPiiiEEPS6_iS7_NS2_20empty_problem_init_tIS6_EES6_N4cuda3std3__410__identityEEEvT0_T1_T2_T3_T4_T6_E12temp_storage+52];
	setp.lt.s32 	%p298, %r846, %r959;
	@%p298 bra 	$L__BB5_113;
	setp.eq.s32 	%p299, %r959, %r846;
	setp.lt.s32 	%p300, %r845, %r960;
	and.pred  	%p301, %p299, %p300;
	selp.b32 	%r845, %r845, %r960, %p301;
	selp.b32 	%r846, %r846, %r959, %p301;
$L__BB5_113:
	setp.lt.u32 	%p302, %r544, 193;
	mov.u32 	%r959, %r846;
	mov.u32 	%r960, %r845;
	@%p302 bra 	$L__BB5_255;
	ld.shared.u32 	%r847, [_ZZN3cub18CUB_300001_SM_10006detail6reduce28DeviceReduceSingleTileKernelINS2_10policy_hubINS0_12KeyValuePairIiiEEiNS0_6ArgMinEE10Policy1000ENS0_21ArgIndexInputIteratorIPiiiEEPS6_iS7_NS2_20empty_problem_init_tIS6_EES6_N4cuda3std3__410__identityEEEvT0_T1_T2_T3_T4_T6_E12temp_storage+56];
	ld.shared.u32 	%r848, [_ZZN3cub18CUB_300001_SM_10006detail6reduce28DeviceReduceSingleTileKernelINS2_10policy_hubINS0_12KeyValuePairIiiEEiNS0_6ArgMinEE10Policy1000ENS0_21ArgIndexInputIteratorIPiiiEEPS6_iS7_NS2_20empty_problem_init_tIS6_EES6_N4cuda3std3__410__identityEEEvT0_T1_T2_T3_T4_T6_E12temp_storage+60];
	setp.lt.s32 	%p303, %r848, %r846;
	@%p303 bra 	$L__BB5_116;
	setp.eq.s32 	%p304, %r846, %r848;
	setp.lt.s32 	%p305, %r847, %r845;
	and.pred  	%p306, %p304, %p305;
	selp.b32 	%r847, %r847, %r845, %p306;
	selp.b32 	%r848, %r848, %r846, %p306;
$L__BB5_116:
	setp.lt.u32 	%p307, %r544, 225;
	mov.u32 	%r959, %r848;
	mov.u32 	%r960, %r847;
	@%p307 bra 	$L__BB5_255;
	ld.shared.u32 	%r960, [_ZZN3cub18CUB_300001_SM_10006detail6reduce28DeviceReduceSingleTileKernelINS2_10policy_hubINS0_12KeyValuePairIiiEEiNS0_6ArgMinEE10Policy1000ENS0_21ArgIndexInputIteratorIPiiiEEPS6_iS7_NS2_20empty_problem_init_tIS6_EES6_N4cuda3std3__410__identityEEEvT0_T1_T2_T3_T4_T6_E12temp_storage+64];
	ld.shared.u32 	%r959, [_ZZN3cub18CUB_300001_SM_10006detail6reduce28DeviceReduceSingleTileKernelINS2_10policy_hubINS0_12KeyValuePairIiiEEiNS0_6ArgMinEE10Policy1000ENS0_21ArgIndexInputIteratorIPiiiEEPS6_iS7_NS2_20empty_problem_init_tIS6_EES6_N4cuda3std3__410__identityEEEvT0_T1_T2_T3_T4_T6_E12temp_storage+68];
	setp.lt.s32 	%p308, %r959, %r848;
	@%p308 bra 	$L__BB5_255;
	setp.eq.s32 	%p309, %r848, %r959;
	setp.lt.s32 	%p310, %r960, %r847;
	and.pred  	%p311, %p309, %p310;
	selp.b32 	%r959, %r959, %r848, %p311;
	selp.b32 	%r960, %r960, %r847, %p311;
	bra.uni 	$L__BB5_255;
$L__BB5_119:
	mov.u32 	%r275, %tid.x;
	add.s32 	%r276, %r543, %r275;
	mul.wide.s32 	%rd14, %r276, 4;
	add.s64 	%rd7, %rd2, %rd14;
	ld.global.u32 	%r867, [%rd7];
	add.s32 	%r278, %r276, 256;
	ld.global.u32 	%r279, [%rd7+1024];
	add.s32 	%r280, %r276, 512;
	ld.global.u32 	%r281, [%rd7+2048];
	add.s32 	%r282, %r276, 768;
	ld.global.u32 	%r283, [%rd7+3072];
	add.s32 	%r284, %r276, 1024;
	ld.global.u32 	%r285, [%rd7+4096];
	add.s32 	%r286, %r276, 1280;
	ld.global.u32 	%r287, [%rd7+5120];
	add.s32 	%r288, %r276, 1536;
	ld.global.u32 	%r289, [%rd7+6144];
	add.s32 	%r290, %r276, 1792;
	ld.global.u32 	%r291, [%rd7+7168];
	setp.lt.s32 	%p3, %r279, %r867;
	@%p3 bra 	$L__BB5_121;
	setp.ne.s32 	%p4, %r867, %r279;
	setp.lt.s32 	%p5, %r276, 2147483392;
	or.pred  	%p6, %p4, %p5;
	mov.u32 	%r866, %r276;
	@%p6 bra 	$L__BB5_122;
$L__BB5_121:
	mov.u32 	%r866, %r278;
	mov.u32 	%r867, %r279;
$L__BB5_122:
	setp.lt.s32 	%p7, %r281, %r867;
	@%p7 bra 	$L__BB5_125;
	setp.ne.s32 	%p8, %r867, %r281;
	@%p8 bra 	$L__BB5_126;
	setp.ge.s32 	%p9, %r280, %r866;
	mov.u32 	%r867, %r281;
	@%p9 bra 	$L__BB5_126;
$L__BB5_125:
	mov.u32 	%r866, %r280;
	mov.u32 	%r867, %r281;
$L__BB5_126:
	setp.lt.s32 	%p10, %r283, %r867;
	@%p10 bra 	$L__BB5_129;
	setp.ne.s32 	%p11, %r867, %r283;
	@%p11 bra 	$L__BB5_130;
	setp.ge.s32 	%p12, %r282, %r866;
	mov.u32 	%r867, %r283;
	@%p12 bra 	$L__BB5_130;
$L__BB5_129:
	mov.u32 	%r866, %r282;
	mov.u32 	%r867, %r283;
$L__BB5_130:
	setp.lt.s32 	%p13, %r285, %r867;
	@%p13 bra 	$L__BB5_133;
	setp.ne.s32 	%p14, %r867, %r285;
	@%p14 bra 	$L__BB5_134;
	setp.ge.s32 	%p15, %r284, %r866;
	mov.u32 	%r867, %r285;
	@%p15 bra 	$L__BB5_134;
$L__BB5_133:
	mov.u32 	%r866, %r284;
	mov.u32 	%r867, %r285;
$L__BB5_134:
	setp.lt.s32 	%p16, %r287, %r867;
	@%p16 bra 	$L__BB5_137;
	setp.ne.s32 	%p17, %r867, %r287;
	@%p17 bra 	$L__BB5_138;
	setp.ge.s32 	%p18, %r286, %r866;
	mov.u32 	%r867, %r287;
	@%p18 bra 	$L__BB5_138;
$L__BB5_137:
	mov.u32 	%r866, %r286;
	mov.u32 	%r867, %r287;
$L__BB5_138:
	setp.lt.s32 	%p19, %r289, %r867;
	@%p19 bra 	$L__BB5_141;
	setp.ne.s32 	%p20, %r867, %r289;
	@%p20 bra 	$L__BB5_142;
	setp.ge.s32 	%p21, %r288, %r866;
	mov.u32 	%r867, %r289;
	@%p21 bra 	$L__BB5_142;
$L__BB5_141:
	mov.u32 	%r866, %r288;
	mov.u32 	%r867, %r289;
$L__BB5_142:
	setp.lt.s32 	%p22, %r291, %r867;
	@%p22 bra 	$L__BB5_145;
	setp.ne.s32 	%p23, %r867, %r291;
	@%p23 bra 	$L__BB5_146;
	setp.ge.s32 	%p24, %r290, %r866;
	mov.u32 	%r867, %r291;
	@%p24 bra 	$L__BB5_146;
$L__BB5_145:
	mov.u32 	%r866, %r290;
	mov.u32 	%r867, %r291;
$L__BB5_146:
	setp.lt.u32 	%p25, %r544, 4096;
	mov.b32 	%r884, 2048;
	@%p25 bra 	$L__BB5_181;
	add.s32 	%r306, %r544, -2048;
	mov.b32 	%r884, 2048;
$L__BB5_148:
	add.s32 	%r310, %r276, %r884;
	mul.wide.u32 	%rd15, %r884, 4;
	add.s64 	%rd16, %rd7, %rd15;
	ld.global.u32 	%r311, [%rd16];
	add.s32 	%r312, %r278, %r884;
	ld.global.u32 	%r313, [%rd16+1024];
	add.s32 	%r314, %r312, 256;
	ld.global.u32 	%r315, [%rd16+2048];
	add.s32 	%r316, %r312, 512;
	ld.global.u32 	%r317, [%rd16+3072];
	add.s32 	%r318, %r312, 768;
	ld.global.u32 	%r319, [%rd16+4096];
	add.s32 	%r320, %r312, 1024;
	ld.global.u32 	%r321, [%rd16+5120];
	add.s32 	%r322, %r312, 1280;
	ld.global.u32 	%r323, [%rd16+6144];
	add.s32 	%r324, %r312, 1536;
	ld.global.u32 	%r325, [%rd16+7168];
	setp.lt.s32 	%p26, %r311, %r867;
	@%p26 bra 	$L__BB5_150;
	setp.ne.s32 	%p27, %r867, %r311;
	setp.ge.s32 	%p28, %r310, %r866;
	or.pred  	%p29, %p27, %p28;
	@%p29 bra 	$L__BB5_151;
$L__BB5_150:
	mov.u32 	%r866, %r310;
	mov.u32 	%r867, %r311;
$L__BB5_151:
	setp.lt.s32 	%p30, %r313, %r867;
	@%p30 bra 	$L__BB5_154;
	setp.ne.s32 	%p31, %r867, %r313;
	@%p31 bra 	$L__BB5_155;
	setp.ge.s32 	%p32, %r312, %r866;
	mov.u32 	%r867, %r313;
	@%p32 bra 	$L__BB5_155;
$L__BB5_154:
	mov.u32 	%r866, %r312;
	mov.u32 	%r867, %r313;
$L__BB5_155:
	setp.lt.s32 	%p33, %r315, %r867;
	@%p33 bra 	$L__BB5_158;
	setp.ne.s32 	%p34, %r867, %r315;
	@%p34 bra 	$L__BB5_159;
	setp.ge.s32 	%p35, %r314, %r866;
	mov.u32 	%r867, %r315;
	@%p35 bra 	$L__BB5_159;
$L__BB5_158:
	mov.u32 	%r866, %r314;
	mov.u32 	%r867, %r315;
$L__BB5_159:
	setp.lt.s32 	%p36, %r317, %r867;
	@%p36 bra 	$L__BB5_162;
	setp.ne.s32 	%p37, %r867, %r317;
	@%p37 bra 	$L__BB5_163;
	setp.ge.s32 	%p38, %r316, %r866;
	mov.u32 	%r867, %r317;
	@%p38 bra 	$L__BB5_163;
$L__BB5_162:
	mov.u32 	%r866, %r316;
	mov.u32 	%r867, %r317;
$L__BB5_163:
	setp.lt.s32 	%p39, %r319, %r867;
	@%p39 bra 	$L__BB5_166;
	setp.ne.s32 	%p40, %r867, %r319;
	@%p40 bra 	$L__BB5_167;
	setp.ge.s32 	%p41, %r318, %r866;
	mov.u32 	%r867, %r319;
	@%p41 bra 	$L__BB5_167;
$L__BB5_166:
	mov.u32 	%r866, %r318;
	mov.u32 	%r867, %r319;
$L__BB5_167:
	setp.lt.s32 	%p42, %r321, %r867;
	@%p42 bra 	$L__BB5_170;
	setp.ne.s32 	%p43, %r867, %r321;
	@%p43 bra 	$L__BB5_171;
	setp.ge.s32 	%p44, %r320, %r866;
	mov.u32 	%r867, %r321;
	@%p44 bra 	$L__BB5_171;
$L__BB5_170:
	mov.u32 	%r866, %r320;
	mov.u32 	%r867, %r321;
$L__BB5_171:
	setp.lt.s32 	%p45, %r323, %r867;
	@%p45 bra 	$L__BB5_174;
	setp.ne.s32 	%p46, %r867, %r323;
	@%p46 bra 	$L__BB5_175;
	setp.ge.s32 	%p47, %r322, %r866;
	mov.u32 	%r867, %r323;
	@%p47 bra 	$L__BB5_175;
$L__BB5_174:
	mov.u32 	%r866, %r322;
	mov.u32 	%r867, %r323;
$L__BB5_175:
	setp.lt.s32 	%p48, %r325, %r867;
	@%p48 bra 	$L__BB5_178;
	setp.ne.s32 	%p49, %r867, %r325;
	@%p49 bra 	$L__BB5_179;
	setp.ge.s32 	%p50, %r324, %r866;
	mov.u32 	%r867, %r325;
	@%p50 bra 	$L__BB5_179;
$L__BB5_178:
	mov.u32 	%r866, %r324;
	mov.u32 	%r867, %r325;
$L__BB5_179:
	sub.s32 	%r554, %r544, %r884;
	setp.lt.s32 	%p51, %r554, 2048;
	@%p51 bra 	$L__BB5_223;
	add.s32 	%r884, %r884, 2048;
	setp.le.s32 	%p52, %r884, %r306;
	@%p52 bra 	$L__BB5_148;
$L__BB5_181:
	setp.le.s32 	%p53, %r544, %r884;
	sub.s32 	%r555, %r544, %r884;
	setp.ge.s32 	%p54, %r275, %r555;
	or.pred  	%p55, %p53, %p54;
	@%p55 bra 	$L__BB5_223;
	add.s32 	%r346, %r884, %r543;
	not.b32 	%r558, %r275;
	add.s32 	%r559, %r544, %r558;
	sub.s32 	%r347, %r559, %r884;
	shr.u32 	%r560, %r347, 8;
	add.s32 	%r348, %r560, 1;
	and.b32  	%r349, %r348, 7;
	setp.lt.u32 	%p56, %r347, 1792;
	mov.u32 	%r921, %r275;
	@%p56 bra 	$L__BB5_202;
	or.b32  	%r887, %r275, 1024;
	add.s32 	%r886, %r276, %r884;
	and.b32  	%r561, %r348, 33554424;
	neg.s32 	%r885, %r561;
	add.s64 	%rd8, %rd2, 4096;
$L__BB5_184:
	.pragma "nounroll";
	mul.wide.s32 	%rd17, %r886, 4;
	add.s64 	%rd9, %rd8, %rd17;
	ld.global.u32 	%r891, [%rd9+-4096];
	setp.lt.s32 	%p57, %r891, %r867;
	mov.u32 	%r890, %r886;
	@%p57 bra 	$L__BB5_186;
	setp.eq.s32 	%p58, %r867, %r891;
	setp.lt.s32 	%p59, %r886, %r866;
	and.pred  	%p60, %p58, %p59;
	selp.b32 	%r890, %r886, %r866, %p60;
	selp.b32 	%r891, %r891, %r867, %p60;
$L__BB5_186:
	add.s32 	%r892, %r886, 256;
	ld.global.u32 	%r893, [%rd9+-3072];
	setp.lt.s32 	%p61, %r893, %r891;
	@%p61 bra 	$L__BB5_188;
	setp.eq.s32 	%p62, %r891, %r893;
	setp.lt.s32 	%p63, %r892, %r890;
	and.pred  	%p64, %p62, %p63;
	selp.b32 	%r892, %r892, %r890, %p64;
	selp.b32 	%r893, %r893, %r891, %p64;
$L__BB5_188:
	add.s32 	%r894, %r886, 512;
	ld.global.u32 	%r895, [%rd9+-2048];
	setp.lt.s32 	%p65, %r895, %r893;
	@%p65 bra 	$L__BB5_190;
	setp.eq.s32 	%p66, %r893, %r895;
	setp.lt.s32 	%p67, %r894, %r892;
	and.pred  	%p68, %p66, %p67;
	selp.b32 	%r894, %r894, %r892, %p68;
	selp.b32 	%r895, %r895, %r893, %p68;
$L__BB5_190:
	add.s32 	%r896, %r886, 768;
	ld.global.u32 	%r897, [%rd9+-1024];
	setp.lt.s32 	%p69, %r897, %r895;
	@%p69 bra 	$L__BB5_192;
	setp.eq.s32 	%p70, %r895, %r897;
	setp.lt.s32 	%p71, %r896, %r894;
	and.pred  	%p72, %p70, %p71;
	selp.b32 	%r896, %r896, %r894, %p72;
	selp.b32 	%r897, %r897, %r895, %p72;
$L__BB5_192:
	add.s32 	%r898, %r886, 1024;
	ld.global.u32 	%r899, [%rd9];
	setp.lt.s32 	%p73, %r899, %r897;
	@%p73 bra 	$L__BB5_194;
	setp.eq.s32 	%p74, %r897, %r899;
	setp.lt.s32 	%p75, %r898, %r896;
	and.pred  	%p76, %p74, %p75;
	selp.b32 	%r898, %r898, %r896, %p76;
	selp.b32 	%r899, %r899, %r897, %p76;
$L__BB5_194:
	add.s32 	%r900, %r886, 1280;
	ld.global.u32 	%r901, [%rd9+1024];
	setp.lt.s32 	%p77, %r901, %r899;
	@%p77 bra 	$L__BB5_196;
	setp.eq.s32 	%p78, %r899, %r901;
	setp.lt.s32 	%p79, %r900, %r898;
	and.pred  	%p80, %p78, %p79;
	selp.b32 	%r900, %r900, %r898, %p80;
	selp.b32 	%r901, %r901, %r899, %p80;
$L__BB5_196:
	add.s32 	%r902, %r886, 1536;
	ld.global.u32 	%r903, [%rd9+2048];
	setp.lt.s32 	%p81, %r903, %r901;
	@%p81 bra 	$L__BB5_198;
	setp.eq.s32 	%p82, %r901, %r903;
	setp.lt.s32 	%p83, %r902, %r900;
	and.pred  	%p84, %p82, %p83;
	selp.b32 	%r902, %r902, %r900, %p84;
	selp.b32 	%r903, %r903, %r901, %p84;
$L__BB5_198:
	add.s32 	%r866, %r886, 1792;
	ld.global.u32 	%r867, [%rd9+3072];
	setp.lt.s32 	%p85, %r867, %r903;
	@%p85 bra 	$L__BB5_200;
	setp.eq.s32 	%p86, %r903, %r867;
	setp.lt.s32 	%p87, %r866, %r902;
	and.pred  	%p88, %p86, %p87;
	selp.b32 	%r866, %r866, %r902, %p88;
	selp.b32 	%r867, %r867, %r903, %p88;
$L__BB5_200:
	add.s32 	%r887, %r887, 2048;
	add.s32 	%r886, %r886, 2048;
	add.s32 	%r885, %r885, 8;
	setp.ne.s32 	%p89, %r885, 0;
	@%p89 bra 	$L__BB5_184;
	add.s32 	%r921, %r887, -1024;
$L__BB5_202:
	setp.eq.s32 	%p90, %r349, 0;
	@%p90 bra 	$L__BB5_223;
	setp.lt.u32 	%p91, %r349, 4;
	@%p91 bra 	$L__BB5_213;
	add.s32 	%r414, %r346, %r921;
	mul.wide.s32 	%rd18, %r414, 4;
	add.s64 	%rd10, %rd2, %rd18;
	ld.global.u32 	%r912, [%rd10];
	setp.lt.s32 	%p92, %r912, %r867;
	mov.u32 	%r911, %r414;
	@%p92 bra 	$L__BB5_206;
	setp.eq.s32 	%p93, %r867, %r912;
	setp.lt.s32 	%p94, %r414, %r866;
	and.pred  	%p95, %p93, %p94;
	selp.b32 	%r911, %r414, %r866, %p95;
	selp.b32 	%r912, %r912, %r867, %p95;
$L__BB5_206:
	add.s32 	%r913, %r414, 256;
	ld.global.u32 	%r914, [%rd10+1024];
	setp.lt.s32 	%p96, %r914, %r912;
	@%p96 bra 	$L__BB5_208;
	setp.eq.s32 	%p97, %r912, %r914;
	setp.lt.s32 	%p98, %r913, %r911;
	and.pred  	%p99, %p97, %p98;
	selp.b32 	%r913, %r913, %r911, %p99;
	selp.b32 	%r914, %r914, %r912, %p99;
$L__BB5_208:
	add.s32 	%r915, %r414, 512;
	ld.global.u32 	%r916, [%rd10+2048];
	setp.lt.s32 	%p100, %r916, %r914;
	@%p100 bra 	$L__BB5_210;
	setp.eq.s32 	%p101, %r914, %r916;
	setp.lt.s32 	%p102, %r915, %r913;
	and.pred  	%p103, %p101, %p102;
	selp.b32 	%r915, %r915, %r913, %p103;
	selp.b32 	%r916, %r916, %r914, %p103;
$L__BB5_210:
	add.s32 	%r866, %r414, 768;
	ld.global.u32 	%r867, [%rd10+3072];
	setp.lt.s32 	%p104, %r867, %r916;
	@%p104 bra 	$L__BB5_212;
	setp.eq.s32 	%p105, %r916, %r867;
	setp.lt.s32 	%p106, %r866, %r915;
	and.pred  	%p107, %p105, %p106;
	selp.b32 	%r866, %r866, %r915, %p107;
	selp.b32 	%r867, %r867, %r916, %p107;
$L__BB5_212:
	add.s32 	%r921, %r921, 1024;
$L__BB5_213:
	and.b32  	%r564, %r348, 3;
	setp.eq.s32 	%p108, %r564, 0;
	@%p108 bra 	$L__BB5_223;
	setp.eq.s32 	%p109, %r564, 1;
	mov.u32 	%r931, %r866;
	mov.u32 	%r932, %r867;
	@%p109 bra 	$L__BB5_220;
	add.s32 	%r444, %r346, %r921;
	mul.wide.s32 	%rd19, %r444, 4;
	add.s64 	%rd11, %rd2, %rd19;
	ld.global.u32 	%r925, [%rd11];
	setp.lt.s32 	%p110, %r925, %r867;
	mov.u32 	%r924, %r444;
	@%p110 bra 	$L__BB5_217;
	setp.eq.s32 	%p111, %r867, %r925;
	setp.lt.s32 	%p112, %r444, %r866;
	and.pred  	%p113, %p111, %p112;
	selp.b32 	%r924, %r444, %r866, %p113;
	selp.b32 	%r925, %r925, %r867, %p113;
$L__BB5_217:
	add.s32 	%r866, %r444, 256;
	ld.global.u32 	%r867, [%rd11+1024];
	setp.lt.s32 	%p114, %r867, %r925;
	@%p114 bra 	$L__BB5_219;
	setp.eq.s32 	%p115, %r925, %r867;
	setp.lt.s32 	%p116, %r866, %r924;
	and.pred  	%p117, %p115, %p116;
	selp.b32 	%r866, %r866, %r924, %p117;
	selp.b32 	%r867, %r867, %r925, %p117;
$L__BB5_219:
	add.s32 	%r921, %r921, 512;
	mov.u32 	%r931, %r866;
	mov.u32 	%r932, %r867;
$L__BB5_220:
	and.b32  	%r565, %r347, 256;
	setp.ne.s32 	%p118, %r565, 0;
	@%p118 bra 	$L__BB5_223;
	add.s32 	%r866, %r346, %r921;
	mul.wide.s32 	%rd20, %r866, 4;
	add.s64 	%rd21, %rd2, %rd20;
	ld.global.u32 	%r867, [%rd21];
	setp.lt.s32 	%p119, %r867, %r932;
	@%p119 bra 	$L__BB5_223;
	setp.eq.s32 	%p120, %r932, %r867;
	setp.lt.s32 	%p121, %r866, %r931;
	and.pred  	%p122, %p120, %p121;
	selp.b32 	%r866, %r866, %r931, %p122;
	selp.b32 	%r867, %r867, %r932, %p122;
$L__BB5_223:
	// begin inline asm
	mov.u32 %r566, %laneid;
	// end inline asm
	mov.b32 	%r574, 1;
	mov.b32 	%r575, 31;
	mov.b32 	%r576, -1;
	// begin inline asm
	shfl.sync.down.b32 %r567, %r866, %r574, %r575, %r576;
	// end inline asm
	// begin inline asm
	shfl.sync.down.b32 %r572, %r867, %r574, %r575, %r576;
	// end inline asm
	setp.gt.s32 	%p123, %r566, 30;
	mov.u32 	%r935, %r866;
	mov.u32 	%r936, %r867;
	@%p123 bra 	$L__BB5_226;
	setp.lt.s32 	%p124, %r572, %r867;
	mov.u32 	%r935, %r567;
	mov.u32 	%r936, %r572;
	@%p124 bra 	$L__BB5_226;
	setp.eq.s32 	%p125, %r867, %r572;
	setp.lt.s32 	%p126, %r567, %r866;
	and.pred  	%p127, %p125, %p126;
	selp.b32 	%r935, %r567, %r866, %p127;
	selp.b32 	%r936, %r572, %r867, %p127;
$L__BB5_226:
	mov.b32 	%r584, 2;
	mov.b32 	%r585, 31;
	mov.b32 	%r586, -1;
	// begin inline asm
	shfl.sync.down.b32 %r577, %r935, %r584, %r585, %r586;
	// end inline asm
	// begin inline asm
	shfl.sync.down.b32 %r582, %r936, %r584, %r585, %r586;
	// end inline asm
	setp.gt.s32 	%p128, %r566, 29;
	mov.u32 	%r937, %r935;
	mov.u32 	%r938, %r936;
	@%p128 bra 	$L__BB5_229;
	setp.lt.s32 	%p129, %r582, %r936;
	mov.u32 	%r937, %r577;
	mov.u32 	%r938, %r582;
	@%p129 bra 	$L__BB5_229;
	setp.eq.s32 	%p130, %r936, %r582;
	setp.lt.s32 	%p131, %r577, %r935;
	and.pred  	%p132, %p130, %p131;
	selp.b32 	%r937, %r577, %r935, %p132;
	selp.b32 	%r938, %r582, %r936, %p132;
$L__BB5_229:
	mov.b32 	%r594, 4;
	mov.b32 	%r595, 31;
	mov.b32 	%r596, -1;
	// begin inline asm
	shfl.sync.down.b32 %r587, %r937, %r594, %r595, %r596;
	// end inline asm
	// begin inline asm
	shfl.sync.down.b32 %r592, %r938, %r594, %r595, %r596;
	// end inline asm
	setp.gt.s32 	%p133, %r566, 27;
	mov.u32 	%r939, %r937;
	mov.u32 	%r940, %r938;
	@%p133 bra 	$L__BB5_232;
	setp.lt.s32 	%p134, %r592, %r938;
	mov.u32 	%r939, %r587;
	mov.u32 	%r940, %r592;
	@%p134 bra 	$L__BB5_232;
	setp.eq.s32 	%p135, %r938, %r592;
	setp.lt.s32 	%p136, %r587, %r937;
	and.pred  	%p137, %p135, %p136;
	selp.b32 	%r939, %r587, %r937, %p137;
	selp.b32 	%r940, %r592, %r938, %p137;
$L__BB5_232:
	mov.b32 	%r604, 8;
	mov.b32 	%r605, 31;
	mov.b32 	%r606, -1;
	// begin inline asm
	shfl.sync.down.b32 %r597, %r939, %r604, %r605, %r606;
	// end inline asm
	// begin inline asm
	shfl.sync.down.b32 %r602, %r940, %r604, %r605, %r606;
	// end inline asm
	setp.gt.s32 	%p138, %r566, 23;
	mov.u32 	%r960, %r939;
	mov.u32 	%r959, %r940;
	@%p138 bra 	$L__BB5_235;
	setp.lt.s32 	%p139, %r602, %r940;
	mov.u32 	%r960, %r597;
	mov.u32 	%r959, %r602;
	@%p139 bra 	$L__BB5_235;
	setp.eq.s32 	%p140, %r940, %r602;
	setp.lt.s32 	%p141, %r597, %r939;
	and.pred  	%p142, %p140, %p141;
	selp.b32 	%r960, %r597, %r939, %p142;
	selp.b32 	%r959, %r602, %r940, %p142;
$L__BB5_235:
	mov.b32 	%r614, 16;
	mov.b32 	%r615, 31;
	mov.b32 	%r616, -1;
	// begin inline asm
	shfl.sync.down.b32 %r943, %r960, %r614, %r615, %r616;
	// end inline asm
	// begin inline asm
	shfl.sync.down.b32 %r944, %r959, %r614, %r615, %r616;
	// end inline asm
	setp.gt.s32 	%p143, %r566, 15;
	@%p143 bra 	$L__BB5_240;
	setp.lt.s32 	%p144, %r944, %r959;
	@%p144 bra 	$L__BB5_238;
	setp.eq.s32 	%p145, %r959, %r944;
	setp.lt.s32 	%p146, %r943, %r960;
	and.pred  	%p147, %p145, %p146;
	selp.b32 	%r943, %r943, %r960, %p147;
	selp.b32 	%r944, %r944, %r959, %p147;
$L__BB5_238:
	setp.ne.s32 	%p148, %r566, 0;
	mov.u32 	%r959, %r944;
	mov.u32 	%r960, %r943;
	@%p148 bra 	$L__BB5_240;
	shr.u32 	%r617, %r275, 2;
	and.b32  	%r618, %r617, 248;
	mov.u32 	%r619, _ZZN3cub18CUB_300001_SM_10006detail6reduce28DeviceReduceSingleTileKernelINS2_10policy_hubINS0_12KeyValuePairIiiEEiNS0_6ArgMinEE10Policy1000ENS0_21ArgIndexInputIteratorIPiiiEEPS6_iS7_NS2_20empty_problem_init_tIS6_EES6_N4cuda3std3__410__identityEEEvT0_T1_T2_T3_T4_T6_E12temp_storage;
	add.s32 	%r620, %r619, %r618;
	st.shared.u32 	[%r620+8], %r943;
	st.shared.u32 	[%r620+12], %r944;
$L__BB5_240:
	bar.sync 	0;
	setp.ne.s32 	%p149, %r275, 0;
	@%p149 bra 	$L__BB5_255;
	ld.shared.u32 	%r947, [_ZZN3cub18CUB_300001_SM_10006detail6reduce28DeviceReduceSingleTileKernelINS2_10policy_hubINS0_12KeyValuePairIiiEEiNS0_6ArgMinEE10Policy1000ENS0_21ArgIndexInputIteratorIPiiiEEPS6_iS7_NS2_20empty_problem_init_tIS6_EES6_N4cuda3std3__410__identityEEEvT0_T1_T2_T3_T4_T6_E12temp_storage+16];
	ld.shared.u32 	%r948, [_ZZN3cub18CUB_300001_SM_10006detail6reduce28DeviceReduceSingleTileKernelINS2_10policy_hubINS0_12KeyValuePairIiiEEiNS0_6ArgMinEE10Policy1000ENS0_21ArgIndexInputIteratorIPiiiEEPS6_iS7_NS2_20empty_problem_init_tIS6_EES6_N4cuda3std3__410__identityEEEvT0_T1_T2_T3_T4_T6_E12temp_storage+20];
	setp.lt.s32 	%p150, %r948, %r959;
	@%p150 bra 	$L__BB5_243;
	setp.eq.s32 	%p151, %r959, %r948;
	setp.lt.s32 	%p152, %r947, %r960;
	and.pred  	%p153, %p151, %p152;
	selp.b32 	%r947, %r947, %r960, %p153;
	selp.b32 	%r948, %r948, %r959, %p153;
$L__BB5_243:
	ld.shared.u32 	%r949, [_ZZN3cub18CUB_300001_SM_10006detail6reduce28DeviceReduceSingleTileKernelINS2_10policy_hubINS0_12KeyValuePairIiiEEiNS0_6ArgMinEE10Policy1000ENS0_21ArgIndexInputIteratorIPiiiEEPS6_iS7_NS2_20empty_problem_init_tIS6_EES6_N4cuda3std3__410__identityEEEvT0_T1_T2_T3_T4_T6_E12temp_storage+24];
	ld.shared.u32 	%r950, [_ZZN3cub18CUB_300001_SM_10006detail6reduce28DeviceReduceSingleTileKernelINS2_10policy_hubINS0_12KeyValuePairIiiEEiNS0_6ArgMinEE10Policy1000ENS0_21ArgIndexInputIteratorIPiiiEEPS6_iS7_NS2_20empty_problem_init_tIS6_EES6_N4cuda3std3__410__identityEEEvT0_T1_T2_T3_T4_T6_E12temp_storage+28];
	setp.lt.s32 	%p154, %r950, %r948;
	@%p154 bra 	$L__BB5_245;
	setp.eq.s32 	%p155, %r948, %r950;
	setp.lt.s32 	%p156, %r949, %r947;
	and.pred  	%p157, %p155, %p156;
	selp.b32 	%r949, %r949, %r947, %p157;
	selp.b32 	%r950, %r950, %r948, %p157;
$L__BB5_245:
	ld.shared.u32 	%r951, [_ZZN3cub18CUB_300001_SM_10006detail6reduce28DeviceReduceSingleTileKernelINS2_10policy_hubINS0_12KeyValuePairIiiEEiNS0_6ArgMinEE10Policy1000ENS0_21ArgIndexInputIteratorIPiiiEEPS6_iS7_NS2_20empty_problem_init_tIS6_EES6_N4cuda3std3__410__identityEEEvT0_T1_T2_T3_T4_T6_E12temp_storage+32];
	ld.shared.u32 	%r952, [_ZZN3cub18CUB_300001_SM_10006detail6reduce28DeviceReduceSingleTileKernelINS2_10policy_hubINS0_12KeyValuePairIiiEEiNS0_6ArgMinEE10Policy1000ENS0_21ArgIndexInputIteratorIPiiiEEPS6_iS7_NS2_20empty_problem_init_tIS6_EES6_N4cuda3std3__410__identityEEEvT0_T1_T2_T3_T4_T6_E12temp_storage+36];
	setp.lt.s32 	%p158, %r952, %r950;
	@%p158 bra 	$L__BB5_247;
	setp.eq.s32 	%p159, %r950, %r952;
	setp.lt.s32 	%p160, %r951, %r949;
	and.pred  	%p161, %p159, %p160;
	selp.b32 	%r951, %r951, %r949, %p161;
	selp.b32 	%r952, %r952, %r950, %p161;
$L__BB5_247:
	ld.shared.u32 	%r953, [_ZZN3cub18CUB_300001_SM_10006detail6reduce28DeviceReduceSingleTileKernelINS2_10policy_hubINS0_12KeyValuePairIiiEEiNS0_6ArgMinEE10Policy1000ENS0_21ArgIndexInputIteratorIPiiiEEPS6_iS7_NS2_20empty_problem_init_tIS6_EES6_N4cuda3std3__410__identityEEEvT0_T1_T2_T3_T4_T6_E12temp_storage+40];
	ld.shared.u32 	%r954, [_ZZN3cub18CUB_300001_SM_10006detail6reduce28DeviceReduceSingleTileKernelINS2_10policy_hubINS0_12KeyValuePairIiiEEiNS0_6ArgMinEE10Policy1000ENS0_21ArgIndexInputIteratorIPiiiEEPS6_iS7_NS2_20empty_problem_init_tIS6_EES6_N4cuda3std3__410__identityEEEvT0_T1_T2_T3_T4_T6_E12temp_storage+44];
	setp.lt.s32 	%p162, %r954, %r952;
	@%p162 bra 	$L__BB5_249;
	setp.eq.s32 	%p163, %r952, %r954;
	setp.lt.s32 	%p164, %r953, %r951;
	and.pred  	%p165, %p163, %p164;
	selp.b32 	%r953, %r953, %r951, %p165;
	selp.b32 	%r954, %r954, %r952, %p165;
$L__BB5_249:
	ld.shared.u32 	%r955, [_ZZN3cub18CUB_300001_SM_10006detail6reduce28DeviceReduceSingleTileKernelINS2_10policy_hubINS0_12KeyValuePairIiiEEiNS0_6ArgMinEE10Policy1000ENS0_21ArgIndexInputIteratorIPiiiEEPS6_iS7_NS2_20empty_problem_init_tIS6_EES6_N4cuda3std3__410__identityEEEvT0_T1_T2_T3_T4_T6_E12temp_storage+48];
	ld.shared.u32 	%r956, [_ZZN3cub18CUB_300001_SM_10006detail6reduce28DeviceReduceSingleTileKernelINS2_10policy_hubINS0_12KeyValuePairIiiEEiNS0_6ArgMinEE10Policy1000ENS0_21ArgIndexInputIteratorIPiiiEEPS6_iS7_NS2_20empty_problem_init_tIS6_EES6_N4cuda3std3__410__identityEEEvT0_T1_T2_T3_T4_T6_E12temp_storage+52];
	setp.lt.s32 	%p166, %r956, %r954;
	@%p166 bra 	$L__BB5_251;
	setp.eq.s32 	%p167, %r954, %r956;
	setp.lt.s32 	%p168, %r955, %r953;
	and.pred  	%p169, %p167, %p168;
	selp.b32 	%r955, %r955, %r953, %p169;
	selp.b32 	%r956, %r956, %r954, %p169;
$L__BB5_251:
	ld.shared.u32 	%r957, [_ZZN3cub18CUB_300001_SM_10006detail6reduce28DeviceReduceSingleTileKernelINS2_10policy_hubINS0_12KeyValuePairIiiEEiNS0_6ArgMinEE10Policy1000ENS0_21ArgIndexInputIteratorIPiiiEEPS6_iS7_NS2_20empty_problem_init_tIS6_EES6_N4cuda3std3__410__identityEEEvT0_T1_T2_T3_T4_T6_E12temp_storage+56];
	ld.shared.u32 	%r958, [_ZZN3cub18CUB_300001_SM_10006detail6reduce28DeviceReduceSingleTileKernelINS2_10policy_hubINS0_12KeyValuePairIiiEEiNS0_6ArgMinEE10Policy1000ENS0_21ArgIndexInputIteratorIPiiiEEPS6_iS7_NS2_20empty_problem_init_tIS6_EES6_N4cuda3std3__410__identityEEEvT0_T1_T2_T3_T4_T6_E12temp_storage+60];
	setp.lt.s32 	%p170, %r958, %r956;
	@%p170 bra 	$L__BB5_253;
	setp.eq.s32 	%p171, %r956, %r958;
	setp.lt.s32 	%p172, %r957, %r955;
	and.pred  	%p173, %p171, %p172;
	selp.b32 	%r957, %r957, %r955, %p173;
	selp.b32 	%r958, %r958, %r956, %p173;
$L__BB5_253:
	ld.shared.u32 	%r960, [_ZZN3cub18CUB_300001_SM_10006detail6reduce28DeviceReduceSingleTileKernelINS2_10policy_hubINS0_12KeyValuePairIiiEEiNS0_6ArgMinEE10Policy1000ENS0_21ArgIndexInputIteratorIPiiiEEPS6_iS7_NS2_20empty_problem_init_tIS6_EES6_N4cuda3std3__410__identityEEEvT0_T1_T2_T3_T4_T6_E12temp_storage+64];
	ld.shared.u32 	%r959, [_ZZN3cub18CUB_300001_SM_10006detail6reduce28DeviceReduceSingleTileKernelINS2_10policy_hubINS0_12KeyValuePairIiiEEiNS0_6ArgMinEE10Policy1000ENS0_21ArgIndexInputIteratorIPiiiEEPS6_iS7_NS2_20empty_problem_init_tIS6_EES6_N4cuda3std3__410__identityEEEvT0_T1_T2_T3_T4_T6_E12temp_storage+68];
	setp.lt.s32 	%p174, %r959, %r958;
	@%p174 bra 	$L__BB5_255;
	setp.eq.s32 	%p175, %r958, %r959;
	setp.lt.s32 	%p176, %r960, %r957;
	and.pred  	%p177, %p175, %p176;
	selp.b32 	%r959, %r959, %r958, %p177;
	selp.b32 	%r960, %r960, %r957, %p177;
$L__BB5_255:
	mov.u32 	%r748, %tid.x;
	setp.ne.s32 	%p367, %r748, 0;
	@%p367 bra 	$L__BB5_257;
	st.global.u32 	[%rd1], %r960;
	st.global.u32 	[%rd1+4], %r959;
$L__BB5_257:
	ret;

}
	// .globl	_ZN3cub18CUB_300001_SM_10006detail6reduce18DeviceReduceKernelINS2_10policy_hubINS0_12KeyValuePairIiiEEiNS0_6ArgMinEE10Policy1000ENS0_21ArgIndexInputIteratorIPiiiEEiS7_S6_N4cuda3std3__410__identityEEEvT0_PT3_T1_NS0_13GridEvenShareISK_EET2_T4_
.visible .entry _ZN3cub18CUB_300001_SM_10006detail6reduce18DeviceReduceKernelINS2_10policy_hubINS0_12KeyValuePairIiiEEiNS0_6ArgMinEE10Policy1000ENS0_21ArgIndexInputIteratorIPiiiEEiS7_S6_N4cuda3std3__410__identityEEEvT0_PT3_T1_NS0_13GridEvenShareISK_EET2_T4_(
	.param .align 8 .b8 _ZN3cub18CUB_300001_SM_10006detail6reduce18DeviceReduceKernelINS2_10policy_hubINS0_12KeyValuePairIiiEEiNS0_6ArgMinEE10Policy1000ENS0_21ArgIndexInputIteratorIPiiiEEiS7_S6_N4cuda3std3__410__identityEEEvT0_PT3_T1_NS0_13GridEvenShareISK_EET2_T4__param_0[16],
	.param .u64 .ptr .align 1 _ZN3cub18CUB_300001_SM_10006detail6reduce18DeviceReduceKernelINS2_10policy_hubINS0_12KeyValuePairIiiEEiNS0_6ArgMinEE10Policy1000ENS0_21ArgIndexInputIteratorIPiiiEEiS7_S6_N4cuda3std3__410__identityEEEvT0_PT3_T1_NS0_13GridEvenShareISK_EET2_T4__param_1,
	.param .u32 _ZN3cub18CUB_300001_SM_10006detail6reduce18DeviceReduceKernelINS2_10policy_hubINS0_12KeyValuePairIiiEEiNS0_6ArgMinEE10Policy1000ENS0_21ArgIndexInputIteratorIPiiiEEiS7_S6_N4cuda3std3__410__identityEEEvT0_PT3_T1_NS0_13GridEvenShareISK_EET2_T4__param_2,
	.param .align 4 .b8 _ZN3cub18CUB_300001_SM_10006detail6reduce18DeviceReduceKernelINS2_10policy_hubINS0_12KeyValuePairIiiEEiNS0_6ArgMinEE10Policy1000ENS0_21ArgIndexInputIteratorIPiiiEEiS7_S6_N4cuda3std3__410__identityEEEvT0_PT3_T1_NS0_13GridEvenShareISK_EET2_T4__param_3[40],
	.param .align 1 .b8 _ZN3cub18CUB_300001_SM_10006detail6reduce18DeviceReduceKernelINS2_10policy_hubINS0_12KeyValuePairIiiEEiNS0_6ArgMinEE10Policy1000ENS0_21ArgIndexInputIteratorIPiiiEEiS7_S6_N4cuda3std3__410__identityEEEvT0_PT3_T1_NS0_13GridEvenShareISK_EET2_T4__param_4[1],
	.param .align 1 .b8 _ZN3cub18CUB_300001_SM_10006detail6reduce18DeviceReduceKernelINS2_10policy_hubINS0_12KeyValuePairIiiEEiNS0_6ArgMinEE10Policy1000ENS0_21ArgIndexInputIteratorIPiiiEEiS7_S6_N4cuda3std3__410__identityEEEvT0_PT3_T1_NS0_13GridEvenShareISK_EET2_T4__param_5[1]
)
.maxntid 256
{
	.reg .pred 	%p<367>;
	.reg .b16 	%rs<5>;
	.reg .b32 	%r<964>;
	.reg .b64 	%rd<31>;
	// demoted variable
	.shared .align 4 .b8 _ZZN3cub18CUB_300001_SM_10006detail6reduce18DeviceReduceKernelINS2_10policy_hubINS0_12KeyValuePairIiiEEiNS0_6ArgMinEE10Policy1000ENS0_21ArgIndexInputIteratorIPiiiEEiS7_S6_N4cuda3std3__410__identityEEEvT0_PT3_T1_NS0_13GridEvenShareISK_EET2_T4_E12temp_storage[80];
	ld.param.u32 	%r544, [_ZN3cub18CUB_300001_SM_10006detail6reduce18DeviceReduceKernelINS2_10policy_hubINS0_12KeyValuePairIiiEEiNS0_6ArgMinEE10Policy1000ENS0_21ArgIndexInputIteratorIPiiiEEiS7_S6_N4cuda3std3__410__identityEEEvT0_PT3_T1_NS0_13GridEvenShareISK_EET2_T4__param_0+8];
	ld.param.u32 	%r1, [_ZN3cub18CUB_300001_SM_10006detail6reduce18DeviceReduceKernelINS2_10policy_hubINS0_12KeyValuePairIiiEEiNS0_6ArgMinEE10Policy1000ENS0_21ArgIndexInputIteratorIPiiiEEiS7_S6_N4cuda3std3__410__identityEEEvT0_PT3_T1_NS0_13GridEvenShareISK_EET2_T4__param_3+20];
	ld.param.u32 	%r2, [_ZN3cub18CUB_300001_SM_10006detail6reduce18DeviceReduceKernelINS2_10policy_hubINS0_12KeyValuePairIiiEEiNS0_6ArgMinEE10Policy1000ENS0_21ArgIndexInputIteratorIPiiiEEiS7_S6_N4cuda3std3__410__identityEEEvT0_PT3_T1_NS0_13GridEvenShareISK_EET2_T4__param_3+24];
	ld.param.u64 	%rd9, [_ZN3cub18CUB_300001_SM_10006detail6reduce18DeviceReduceKernelINS2_10policy_hubINS0_12KeyValuePairIiiEEiNS0_6ArgMinEE10Policy1000ENS0_21ArgIndexInputIteratorIPiiiEEiS7_S6_N4cuda3std3__410__identityEEEvT0_PT3_T1_NS0_13GridEvenShareISK_EET2_T4__param_0];
	cvta.to.global.u64 	%rd1, %rd9;
	mov.u32 	%r4, %ctaid.x;
	shl.b32 	%r5, %r2, 11;
	shl.b32 	%r6, %r4, 11;
	sub.s32 	%r7, %r1, %r6;
	setp.gt.s32 	%p1, %r7, 2047;
	@%p1 bra 	$L__BB6_116;
	mov.u32 	%r8, %tid.x;
	setp.ge.s32 	%p177, %r8, %r7;
	mov.u32 	%r782, %r8;
	@%p177 bra 	$L__BB6_3;
	add.s32 	%r626, %r6, %r8;
	add.s32 	%r808, %r626, %r544;
	mul.wide.s32 	%rd20, %r808, 4;
	add.s64 	%rd21, %rd1, %rd20;
	ld.global.u32 	%r807, [%rd21];
	add.s32 	%r782, %r8, 256;
$L__BB6_3:
	setp.ge.s32 	%p178, %r782, %r7;
	@%p178 bra 	$L__BB6_45;
	add.s32 	%r15, %r544, %r6;
	not.b32 	%r628, %r782;
	add.s32 	%r16, %r1, %r628;
	sub.s32 	%r629, %r16, %r6;
	shr.u32 	%r630, %r629, 8;
	add.s32 	%r17, %r630, 1;
	and.b32  	%r18, %r17, 7;
	setp.lt.u32 	%p179, %r629, 1792;
	@%p179 bra 	$L__BB6_24;
	add.s32 	%r761, %r782, 1024;
	add.s32 	%r631, %r544, %r782;
	add.s32 	%r760, %r631, %r6;
	and.b32  	%r632, %r17, 33554424;
	neg.s32 	%r759, %r632;
	add.s64 	%rd2, %rd1, 4096;
$L__BB6_6:
	.pragma "nounroll";
	mul.wide.s32 	%rd22, %r760, 4;
	add.s64 	%rd3, %rd2, %rd22;
	ld.global.u32 	%r764, [%rd3+-4096];
	setp.lt.s32 	%p180, %r764, %r807;
	mov.u32 	%r765, %r760;
	@%p180 bra 	$L__BB6_8;
	setp.eq.s32 	%p181, %r807, %r764;
	setp.lt.s32 	%p182, %r760, %r808;
	and.pred  	%p183, %p181, %p182;
	selp.b32 	%r764, %r764, %r807, %p183;
	selp.b32 	%r765, %r760, %r808, %p183;
$L__BB6_8:
	add.s32 	%r767, %r760, 256;
	ld.global.u32 	%r766, [%rd3+-3072];
	setp.lt.s32 	%p184, %r766, %r764;
	@%p184 bra 	$L__BB6_10;
	setp.eq.s32 	%p185, %r764, %r766;
	setp.lt.s32 	%p186, %r767, %r765;
	and.pred  	%p187, %p185, %p186;
	selp.b32 	%r766, %r766, %r764, %p187;
	selp.b32 	%r767, %r767, %r765, %p187;
$L__BB6_10:
	add.s32 	%r769, %r760, 512;
	ld.global.u32 	%r768, [%rd3+-2048];
	setp.lt.s32 	%p188, %r768, %r766;
	@%p188 bra 	$L__BB6_12;
	setp.eq.s32 	%p189, %r766, %r768;
	setp.lt.s32 	%p190, %r769, %r767;
	and.pred  	%p191, %p189, %p190;
	selp.b32 	%r768, %r768, %r766, %p191;
	selp.b32 	%r769, %r769, %r767, %p191;
$L__BB6_12:
	add.s32 	%r771, %r760, 768;
	ld.global.u32 	%r770, [%rd3+-1024];
	setp.lt.s32 	%p192, %r770, %r768;
	@%p192 bra 	$L__BB6_14;
	setp.eq.s32 	%p193, %r768, %r770;
	setp.lt.s32 	%p194, %r771, %r769;
	and.pred  	%p195, %p193, %p194;
	selp.b32 	%r770, %r770, %r768, %p195;
	selp.b32 	%r771, %r771, %r769, %p195;
$L__BB6_14:
	add.s32 	%r773, %r760, 1024;
	ld.global.u32 	%r772, [%rd3];
	setp.lt.s32 	%p196, %r772, %r770;
	@%p196 bra 	$L__BB6_16;
	setp.eq.s32 	%p197, %r770, %r772;
	setp.lt.s32 	%p198, %r773, %r771;
	and.pred  	%p199, %p197, %p198;
	selp.b32 	%r772, %r772, %r770, %p199;
	selp.b32 	%r773, %r773, %r771, %p199;
$L__BB6_16:
	add.s32 	%r775, %r760, 1280;
	ld.global.u32 	%r774, [%rd3+1024];
	setp.lt.s32 	%p200, %r774, %r772;
	@%p200 bra 	$L__BB6_18;
	setp.eq.s32 	%p201, %r772, %r774;
	setp.lt.s32 	%p202, %r775, %r773;
	and.pred  	%p203, %p201, %p202;
	selp.b32 	%r774, %r774, %r772, %p203;
	selp.b32 	%r775, %r775, %r773, %p203;
$L__BB6_18:
	add.s32 	%r777, %r760, 1536;
	ld.global.u32 	%r776, [%rd3+2048];
	setp.lt.s32 	%p204, %r776, %r774;
	@%p204 bra 	$L__BB6_20;
	setp.eq.s32 	%p205, %r774, %r776;
	setp.lt.s32 	%p206, %r777, %r775;
	and.pred  	%p207, %p205, %p206;
	selp.b32 	%r776, %r776, %r774, %p207;
	selp.b32 	%r777, %r777, %r775, %p207;
$L__BB6_20:
	add.s32 	%r808, %r760, 1792;
	ld.global.u32 	%r807, [%rd3+3072];
	setp.lt.s32 	%p208, %r807, %r776;
	@%p208 bra 	$L__BB6_22;
	setp.eq.s32 	%p209, %r776, %r807;
	setp.lt.s32 	%p210, %r808, %r777;
	and.pred  	%p211, %p209, %p210;
	selp.b32 	%r807, %r807, %r776, %p211;
	selp.b32 	%r808, %r808, %r777, %p211;
$L__BB6_22:
	add.s32 	%r761, %r761, 2048;
	add.s32 	%r760, %r760, 2048;
	add.s32 	%r759, %r759, 8;
	setp.ne.s32 	%p212, %r759, 0;
	@%p212 bra 	$L__BB6_6;
	add.s32 	%r782, %r761, -1024;
$L__BB6_24:
	setp.eq.s32 	%p213, %r18, 0;
	@%p213 bra 	$L__BB6_45;
	setp.lt.u32 	%p214, %r18, 4;
	@%p214 bra 	$L__BB6_35;
	add.s32 	%r83, %r15, %r782;
	mul.wide.s32 	%rd23, %r83, 4;
	add.s64 	%rd4, %rd1, %rd23;
	ld.global.u32 	%r785, [%rd4];
	setp.lt.s32 	%p215, %r785, %r807;
	mov.u32 	%r786, %r83;
	@%p215 bra 	$L__BB6_28;
	setp.eq.s32 	%p216, %r807, %r785;
	setp.lt.s32 	%p217, %r83, %r808;
	and.pred  	%p218, %p216, %p217;
	selp.b32 	%r785, %r785, %r807, %p218;
	selp.b32 	%r786, %r83, %r808, %p218;
$L__BB6_28:
	add.s32 	%r788, %r83, 256;
	ld.global.u32 	%r787, [%rd4+1024];
	setp.lt.s32 	%p219, %r787, %r785;
	@%p219 bra 	$L__BB6_30;
	setp.eq.s32 	%p220, %r785, %r787;
	setp.lt.s32 	%p221, %r788, %r786;
	and.pred  	%p222, %p220, %p221;
	selp.b32 	%r787, %r787, %r785, %p222;
	selp.b32 	%r788, %r788, %r786, %p222;
$L__BB6_30:
	add.s32 	%r790, %r83, 512;
	ld.global.u32 	%r789, [%rd4+2048];
	setp.lt.s32 	%p223, %r789, %r787;
	@%p223 bra 	$L__BB6_32;
	setp.eq.s32 	%p224, %r787, %r789;
	setp.lt.s32 	%p225, %r790, %r788;
	and.pred  	%p226, %p224, %p225;
	selp.b32 	%r789, %r789, %r787, %p226;
	selp.b32 	%r790, %r790, %r788, %p226;
$L__BB6_32:
	add.s32 	%r808, %r83, 768;
	ld.global.u32 	%r807, [%rd4+3072];
	setp.lt.s32 	%p227, %r807, %r789;
	@%p227 bra 	$L__BB6_34;
	setp.eq.s32 	%p228, %r789, %r807;
	setp.lt.s32 	%p229, %r808, %r790;
	and.pred  	%p230, %p228, %p229;
	selp.b32 	%r807, %r807, %r789, %p230;
	selp.b32 	%r808, %r808, %r790, %p230;
$L__BB6_34:
	add.s32 	%r782, %r782, 1024;
$L__BB6_35:
	and.b32  	%r635, %r17, 3;
	setp.eq.s32 	%p231, %r635, 0;
	@%p231 bra 	$L__BB6_45;
	setp.eq.s32 	%p232, %r635, 1;
	mov.u32 	%r805, %r808;
	mov.u32 	%r806, %r807;
	@%p232 bra 	$L__BB6_42;
	add.s32 	%r113, %r15, %r782;
	mul.wide.s32 	%rd24, %r113, 4;
	add.s64 	%rd5, %rd1, %rd24;
	ld.global.u32 	%r798, [%rd5];
	setp.lt.s32 	%p233, %r798, %r807;
	mov.u32 	%r799, %r113;
	@%p233 bra 	$L__BB6_39;
	setp.eq.s32 	%p234, %r807, %r798;
	setp.lt.s32 	%p235, %r113, %r808;
	and.pred  	%p236, %p234, %p235;
	selp.b32 	%r798, %r798, %r807, %p236;
	selp.b32 	%r799, %r113, %r808, %p236;
$L__BB6_39:
	add.s32 	%r808, %r113, 256;
	ld.global.u32 	%r807, [%rd5+1024];
	setp.lt.s32 	%p237, %r807, %r798;
	@%p237 bra 	$L__BB6_41;
	setp.eq.s32 	%p238, %r798, %r807;
	setp.lt.s32 	%p239, %r808, %r799;
	and.pred  	%p240, %p238, %p239;
	selp.b32 	%r807, %r807, %r798, %p240;
	selp.b32 	%r808, %r808, %r799, %p240;
$L__BB6_41:
	add.s32 	%r782, %r782, 512;
	mov.u32 	%r805, %r808;
	mov.u32 	%r806, %r807;
$L__BB6_42:
	and.b32  	%r636, %r16, 256;
	setp.ne.s32 	%p241, %r636, 0;
	@%p241 bra 	$L__BB6_45;
	add.s32 	%r808, %r15, %r782;
	mul.wide.s32 	%rd25, %r808, 4;
	add.s64 	%rd26, %rd1, %rd25;
	ld.global.u32 	%r807, [%rd26];
	setp.lt.s32 	%p242, %r807, %r806;
	@%p242 bra 	$L__BB6_45;
	setp.eq.s32 	%p243, %r806, %r807;
	setp.lt.s32 	%p244, %r808, %r805;
	and.pred  	%p245, %p243, %p244;
	selp.b32 	%r807, %r807, %r806, %p245;
	selp.b32 	%r808, %r808, %r805, %p245;
$L__BB6_45:
	setp.lt.s32 	%p246, %r7, 256;
	@%p246 bra 	$L__BB6_78;
	// begin inline asm
	mov.u32 %r700, %laneid;
	// end inline asm
	mov.b32 	%r708, 1;
	mov.b32 	%r709, 31;
	mov.b32 	%r710, -1;
	// begin inline asm
	shfl.sync.down.b32 %r701, %r808, %r708, %r709, %r710;
	// end inline asm
	// begin inline asm
	shfl.sync.down.b32 %r706, %r807, %r708, %r709, %r710;
	// end inline asm
	setp.gt.s32 	%p311, %r700, 30;
	mov.u32 	%r809, %r807;
	mov.u32 	%r810, %r808;
	@%p311 bra 	$L__BB6_49;
	setp.lt.s32 	%p312, %r706, %r807;
	mov.u32 	%r809, %r706;
	mov.u32 	%r810, %r701;
	@%p312 bra 	$L__BB6_49;
	setp.eq.s32 	%p313, %r807, %r706;
	setp.lt.s32 	%p314, %r701, %r808;
	and.pred  	%p315, %p313, %p314;
	selp.b32 	%r809, %r706, %r807, %p315;
	selp.b32 	%r810, %r701, %r808, %p315;
$L__BB6_49:
	mov.b32 	%r718, 2;
	mov.b32 	%r719, 31;
	mov.b32 	%r720, -1;
	// begin inline asm
	shfl.sync.down.b32 %r711, %r810, %r718, %r719, %r720;
	// end inline asm
	// begin inline asm
	shfl.sync.down.b32 %r716, %r809, %r718, %r719, %r720;
	// end inline asm
	setp.gt.s32 	%p316, %r700, 29;
	mov.u32 	%r811, %r809;
	mov.u32 	%r812, %r810;
	@%p316 bra 	$L__BB6_52;
	setp.lt.s32 	%p317, %r716, %r809;
	mov.u32 	%r811, %r716;
	mov.u32 	%r812, %r711;
	@%p317 bra 	$L__BB6_52;
	setp.eq.s32 	%p318, %r809, %r716;
	setp.lt.s32 	%p319, %r711, %r810;
	and.pred  	%p320, %p318, %p319;
	selp.b32 	%r811, %r716, %r809, %p320;
	selp.b32 	%r812, %r711, %r810, %p320;
$L__BB6_52:
	mov.b32 	%r728, 4;
	mov.b32 	%r729, 31;
	mov.b32 	%r730, -1;
	// begin inline asm
	shfl.sync.down.b32 %r721, %r812, %r728, %r729, %r730;
	// end inline asm
	// begin inline asm
	shfl.sync.down.b32 %r726, %r811, %r728, %r729, %r730;
	// end inline asm
	setp.gt.s32 	%p321, %r700, 27;
	mov.u32 	%r813, %r811;
	mov.u32 	%r814, %r812;
	@%p321 bra 	$L__BB6_55;
	setp.lt.s32 	%p322, %r726, %r811;
	mov.u32 	%r813, %r726;
	mov.u32 	%r814, %r721;
	@%p322 bra 	$L__BB6_55;
	setp.eq.s32 	%p323, %r811, %r726;
	setp.lt.s32 	%p324, %r721, %r812;
	and.pred  	%p325, %p323, %p324;
	selp.b32 	%r813, %r726, %r811, %p325;
	selp.b32 	%r814, %r721, %r812, %p325;
$L__BB6_55:
	mov.b32 	%r738, 8;
	mov.b32 	%r739, 31;
	mov.b32 	%r740, -1;
	// begin inline asm
	shfl.sync.down.b32 %r731, %r814, %r738, %r739, %r740;
	// end inline asm
	// begin inline asm
	shfl.sync.down.b32 %r736, %r813, %r738, %r739, %r740;
	// end inline asm
	setp.gt.s32 	%p326, %r700, 23;
	mov.u32 	%r962, %r813;
	mov.u32 	%r963, %r814;
	@%p326 bra 	$L__BB6_58;
	setp.lt.s32 	%p327, %r736, %r813;
	mov.u32 	%r962, %r736;
	mov.u32 	%r963, %r731;
	@%p327 bra 	$L__BB6_58;
	setp.eq.s32 	%p328, %r813, %r736;
	setp.lt.s32 	%p329, %r731, %r814;
	and.pred  	%p330, %p328, %p329;
	selp.b32 	%r962, %r736, %r813, %p330;
	selp.b32 	%r963, %r731, %r814, %p330;
$L__BB6_58:
	mov.b32 	%r748, 16;
	mov.b32 	%r749, 31;
	mov.b32 	%r750, -1;
	// begin inline asm
	shfl.sync.down.b32 %r818, %r963, %r748, %r749, %r750;
	// end inline asm
	// begin inline asm
	shfl.sync.down.b32 %r817, %r962, %r748, %r749, %r750;
	// end inline asm
	setp.gt.s32 	%p331, %r700, 15;
	@%p331 bra 	$L__BB6_63;
	setp.lt.s32 	%p332, %r817, %r962;
	@%p332 bra 	$L__BB6_61;
	setp.eq.s32 	%p333, %r962, %r817;
	setp.lt.s32 	%p334, %r818, %r963;
	and.pred  	%p335, %p333, %p334;
	selp.b32 	%r817, %r817, %r962, %p335;
	selp.b32 	%r818, %r818, %r963, %p335;
$L__BB6_61:
	setp.ne.s32 	%p336, %r700, 0;
	mov.u32 	%r963, %r818;
	mov.u32 	%r962, %r817;
	@%p336 bra 	$L__BB6_63;
	shr.u32 	%r751, %r8, 2;
	and.b32  	%r752, %r751, 248;
	mov.u32 	%r753, _ZZN3cub18CUB_300001_SM_10006detail6reduce18DeviceReduceKernelINS2_10policy_hubINS0_12KeyValuePairIiiEEiNS0_6ArgMinEE10Policy1000ENS0_21ArgIndexInputIteratorIPiiiEEiS7_S6_N4cuda3std3__410__identityEEEvT0_PT3_T1_NS0_13GridEvenShareISK_EET2_T4_E12temp_storage;
	add.s32 	%r754, %r753, %r752;
	st.shared.u32 	[%r754+8], %r818;
	st.shared.u32 	[%r754+12], %r817;
$L__BB6_63:
	bar.sync 	0;
	setp.ne.s32 	%p337, %r8, 0;
	@%p337 bra 	$L__BB6_251;
	ld.shared.u32 	%r822, [_ZZN3cub18CUB_300001_SM_10006detail6reduce18DeviceReduceKernelINS2_10policy_hubINS0_12KeyValuePairIiiEEiNS0_6ArgMinEE10Policy1000ENS0_21ArgIndexInputIteratorIPiiiEEiS7_S6_N4cuda3std3__410__identityEEEvT0_PT3_T1_NS0_13GridEvenShareISK_EET2_T4_E12temp_storage+16];
	ld.shared.u32 	%r821, [_ZZN3cub18CUB_300001_SM_10006detail6reduce18DeviceReduceKernelINS2_10policy_hubINS0_12KeyValuePairIiiEEiNS0_6ArgMinEE10Policy1000ENS0_21ArgIndexInputIteratorIPiiiEEiS7_S6_N4cuda3std3__410__identityEEEvT0_PT3_T1_NS0_13GridEvenShareISK_EET2_T4_E12temp_storage+20];
	setp.lt.s32 	%p338, %r821, %r962;
	@%p338 bra 	$L__BB6_66;
	setp.eq.s32 	%p339, %r962, %r821;
	setp.lt.s32 	%p340, %r822, %r963;
	and.pred  	%p341, %p339, %p340;
	selp.b32 	%r821, %r821, %r962, %p341;
	selp.b32 	%r822, %r822, %r963, %p341;
$L__BB6_66:
	ld.shared.u32 	%r824, [_ZZN3cub18CUB_300001_SM_10006detail6reduce18DeviceReduceKernelINS2_10policy_hubINS0_12KeyValuePairIiiEEiNS0_6ArgMinEE10Policy1000ENS0_21ArgIndexInputIteratorIPiiiEEiS7_S6_N4cuda3std3__410__identityEEEvT0_PT3_T1_NS0_13GridEvenShareISK_EET2_T4_E12temp_storage+24];
	ld.shared.u32 	%r823, [_ZZN3cub18CUB_300001_SM_10006detail6reduce18DeviceReduceKernelINS2_10policy_hubINS0_12KeyValuePairIiiEEiNS0_6ArgMinEE10Policy1000ENS0_21ArgIndexInputIteratorIPiiiEEiS7_S6_N4cuda3std3__410__identityEEEvT0_PT3_T1_NS0_13GridEvenShareISK_EET2_T4_E12temp_storage+28];
	setp.lt.s32 	%p342, %r823, %r821;
	@%p342 bra 	$L__BB6_68;
	setp.eq.s32 	%p343, %r821, %r823;
	setp.lt.s32 	%p344, %r824, %r822;
	and.pred  	%p345, %p343, %p344;
	selp.b32 	%r823, %r823, %r821, %p345;
	selp.b32 	%r824, %r824, %r822, %p345;
$L__BB6_68:
	ld.shared.u32 	%r826, [_ZZN3cub18CUB_300001_SM_10006detail6reduce18DeviceReduceKernelINS2_10policy_hubINS0_12KeyValuePairIiiEEiNS0_6ArgMinEE10Policy1000ENS0_21ArgIndexInputIteratorIPiiiEEiS7_S6_N4cuda3std3__410__identityEEEvT0_PT3_T1_NS0_13GridEvenShareISK_EET2_T4_E12temp_storage+32];
	ld.shared.u32 	%r825, [_ZZN3cub18CUB_300001_SM_10006detail6reduce18DeviceReduceKernelINS2_10policy_hubINS0_12KeyValuePairIiiEEiNS0_6ArgMinEE10Policy1000ENS0_21ArgIndexInputIteratorIPiiiEEiS7_S6_N4cuda3std3__410__identityEEEvT0_PT3_T1_NS0_13GridEvenShareISK_EET2_T4_E12temp_storage+36];
	setp.lt.s32 	%p346, %r825, %r823;
	@%p346 bra 	$L__BB6_70;
	setp.eq.s32 	%p347, %r823, %r825;
	setp.lt.s32 	%p348, %r826, %r824;
	and.pred  	%p349, %p347, %p348;
	selp.b32 	%r825, %r825, %r823, %p349;
	selp.b32 	%r826, %r826, %r824, %p349;
$L__BB6_70:
	ld.shared.u32 	%r828, [_ZZN3cub18CUB_300001_SM_10006detail6reduce18DeviceReduceKernelINS2_10policy_hubINS0_12KeyValuePairIiiEEiNS0_6ArgMinEE10Policy1000ENS0_21ArgIndexInputIteratorIPiiiEEiS7_S6_N4cuda3std3__410__identityEEEvT0_PT3_T1_NS0_13GridEvenShareISK_EET2_T4_E12temp_storage+40];
	ld.shared.u32 	%r827, [_ZZN3cub18CUB_300001_SM_10006detail6reduce18DeviceReduceKernelINS2_10policy_hubINS0_12KeyValuePairIiiEEiNS0_6ArgMinEE10Policy1000ENS0_21ArgIndexInputIteratorIPiiiEEiS7_S6_N4cuda3std3__410__identityEEEvT0_PT3_T1_NS0_13GridEvenShareISK_EET2_T4_E12temp_storage+44];
	setp.lt.s32 	%p350, %r827, %r825;
	@%p350 bra 	$L__BB6_72;
	setp.eq.s32 	%p351, %r825, %r827;
	setp.lt.s32 	%p352, %r828, %r826;
	and.pred  	%p353, %p351, %p352;
	selp.b32 	%r827, %r827, %r825, %p353;
	selp.b32 	%r828, %r828, %r826, %p353;
$L__BB6_72:
	ld.shared.u32 	%r830, [_ZZN3cub18CUB_300001_SM_10006detail6reduce18DeviceReduceKernelINS2_10policy_hubINS0_12KeyValuePairIiiEEiNS0_6ArgMinEE10Policy1000ENS0_21ArgIndexInputIteratorIPiiiEEiS7_S6_N4cuda3std3__410__identityEEEvT0_PT3_T1_NS0_13GridEvenShareISK_EET2_T4_E12temp_storage+48];
	ld.shared.u32 	%r829, [_ZZN3cub18CUB_300001_SM_10006detail6reduce18DeviceReduceKernelINS2_10policy_hubINS0_12KeyValuePairIiiEEiNS0_6ArgMinEE10Policy1000ENS0_21ArgIndexInputIteratorIPiiiEEiS7_S6_N4cuda3std3__410__identityEEEvT0_PT3_T1_NS0_13GridEvenShareISK_EET2_T4_E12temp_storage+52];
	setp.lt.s32 	%p354, %r829, %r827;
	@%p354 bra 	$L__BB6_74;
	setp.eq.s32 	%p355, %r827, %r829;
	setp.lt.s32 	%p356, %r830, %r828;
	and.pred  	%p357, %p355, %p356;
	selp.b32 	%r829, %r829, %r827, %p357;
	selp.b32 	%r830, %r830, %r828, %p357;
$L__BB6_74:
	ld.shared.u32 	%r832, [_ZZN3cub18CUB_300001_SM_10006detail6reduce18DeviceReduceKernelINS2_10policy_hubINS0_12KeyValuePairIiiEEiNS0_6ArgMinEE10Policy1000ENS0_21ArgIndexInputIteratorIPiiiEEiS7_S6_N4cuda3std3__410__identityEEEvT0_PT3_T1_NS0_13GridEvenShareISK_EET2_T4_E12temp_storage+56];
	ld.shared.u32 	%r831, [_ZZN3cub18CUB_300001_SM_10006detail6reduce18DeviceReduceKernelINS2_10policy_hubINS0_12KeyValuePairIiiEEiNS0_6ArgMinEE10Policy1000ENS0_21ArgIndexInputIteratorIPiiiEEiS7_S6_N4cuda3std3__410__identityEEEvT0_PT3_T1_NS0_13GridEvenShareISK_EET2_T4_E12temp_storage+60];
	setp.lt.s32 	%p358, %r831, %r829;
	@%p358 bra 	$L__BB6_76;
	setp.eq.s32 	%p359, %r829, %r831;
	setp.lt.s32 	%p360, %r832, %r830;
	and.pred  	%p361, %p359, %p360;
	selp.b32 	%r831, %r831, %r829, %p361;
	selp.b32 	%r832, %r832, %r830, %p361;
$L__BB6_76:
	ld.shared.u32 	%r963, [_ZZN3cub18CUB_300001_SM_10006detail6reduce18DeviceReduceKernelINS2_10policy_hubINS0_12KeyValuePairIiiEEiNS0_6ArgMinEE10Policy1000ENS0_21ArgIndexInputIteratorIPiiiEEiS7_S6_N4cuda3std3__410__identityEEEvT0_PT3_T1_NS0_13GridEvenShareISK_EET2_T4_E12temp_storage+64];
	ld.shared.u32 	%r962, [_ZZN3cub18CUB_300001_SM_10006detail6reduce18DeviceReduceKernelINS2_10policy_hubINS0_12KeyValuePairIiiEEiNS0_6ArgMinEE10Policy1000ENS0_21ArgIndexInputIteratorIPiiiEEiS7_S6_N4cuda3std3__410__identityEEEvT0_PT3_T1_NS0_13GridEvenShareISK_EET2_T4_E12temp_storage+68];
	setp.lt.s32 	%p362, %r962, %r831;
	@%p362 bra 	$L__BB6_251;
	setp.eq.s32 	%p363, %r831, %r962;
	setp.lt.s32 	%p364, %r963, %r832;
	and.pred  	%p365, %p363, %p364;
	selp.b32 	%r962, %r962, %r831, %p365;
	selp.b32 	%r963, %r963, %r832, %p365;
	bra.uni 	$L__BB6_251;
$L__BB6_78:
	// begin inline asm
	mov.u32 %r637, %laneid;
	// end inline asm
	and.b32  	%r648, %r8, 992;
	add.s32 	%r649, %r648, 32;
	setp.gt.s32 	%p247, %r649, %r7;
	not.b32 	%r650, %r648;
	add.s32 	%r651, %r7, %r650;
	selp.b32 	%r646, %r651, 31, %p247;
	mov.b32 	%r645, 1;
	mov.b32 	%r647, -1;
	// begin inline asm
	shfl.sync.down.b32 %r638, %r808, %r645, %r646, %r647;
	// end inline asm
	// begin inline asm
	shfl.sync.down.b32 %r643, %r807, %r645, %r646, %r647;
	// end inline asm
	setp.ge.s32 	%p248, %r637, %r646;
	mov.u32 	%r833, %r808;
	mov.u32 	%r834, %r807;
	@%p248 bra 	$L__BB6_81;
	setp.lt.s32 	%p249, %r643, %r807;
	mov.u32 	%r833, %r638;
	mov.u32 	%r834, %r643;
	@%p249 bra 	$L__BB6_81;
	setp.eq.s32 	%p250, %r807, %r643;
	setp.lt.s32 	%p251, %r638, %r808;
	and.pred  	%p252, %p250, %p251;
	selp.b32 	%r833, %r638, %r808, %p252;
	selp.b32 	%r834, %r643, %r807, %p252;
$L__BB6_81:
	mov.b32 	%r659, 2;
	mov.b32 	%r661, -1;
	// begin inline asm
	shfl.sync.down.b32 %r652, %r833, %r659, %r646, %r661;
	// end inline asm
	// begin inline asm
	shfl.sync.down.b32 %r657, %r834, %r659, %r646, %r661;
	// end inline asm
	add.s32 	%r662, %r637, 2;
	setp.gt.s32 	%p253, %r662, %r646;
	mov.u32 	%r835, %r833;
	mov.u32 	%r836, %r834;
	@%p253 bra 	$L__BB6_84;
	setp.lt.s32 	%p254, %r657, %r834;
	mov.u32 	%r835, %r652;
	mov.u32 	%r836, %r657;
	@%p254 bra 	$L__BB6_84;
	setp.eq.s32 	%p255, %r834, %r657;
	setp.lt.s32 	%p256, %r652, %r833;
	and.pred  	%p257, %p255, %p256;
	selp.b32 	%r835, %r652, %r833, %p257;
	selp.b32 	%r836, %r657, %r834, %p257;
$L__BB6_84:
	mov.b32 	%r670, 4;
	mov.b32 	%r672, -1;
	// begin inline asm
	shfl.sync.down.b32 %r663, %r835, %r670, %r646, %r672;
	// end inline asm
	// begin inline asm
	shfl.sync.down.b32 %r668, %r836, %r670, %r646, %r672;
	// end inline asm
	add.s32 	%r673, %r637, 4;
	setp.gt.s32 	%p258, %r673, %r646;
	mov.u32 	%r837, %r835;
	mov.u32 	%r838, %r836;
	@%p258 bra 	$L__BB6_87;
	setp.lt.s32 	%p259, %r668, %r836;
	mov.u32 	%r837, %r663;
	mov.u32 	%r838, %r668;
	@%p259 bra 	$L__BB6_87;
	setp.eq.s32 	%p260, %r836, %r668;
	setp.lt.s32 	%p261, %r663, %r835;
	and.pred  	%p262, %p260, %p261;
	selp.b32 	%r837, %r663, %r835, %p262;
	selp.b32 	%r838, %r668, %r836, %p262;
$L__BB6_87:
	mov.b32 	%r681, 8;
	mov.b32 	%r683, -1;
	// begin inline asm
	shfl.sync.down.b32 %r674, %r837, %r681, %r646, %r683;
	// end inline asm
	// begin inline asm
	shfl.sync.down.b32 %r679, %r838, %r681, %r646, %r683;
	// end inline asm
	add.s32 	%r684, %r637, 8;
	setp.gt.s32 	%p263, %r684, %r646;
	mov.u32 	%r839, %r837;
	mov.u32 	%r840, %r838;
	@%p263 bra 	$L__BB6_90;
	setp.lt.s32 	%p264, %r679, %r838;
	mov.u32 	%r839, %r674;
	mov.u32 	%r840, %r679;
	@%p264 bra 	$L__BB6_90;
	setp.eq.s32 	%p265, %r838, %r679;
	setp.lt.s32 	%p266, %r674, %r837;
	and.pred  	%p267, %p265, %p266;
	selp.b32 	%r839, %r674, %r837, %p267;
	selp.b32 	%r840, %r679, %r838, %p267;
$L__BB6_90:
	mov.b32 	%r692, 16;
	mov.b32 	%r694, -1;
	// begin inline asm
	shfl.sync.down.b32 %r685, %r839, %r692, %r646, %r694;
	// end inline asm
	// begin inline asm
	shfl.sync.down.b32 %r690, %r840, %r692, %r646, %r694;
	// end inline asm
	add.s32 	%r695, %r637, 16;
	setp.gt.s32 	%p268, %r695, %r646;
	mov.u32 	%r963, %r839;
	mov.u32 	%r962, %r840;
	@%p268 bra 	$L__BB6_93;
	setp.lt.s32 	%p269, %r690, %r840;
	mov.u32 	%r963, %r685;
	mov.u32 	%r962, %r690;
	@%p269 bra 	$L__BB6_93;
	setp.eq.s32 	%p270, %r840, %r690;
	setp.lt.s32 	%p271, %r685, %r839;
	and.pred  	%p272, %p270, %p271;
	selp.b32 	%r963, %r685, %r839, %p272;
	selp.b32 	%r962, %r690, %r840, %p272;
$L__BB6_93:
	setp.ne.s32 	%p273, %r637, 0;
	@%p273 bra 	$L__BB6_95;
	shr.u32 	%r696, %r8, 2;
	and.b32  	%r697, %r696, 248;
	mov.u32 	%r698, _ZZN3cub18CUB_300001_SM_10006detail6reduce18DeviceReduceKernelINS2_10policy_hubINS0_12KeyValuePairIiiEEiNS0_6ArgMinEE10Policy1000ENS0_21ArgIndexInputIteratorIPiiiEEiS7_S6_N4cuda3std3__410__identityEEEvT0_PT3_T1_NS0_13GridEvenShareISK_EET2_T4_E12temp_storage;
	add.s32 	%r699, %r698, %r697;
	st.shared.u32 	[%r699+8], %r963;
	st.shared.u32 	[%r699+12], %r962;
$L__BB6_95:
	bar.sync 	0;
	setp.ne.s32 	%p274, %r8, 0;
	setp.lt.s32 	%p275, %r7, 33;
	or.pred  	%p276, %p274, %p275;
	@%p276 bra 	$L__BB6_251;
	ld.shared.u32 	%r843, [_ZZN3cub18CUB_300001_SM_10006detail6reduce18DeviceReduceKernelINS2_10policy_hubINS0_12KeyValuePairIiiEEiNS0_6ArgMinEE10Policy1000ENS0_21ArgIndexInputIteratorIPiiiEEiS7_S6_N4cuda3std3__410__identityEEEvT0_PT3_T1_NS0_13GridEvenShareISK_EET2_T4_E12temp_storage+16];
	ld.shared.u32 	%r844, [_ZZN3cub18CUB_300001_SM_10006detail6reduce18DeviceReduceKernelINS2_10policy_hubINS0_12KeyValuePairIiiEEiNS0_6ArgMinEE10Policy1000ENS0_21ArgIndexInputIteratorIPiiiEEiS7_S6_N4cuda3std3__410__identityEEEvT0_PT3_T1_NS0_13GridEvenShareISK_EET2_T4_E12temp_storage+20];
	setp.lt.s32 	%p277, %r844, %r962;
	@%p277 bra 	$L__BB6_98;
	setp.eq.s32 	%p278, %r962, %r844;
	setp.lt.s32 	%p279, %r843, %r963;
	and.pred  	%p280, %p278, %p279;
	selp.b32 	%r843, %r843, %r963, %p280;
	selp.b32 	%r844, %r844, %r962, %p280;
$L__BB6_98:
	setp.lt.u32 	%p281, %r7, 65;
	mov.u32 	%r962, %r844;
	mov.u32 	%r963, %r843;
	@%p281 bra 	$L__BB6_251;
	ld.shared.u32 	%r963, [_ZZN3cub18CUB_300001_SM_10006detail6reduce18DeviceReduceKernelINS2_10policy_hubINS0_12KeyValuePairIiiEEiNS0_6ArgMinEE10Policy1000ENS0_21ArgIndexInputIteratorIPiiiEEiS7_S6_N4cuda3std3__410__identityEEEvT0_PT3_T1_NS0_13GridEvenShareISK_EET2_T4_E12temp_storage+24];
	ld.shared.u32 	%r962, [_ZZN3cub18CUB_300001_SM_10006detail6reduce18DeviceReduceKernelINS2_10policy_hubINS0_12KeyValuePairIiiEEiNS0_6ArgMinEE10Policy1000ENS0_21ArgIndexInputIteratorIPiiiEEiS7_S6_N4cuda3std3__410__identityEEEvT0_PT3_T1_NS0_13GridEvenShareISK_EET2_T4_E12temp_storage+28];
	setp.lt.s32 	%p282, %r962, %r844;
	@%p282 bra 	$L__BB6_101;
	setp.eq.s32 	%p283, %r844, %r962;
	setp.lt.s32 	%p284, %r963, %r843;
	and.pred  	%p285, %p283, %p284;
	selp.b32 	%r963, %r963, %r843, %p285;
	selp.b32 	%r962, %r962, %r844, %p285;
$L__BB6_101:
	setp.lt.u32 	%p286, %r7, 97;
	@%p286 bra 	$L__BB6_251;
	ld.shared.u32 	%r847, [_ZZN3cub18CUB_300001_SM_10006detail6reduce18DeviceReduceKernelINS2_10policy_hubINS0_12KeyValuePairIiiEEiNS0_6ArgMinEE10Policy1000ENS0_21ArgIndexInputIteratorIPiiiEEiS7_S6_N4cuda3std3__410__identityEEEvT0_PT3_T1_NS0_13GridEvenShareISK_EET2_T4_E12temp_storage+32];
	ld.shared.u32 	%r848, [_ZZN3cub18CUB_300001_SM_10006detail6reduce18DeviceReduceKernelINS2_10policy_hubINS0_12KeyValuePairIiiEEiNS0_6ArgMinEE10Policy1000ENS0_21ArgIndexInputIteratorIPiiiEEiS7_S6_N4cuda3std3__410__identityEEEvT0_PT3_T1_NS0_13GridEvenShareISK_EET2_T4_E12temp_storage+36];
	setp.lt.s32 	%p287, %r848, %r962;
	@%p287 bra 	$L__BB6_104;
	setp.eq.s32 	%p288, %r962, %r848;
	setp.lt.s32 	%p289, %r847, %r963;
	and.pred  	%p290, %p288, %p289;
	selp.b32 	%r847, %r847, %r963, %p290;
	selp.b32 	%r848, %r848, %r962, %p290;
$L__BB6_104:
	setp.lt.u32 	%p291, %r7, 129;
	mov.u32 	%r962, %r848;
	mov.u32 	%r963, %r847;
	@%p291 bra 	$L__BB6_251;
	ld.shared.u32 	%r963, [_ZZN3cub18CUB_300001_SM_10006detail6reduce18DeviceReduceKernelINS2_10policy_hubINS0_12KeyValuePairIiiEEiNS0_6ArgMinEE10Policy1000ENS0_21ArgIndexInputIteratorIPiiiEEiS7_S6_N4cuda3std3__410__identityEEEvT0_PT3_T1_NS0_13GridEvenShareISK_EET2_T4_E12temp_storage+40];
	ld.shared.u32 	%r962, [_ZZN3cub18CUB_300001_SM_10006detail6reduce18DeviceReduceKernelINS2_10policy_hubINS0_12KeyValuePairIiiEEiNS0_6ArgMinEE10Policy1000ENS0_21ArgIndexInputIteratorIPiiiEEiS7_S6_N4cuda3std3__410__identityEEEvT0_PT3_T1_NS0_13GridEvenShareISK_EET2_T4_E12temp_storage+44];
	setp.lt.s32 	%p292, %r962, %r848;
	@%p292 bra 	$L__BB6_107;
	setp.eq.s32 	%p293, %r848, %r962;
	setp.lt.s32 	%p294, %r963, %r847;
	and.pred  	%p295, %p293, %p294;
	selp.b32 	%r963, %r963, %r847, %p295;
	selp.b32 	%r962, %r962, %r848, %p295;
$L__BB6_107:
	setp.lt.u32 	%p296, %r7, 161;
	@%p296 bra 	$L__BB6_251;
	ld.shared.u32 	%r851, [_ZZN3cub18CUB_300001_SM_10006detail6reduce18DeviceReduceKernelINS2_10policy_hubINS0_12KeyValuePairIiiEEiNS0_6ArgMinEE10Policy1000ENS0_21ArgIndexInputIteratorIPiiiEEiS7_S6_N4cuda3std3__410__identityEEEvT0_PT3_T1_NS0_13GridEvenShareISK_EET2_T4_E12temp_storage+48];
	ld.shared.u32 	%r852, [_ZZN3cub18CUB_300001_SM_10006detail6reduce18DeviceReduceKernelINS2_10policy_hubINS0_12KeyValuePairIiiEEiNS0_6ArgMinEE10Policy1000ENS0_21ArgIndexInputIteratorIPiiiEEiS7_S6_N4cuda3std3__410__identityEEEvT0_PT3_T1_NS0_13GridEvenShareISK_EET2_T4_E12temp_storage+52];
	setp.lt.s32 	%p297, %r852, %r962;
	@%p297 bra 	$L__BB6_110;
	setp.eq.s32 	%p298, %r962, %r852;
	setp.lt.s32 	%p299, %r851, %r963;
	and.pred  	%p300, %p298, %p299;
	selp.b32 	%r851, %r851, %r963, %p300;
	selp.b32 	%r852, %r852, %r962, %p300;
$L__BB6_110:
	setp.lt.u32 	%p301, %r7, 193;
	mov.u32 	%r962, %r852;
	mov.u32 	%r963, %r851;
	@%p301 bra 	$L__BB6_251;
	ld.shared.u32 	%r853, [_ZZN3cub18CUB_300001_SM_10006detail6reduce18DeviceReduceKernelINS2_10policy_hubINS0_12KeyValuePairIiiEEiNS0_6ArgMinEE10Policy1000ENS0_21ArgIndexInputIteratorIPiiiEEiS7_S6_N4cuda3std3__410__identityEEEvT0_PT3_T1_NS0_13GridEvenShareISK_EET2_T4_E12temp_storage+56];
	ld.shared.u32 	%r854, [_ZZN3cub18CUB_300001_SM_10006detail6reduce18DeviceReduceKernelINS2_10policy_hubINS0_12KeyValuePairIiiEEiNS0_6ArgMinEE10Policy1000ENS0_21ArgIndexInputIteratorIPiiiEEiS7_S6_N4cuda3std3__410__identityEEEvT0_PT3_T1_NS0_13GridEvenShareISK_EET2_T4_E12temp_storage+60];
	setp.lt.s32 	%p302, %r854, %r852;
	@%p302 bra 	$L__BB6_113;
	setp.eq.s32 	%p303, %r852, %r854;
	setp.lt.s32 	%p304, %r853, %r851;
	and.pred  	%p305, %p303, %p304;
	selp.b32 	%r853, %r853, %r851, %p305;
	selp.b32 	%r854, %r854, %r852, %p305;
$L__BB6_113:
	setp.lt.u32 	%p306, %r7, 225;
	mov.u32 	%r962, %r854;
	mov.u32 	%r963, %r853;
	@%p306 bra 	$L__BB6_251;
	ld.shared.u32 	%r963, [_ZZN3cub18CUB_300001_SM_10006detail6reduce18DeviceReduceKernelINS2_10policy_hubINS0_12KeyValuePairIiiEEiNS0_6ArgMinEE10Policy1000ENS0_21ArgIndexInputIteratorIPiiiEEiS7_S6_N4cuda3std3__410__identityEEEvT0_PT3_T1_NS0_13GridEvenShareISK_EET2_T4_E12temp_storage+64];
	ld.shared.u32 	%r962, [_ZZN3cub18CUB_300001_SM_10006detail6reduce18DeviceReduceKernelINS2_10policy_hubINS0_12KeyValuePairIiiEEiNS0_6ArgMinEE10Policy1000ENS0_21ArgIndexInputIteratorIPiiiEEiS7_S6_N4cuda3std3__410__identityEEEvT0_PT3_T1_NS0_13GridEvenShareISK_EET2_T4_E12temp_storage+68];
	setp.lt.s32 	%p307, %r962, %r854;
	@%p307 bra 	$L__BB6_251;
	setp.eq.s32 	%p308, %r854, %r962;
	setp.lt.s32 	%p309, %r963, %r853;
	and.pred  	%p310, %p308, %p309;
	selp.b32 	%r962, %r962, %r854, %p310;
	selp.b32 	%r963, %r963, %r853, %p310;
	bra.uni 	$L__BB6_251;
$L__BB6_116:
	mov.u32 	%r282, %tid.x;
	add.s32 	%r550, %r6, %r282;
	add.s32 	%r937, %r550, %r544;
	mul.wide.s32 	%rd11, %r937, 4;
	add.s64 	%rd12, %rd1, %rd11;
	ld.global.u32 	%r936, [%rd12];
	ld.global.u32 	%r285, [%rd12+1024];
	add.s32 	%r286, %r937, 512;
	ld.global.u32 	%r287, [%rd12+2048];
	add.s32 	%r288, %r937, 768;
	ld.global.u32 	%r289, [%rd12+3072];
	add.s32 	%r290, %r937, 1024;
	ld.global.u32 	%r291, [%rd12+4096];
	add.s32 	%r292, %r937, 1280;
	ld.global.u32 	%r293, [%rd12+5120];
	add.s32 	%r294, %r937, 1536;
	ld.global.u32 	%r295, [%rd12+6144];
	add.s32 	%r296, %r937, 1792;
	ld.global.u32 	%r297, [%rd12+7168];
	setp.lt.s32 	%p2, %r285, %r936;
	@%p2 bra 	$L__BB6_118;
	setp.ne.s32 	%p3, %r936, %r285;
	setp.lt.s32 	%p4, %r937, 2147483392;
	or.pred  	%p5, %p3, %p4;
	@%p5 bra 	$L__BB6_119;
$L__BB6_118:
	add.s32 	%r937, %r937, 256;
	mov.u32 	%r936, %r285;
$L__BB6_119:
	setp.lt.s32 	%p6, %r287, %r936;
	@%p6 bra 	$L__BB6_122;
	setp.ne.s32 	%p7, %r936, %r287;
	@%p7 bra 	$L__BB6_123;
	setp.ge.s32 	%p8, %r286, %r937;
	mov.u32 	%r936, %r287;
	@%p8 bra 	$L__BB6_123;
$L__BB6_122:
	mov.u32 	%r937, %r286;
	mov.u32 	%r936, %r287;
$L__BB6_123:
	setp.lt.s32 	%p9, %r289, %r936;
	@%p9 bra 	$L__BB6_126;
	setp.ne.s32 	%p10, %r936, %r289;
	@%p10 bra 	$L__BB6_127;
	setp.ge.s32 	%p11, %r288, %r937;
	mov.u32 	%r936, %r289;
	@%p11 bra 	$L__BB6_127;
$L__BB6_126:
	mov.u32 	%r937, %r288;
	mov.u32 	%r936, %r289;
$L__BB6_127:
	setp.lt.s32 	%p12, %r291, %r936;
	@%p12 bra 	$L__BB6_130;
	setp.ne.s32 	%p13, %r936, %r291;
	@%p13 bra 	$L__BB6_131;
	setp.ge.s32 	%p14, %r290, %r937;
	mov.u32 	%r936, %r291;
	@%p14 bra 	$L__BB6_131;
$L__BB6_130:
	mov.u32 	%r937, %r290;
	mov.u32 	%r936, %r291;
$L__BB6_131:
	setp.lt.s32 	%p15, %r293, %r936;
	@%p15 bra 	$L__BB6_134;
	setp.ne.s32 	%p16, %r936, %r293;
	@%p16 bra 	$L__BB6_135;
	setp.ge.s32 	%p17, %r292, %r937;
	mov.u32 	%r936, %r293;
	@%p17 bra 	$L__BB6_135;
$L__BB6_134:
	mov.u32 	%r937, %r292;
	mov.u32 	%r936, %r293;
$L__BB6_135:
	setp.lt.s32 	%p18, %r295, %r936;
	@%p18 bra 	$L__BB6_138;
	setp.ne.s32 	%p19, %r936, %r295;
	@%p19 bra 	$L__BB6_139;
	setp.ge.s32 	%p20, %r294, %r937;
	mov.u32 	%r936, %r295;
	@%p20 bra 	$L__BB6_139;
$L__BB6_138:
	mov.u32 	%r937, %r294;
	mov.u32 	%r936, %r295;
$L__BB6_139:
	setp.lt.s32 	%p21, %r297, %r936;
	@%p21 bra 	$L__BB6_142;
	setp.ne.s32 	%p22, %r936, %r297;
	@%p22 bra 	$L__BB6_143;
	setp.ge.s32 	%p23, %r296, %r937;
	mov.u32 	%r936, %r297;
	@%p23 bra 	$L__BB6_143;
$L__BB6_142:
	mov.u32 	%r937, %r296;
	mov.u32 	%r936, %r297;
$L__BB6_143:
	setp.lt.s32 	%p24, %r7, %r5;
	@%p24 bra 	$L__BB6_219;
	mov.b32 	%r869, 0;
	add.s32 	%r552, %r1, -2048;
	mov.u32 	%r872, %r6;
$L__BB6_145:
	add.s32 	%r872, %r872, %r5;
	setp.gt.s32 	%p25, %r872, %r552;
	@%p25 bra 	$L__BB6_178;
	add.s32 	%r553, %r544, %r282;
	add.s32 	%r318, %r553, %r872;
	mul.wide.s32 	%rd13, %r318, 4;
	add.s64 	%rd14, %rd1, %rd13;
	ld.global.u32 	%r319, [%rd14];
	add.s32 	%r320, %r318, 256;
	ld.global.u32 	%r321, [%rd14+1024];
	add.s32 	%r322, %r318, 512;
	ld.global.u32 	%r323, [%rd14+2048];
	add.s32 	%r324, %r318, 768;
	ld.global.u32 	%r325, [%rd14+3072];
	add.s32 	%r326, %r318, 1024;
	ld.global.u32 	%r327, [%rd14+4096];
	add.s32 	%r328, %r318, 1280;
	ld.global.u32 	%r329, [%rd14+5120];
	add.s32 	%r330, %r318, 1536;
	ld.global.u32 	%r331, [%rd14+6144];
	add.s32 	%r332, %r318, 1792;
	ld.global.u32 	%r333, [%rd14+7168];
	setp.lt.s32 	%p26, %r319, %r936;
	@%p26 bra 	$L__BB6_148;
	setp.ne.s32 	%p27, %r936, %r319;
	setp.ge.s32 	%p28, %r318, %r937;
	or.pred  	%p29, %p27, %p28;
	@%p29 bra 	$L__BB6_149;
$L__BB6_148:
	mov.u32 	%r937, %r318;
	mov.u32 	%r936, %r319;
$L__BB6_149:
	setp.lt.s32 	%p30, %r321, %r936;
	@%p30 bra 	$L__BB6_152;
	setp.ne.s32 	%p31, %r936, %r321;
	@%p31 bra 	$L__BB6_153;
	setp.ge.s32 	%p32, %r320, %r937;
	mov.u32 	%r936, %r321;
	@%p32 bra 	$L__BB6_153;
$L__BB6_152:
	mov.u32 	%r937, %r320;
	mov.u32 	%r936, %r321;
$L__BB6_153:
	setp.lt.s32 	%p33, %r323, %r936;
	@%p33 bra 	$L__BB6_156;
	setp.ne.s32 	%p34, %r936, %r323;
	@%p34 bra 	$L__BB6_157;
	setp.ge.s32 	%p35, %r322, %r937;
	mov.u32 	%r936, %r323;
	@%p35 bra 	$L__BB6_157;
$L__BB6_156:
	mov.u32 	%r937, %r322;
	mov.u32 	%r936, %r323;
$L__BB6_157:
	setp.lt.s32 	%p36, %r325, %r936;
	@%p36 bra 	$L__BB6_160;
	setp.ne.s32 	%p37, %r936, %r325;
	@%p37 bra 	$L__BB6_161;
	setp.ge.s32 	%p38, %r324, %r937;
	mov.u32 	%r936, %r325;
	@%p38 bra 	$L__BB6_161;
$L__BB6_160:
	mov.u32 	%r937, %r324;
	mov.u32 	%r936, %r325;
$L__BB6_161:
	setp.lt.s32 	%p39, %r327, %r936;
	@%p39 bra 	$L__BB6_164;
	setp.ne.s32 	%p40, %r936, %r327;
	@%p40 bra 	$L__BB6_165;
	setp.ge.s32 	%p41, %r326, %r937;
	mov.u32 	%r936, %r327;
	@%p41 bra 	$L__BB6_165;
$L__BB6_164:
	mov.u32 	%r937, %r326;
	mov.u32 	%r936, %r327;
$L__BB6_165:
	setp.lt.s32 	%p42, %r329, %r936;
	@%p42 bra 	$L__BB6_168;
	setp.ne.s32 	%p43, %r936, %r329;
	@%p43 bra 	$L__BB6_169;
	setp.ge.s32 	%p44, %r328, %r937;
	mov.u32 	%r936, %r329;
	@%p44 bra 	$L__BB6_169;
$L__BB6_168:
	mov.u32 	%r937, %r328;
	mov.u32 	%r936, %r329;
$L__BB6_169:
	setp.lt.s32 	%p45, %r331, %r936;
	@%p45 bra 	$L__BB6_172;
	setp.ne.s32 	%p46, %r936, %r331;
	@%p46 bra 	$L__BB6_173;
	setp.ge.s32 	%p47, %r330, %r937;
	mov.u32 	%r936, %r331;
	@%p47 bra 	$L__BB6_173;
$L__BB6_172:
	mov.u32 	%r937, %r330;
	mov.u32 	%r936, %r331;
$L__BB6_173:
	setp.lt.s32 	%p48, %r333, %r936;
	@%p48 bra 	$L__BB6_176;
	setp.ne.s32 	%p49, %r936, %r333;
	@%p49 bra 	$L__BB6_177;
	setp.ge.s32 	%p50, %r332, %r937;
	mov.u32 	%r936, %r333;
	@%p50 bra 	$L__BB6_177;
$L__BB6_176:
	mov.u32 	%r937, %r332;
	mov.u32 	%r936, %r333;
$L__BB6_177:
	sub.s32 	%r554, %r1, %r872;
	setp.lt.s32 	%p51, %r554, %r5;
	add.s32 	%r869, %r869, 1;
	@%p51 bra 	$L__BB6_219;
	bra.uni 	$L__BB6_145;
$L__BB6_178:
	setp.le.s32 	%p52, %r1, %r872;
	sub.s32 	%r555, %r1, %r872;
	setp.ge.s32 	%p53, %r282, %r555;
	or.pred  	%p54, %p52, %p53;
	@%p54 bra 	$L__BB6_219;
	add.s32 	%r351, %r872, %r544;
	not.b32 	%r558, %r282;
	add.s32 	%r352, %r1, %r558;
	add.s32 	%r559, %r5, %r6;
	sub.s32 	%r560, %r352, %r559;
	mul.lo.s32 	%r561, %r2, %r869;
	shl.b32 	%r562, %r561, 11;
	sub.s32 	%r563, %r560, %r562;
	shr.u32 	%r564, %r563, 8;
	add.s32 	%r353, %r564, 1;
	and.b32  	%r354, %r353, 7;
	setp.lt.u32 	%p55, %r563, 1792;
	mov.u32 	%r911, %r282;
	@%p55 bra 	$L__BB6_198;
	and.b32  	%r355, %r353, 33554424;
	mov.b32 	%r892, 0;
	mov.u32 	%r911, %r282;
$L__BB6_181:
	.pragma "nounroll";
	add.s32 	%r360, %r351, %r911;
	mul.wide.s32 	%rd15, %r360, 4;
	add.s64 	%rd6, %rd1, %rd15;
	ld.global.u32 	%r894, [%rd6];
	setp.lt.s32 	%p56, %r894, %r936;
	mov.u32 	%r893, %r360;
	@%p56 bra 	$L__BB6_183;
	setp.eq.s32 	%p57, %r936, %r894;
	setp.lt.s32 	%p58, %r360, %r937;
	and.pred  	%p59, %p57, %p58;
	selp.b32 	%r893, %r360, %r937, %p59;
	selp.b32 	%r894, %r894, %r936, %p59;
$L__BB6_183:
	add.s32 	%r895, %r360, 256;
	ld.global.u32 	%r896, [%rd6+1024];
	setp.lt.s32 	%p60, %r896, %r894;
	@%p60 bra 	$L__BB6_185;
	setp.eq.s32 	%p61, %r894, %r896;
	setp.lt.s32 	%p62, %r895, %r893;
	and.pred  	%p63, %p61, %p62;
	selp.b32 	%r895, %r895, %r893, %p63;
	selp.b32 	%r896, %r896, %r894, %p63;
$L__BB6_185:
	add.s32 	%r897, %r360, 512;
	ld.global.u32 	%r898, [%rd6+2048];
	setp.lt.s32 	%p64, %r898, %r896;
	@%p64 bra 	$L__BB6_187;
	setp.eq.s32 	%p65, %r896, %r898;
	setp.lt.s32 	%p66, %r897, %r895;
	and.pred  	%p67, %p65, %p66;
	selp.b32 	%r897, %r897, %r895, %p67;
	selp.b32 	%r898, %r898, %r896, %p67;
$L__BB6_187:
	add.s32 	%r899, %r360, 768;
	ld.global.u32 	%r900, [%rd6+3072];
	setp.lt.s32 	%p68, %r900, %r898;
	@%p68 bra 	$L__BB6_189;
	setp.eq.s32 	%p69, %r898, %r900;
	setp.lt.s32 	%p70, %r899, %r897;
	and.pred  	%p71, %p69, %p70;
	selp.b32 	%r899, %r899, %r897, %p71;
	selp.b32 	%r900, %r900, %r898, %p71;
$L__BB6_189:
	add.s32 	%r901, %r360, 1024;
	ld.global.u32 	%r902, [%rd6+4096];
	setp.lt.s32 	%p72, %r902, %r900;
	@%p72 bra 	$L__BB6_191;
	setp.eq.s32 	%p73, %r900, %r902;
	setp.lt.s32 	%p74, %r901, %r899;
	and.pred  	%p75, %p73, %p74;
	selp.b32 	%r901, %r901, %r899, %p75;
	selp.b32 	%r902, %r902, %r900, %p75;
$L__BB6_191:
	add.s32 	%r903, %r360, 1280;
	ld.global.u32 	%r904, [%rd6+5120];
	setp.lt.s32 	%p76, %r904, %r902;
	@%p76 bra 	$L__BB6_193;
	setp.eq.s32 	%p77, %r902, %r904;
	setp.lt.s32 	%p78, %r903, %r901;
	and.pred  	%p79, %p77, %p78;
	selp.b32 	%r903, %r903, %r901, %p79;
	selp.b32 	%r904, %r904, %r902, %p79;
$L__BB6_193:
	add.s32 	%r905, %r360, 1536;
	ld.global.u32 	%r906, [%rd6+6144];
	setp.lt.s32 	%p80, %r906, %r904;
	@%p80 bra 	$L__BB6_195;
	setp.eq.s32 	%p81, %r904, %r906;
	setp.lt.s32 	%p82, %r905, %r903;
	and.pred  	%p83, %p81, %p82;
	selp.b32 	%r905, %r905, %r903, %p83;
	selp.b32 	%r906, %r906, %r904, %p83;
$L__BB6_195:
	add.s32 	%r937, %r360, 1792;
	ld.global.u32 	%r936, [%rd6+7168];
	setp.lt.s32 	%p84, %r936, %r906;
	@%p84 bra 	$L__BB6_197;
	setp.eq.s32 	%p85, %r906, %r936;
	setp.lt.s32 	%p86, %r937, %r905;
	and.pred  	%p87, %p85, %p86;
	selp.b32 	%r937, %r937, %r905, %p87;
	selp.b32 	%r936, %r936, %r906, %p87;
$L__BB6_197:
	add.s32 	%r911, %r911, 2048;
	add.s32 	%r892, %r892, 8;
	setp.ne.s32 	%p88, %r892, %r355;
	@%p88 bra 	$L__BB6_181;
$L__BB6_198:
	setp.eq.s32 	%p89, %r354, 0;
	@%p89 bra 	$L__BB6_219;
	setp.lt.u32 	%p90, %r354, 4;
	@%p90 bra 	$L__BB6_209;
	add.s32 	%r415, %r351, %r911;
	mul.wide.s32 	%rd16, %r415, 4;
	add.s64 	%rd7, %rd1, %rd16;
	ld.global.u32 	%r915, [%rd7];
	setp.lt.s32 	%p91, %r915, %r936;
	mov.u32 	%r914, %r415;
	@%p91 bra 	$L__BB6_202;
	setp.eq.s32 	%p92, %r936, %r915;
	setp.lt.s32 	%p93, %r415, %r937;
	and.pred  	%p94, %p92, %p93;
	selp.b32 	%r914, %r415, %r937, %p94;
	selp.b32 	%r915, %r915, %r936, %p94;
$L__BB6_202:
	add.s32 	%r916, %r415, 256;
	ld.global.u32 	%r917, [%rd7+1024];
	setp.lt.s32 	%p95, %r917, %r915;
	@%p95 bra 	$L__BB6_204;
	setp.eq.s32 	%p96, %r915, %r917;
	setp.lt.s32 	%p97, %r916, %r914;
	and.pred  	%p98, %p96, %p97;
	selp.b32 	%r916, %r916, %r914, %p98;
	selp.b32 	%r917, %r917, %r915, %p98;
$L__BB6_204:
	add.s32 	%r918, %r415, 512;
	ld.global.u32 	%r919, [%rd7+2048];
	setp.lt.s32 	%p99, %r919, %r917;
	@%p99 bra 	$L__BB6_206;
	setp.eq.s32 	%p100, %r917, %r919;
	setp.lt.s32 	%p101, %r918, %r916;
	and.pred  	%p102, %p100, %p101;
	selp.b32 	%r918, %r918, %r916, %p102;
	selp.b32 	%r919, %r919, %r917, %p102;
$L__BB6_206:
	add.s32 	%r937, %r415, 768;
	ld.global.u32 	%r936, [%rd7+3072];
	setp.lt.s32 	%p103, %r936, %r919;
	@%p103 bra 	$L__BB6_208;
	setp.eq.s32 	%p104, %r919, %r936;
	setp.lt.s32 	%p105, %r937, %r918;
	and.pred  	%p106, %p104, %p105;
	selp.b32 	%r937, %r937, %r918, %p106;
	selp.b32 	%r936, %r936, %r919, %p106;
$L__BB6_208:
	add.s32 	%r911, %r911, 1024;
$L__BB6_209:
	and.b32  	%r568, %r353, 3;
	setp.eq.s32 	%p107, %r568, 0;
	@%p107 bra 	$L__BB6_219;
	setp.eq.s32 	%p108, %r568, 1;
	mov.u32 	%r934, %r937;
	mov.u32 	%r935, %r936;
	@%p108 bra 	$L__BB6_216;
	add.s32 	%r445, %r351, %r911;
	mul.wide.s32 	%rd17, %r445, 4;
	add.s64 	%rd8, %rd1, %rd17;
	ld.global.u32 	%r928, [%rd8];
	setp.lt.s32 	%p109, %r928, %r936;
	mov.u32 	%r927, %r445;
	@%p109 bra 	$L__BB6_213;
	setp.eq.s32 	%p110, %r936, %r928;
	setp.lt.s32 	%p111, %r445, %r937;
	and.pred  	%p112, %p110, %p111;
	selp.b32 	%r927, %r445, %r937, %p112;
	selp.b32 	%r928, %r928, %r936, %p112;
$L__BB6_213:
	add.s32 	%r937, %r445, 256;
	ld.global.u32 	%r936, [%rd8+1024];
	setp.lt.s32 	%p113, %r936, %r928;
	@%p113 bra 	$L__BB6_215;
	setp.eq.s32 	%p114, %r928, %r936;
	setp.lt.s32 	%p115, %r937, %r927;
	and.pred  	%p116, %p114, %p115;
	selp.b32 	%r937, %r937, %r927, %p116;
	selp.b32 	%r936, %r936, %r928, %p116;
$L__BB6_215:
	add.s32 	%r911, %r911, 512;
	mov.u32 	%r934, %r937;
	mov.u32 	%r935, %r936;
$L__BB6_216:
	and.b32  	%r569, %r352, 256;
	setp.ne.s32 	%p117, %r569, 0;
	@%p117 bra 	$L__BB6_219;
	add.s32 	%r937, %r351, %r911;
	mul.wide.s32 	%rd18, %r937, 4;
	add.s64 	%rd19, %rd1, %rd18;
	ld.global.u32 	%r936, [%rd19];
	setp.lt.s32 	%p118, %r936, %r935;
	@%p118 bra 	$L__BB6_219;
	setp.eq.s32 	%p119, %r935, %r936;
	setp.lt.s32 	%p120, %r937, %r934;
	and.pred  	%p121, %p119, %p120;
	selp.b32 	%r937, %r937, %r934, %p121;
	selp.b32 	%r936, %r936, %r935, %p121;
$L__BB6_219:
	// begin inline asm
	mov.u32 %r570, %laneid;
	// end inline asm
	mov.b32 	%r578, 1;
	mov.b32 	%r579, 31;
	mov.b32 	%r580, -1;
	// begin inline asm
	shfl.sync.down.b32 %r571, %r937, %r578, %r579, %r580;
	// end inline asm
	// begin inline asm
	shfl.sync.down.b32 %r576, %r936, %r578, %r579, %r580;
	// end inline asm
	setp.gt.s32 	%p122, %r570, 30;
	mov.u32 	%r938, %r937;
	mov.u32 	%r939, %r936;
	@%p122 bra 	$L__BB6_222;
	setp.lt.s32 	%p123, %r576, %r936;
	mov.u32 	%r938, %r571;
	mov.u32 	%r939, %r576;
	@%p123 bra 	$L__BB6_222;
	setp.eq.s32 	%p124, %r936, %r576;
	setp.lt.s32 	%p125, %r571, %r937;
	and.pred  	%p126, %p124, %p125;
	selp.b32 	%r938, %r571, %r937, %p126;
	selp.b32 	%r939, %r576, %r936, %p126;
$L__BB6_222:
	mov.b32 	%r588, 2;
	mov.b32 	%r589, 31;
	mov.b32 	%r590, -1;
	// begin inline asm
	shfl.sync.down.b32 %r581, %r938, %r588, %r589, %r590;
	// end inline asm
	// begin inline asm
	shfl.sync.down.b32 %r586, %r939, %r588, %r589, %r590;
	// end inline asm
	setp.gt.s32 	%p127, %r570, 29;
	mov.u32 	%r940, %r938;
	mov.u32 	%r941, %r939;
	@%p127 bra 	$L__BB6_225;
	setp.lt.s32 	%p128, %r586, %r939;
	mov.u32 	%r940, %r581;
	mov.u32 	%r941, %r586;
	@%p128 bra 	$L__BB6_225;
	setp.eq.s32 	%p129, %r939, %r586;
	setp.lt.s32 	%p130, %r581, %r938;
	and.pred  	%p131, %p129, %p130;
	selp.b32 	%r940, %r581, %r938, %p131;
	selp.b32 	%r941, %r586, %r939, %p131;
$L__BB6_225:
	mov.b32 	%r598, 4;
	mov.b32 	%r599, 31;
	mov.b32 	%r600, -1;
	// begin inline asm
	shfl.sync.down.b32 %r591, %r940, %r598, %r599, %r600;
	// end inline asm
	// begin inline asm
	shfl.sync.down.b32 %r596, %r941, %r598, %r599, %r600;
	// end inline asm
	setp.gt.s32 	%p132, %r570, 27;
	mov.u32 	%r942, %r940;
	mov.u32 	%r943, %r941;
	@%p132 bra 	$L__BB6_228;
	setp.lt.s32 	%p133, %r596, %r941;
	mov.u32 	%r942, %r591;
	mov.u32 	%r943, %r596;
	@%p133 bra 	$L__BB6_228;
	setp.eq.s32 	%p134, %r941, %r596;
	setp.lt.s32 	%p135, %r591, %r940;
	and.pred  	%p136, %p134, %p135;
	selp.b32 	%r942, %r591, %r940, %p136;
	selp.b32 	%r943, %r596, %r941, %p136;
$L__BB6_228:
	mov.b32 	%r608, 8;
	mov.b32 	%r609, 31;
	mov.b32 	%r610, -1;
	// begin inline asm
	shfl.sync.down.b32 %r601, %r942, %r608, %r609, %r610;
	// end inline asm
	// begin inline asm
	shfl.sync.down.b32 %r606, %r943, %r608, %r609, %r610;
	// end inline asm
	setp.gt.s32 	%p137, %r570, 23;
	mov.u32 	%r963, %r942;
	mov.u32 	%r962, %r943;
	@%p137 bra 	$L__BB6_231;
	setp.lt.s32 	%p138, %r606, %r943;
	mov.u32 	%r963, %r601;
	mov.u32 	%r962, %r606;
	@%p138 bra 	$L__BB6_231;
	setp.eq.s32 	%p139, %r943, %r606;
	setp.lt.s32 	%p140, %r601, %r942;
	and.pred  	%p141, %p139, %p140;
	selp.b32 	%r963, %r601, %r942, %p141;
	selp.b32 	%r962, %r606, %r943, %p141;
$L__BB6_231:
	mov.b32 	%r618, 16;
	mov.b32 	%r619, 31;
	mov.b32 	%r620, -1;
	// begin inline asm
	shfl.sync.down.b32 %r946, %r963, %r618, %r619, %r620;
	// end inline asm
	// begin inline asm
	shfl.sync.down.b32 %r947, %r962, %r618, %r619, %r620;
	// end inline asm
	setp.gt.s32 	%p142, %r570, 15;
	@%p142 bra 	$L__BB6_236;
	setp.lt.s32 	%p143, %r947, %r962;
	@%p143 bra 	$L__BB6_234;
	setp.eq.s32 	%p144, %r962, %r947;
	setp.lt.s32 	%p145, %r946, %r963;
	and.pred  	%p146, %p144, %p145;
	selp.b32 	%r946, %r946, %r963, %p146;
	selp.b32 	%r947, %r947, %r962, %p146;
$L__BB6_234:
	setp.ne.s32 	%p147, %r570, 0;
	mov.u32 	%r962, %r947;
	mov.u32 	%r963, %r946;
	@%p147 bra 	$L__BB6_236;
	shr.u32 	%r621, %r282, 2;
	and.b32  	%r622, %r621, 248;
	mov.u32 	%r623, _ZZN3cub18CUB_300001_SM_10006detail6reduce18DeviceReduceKernelINS2_10policy_hubINS0_12KeyValuePairIiiEEiNS0_6ArgMinEE10Policy1000ENS0_21ArgIndexInputIteratorIPiiiEEiS7_S6_N4cuda3std3__410__identityEEEvT0_PT3_T1_NS0_13GridEvenShareISK_EET2_T4_E12temp_storage;
	add.s32 	%r624, %r623, %r622;
	st.shared.u32 	[%r624+8], %r946;
	st.shared.u32 	[%r624+12], %r947;
$L__BB6_236:
	bar.sync 	0;
	setp.ne.s32 	%p148, %r282, 0;
	@%p148 bra 	$L__BB6_251;
	ld.shared.u32 	%r950, [_ZZN3cub18CUB_300001_SM_10006detail6reduce18DeviceReduceKernelINS2_10policy_hubINS0_12KeyValuePairIiiEEiNS0_6ArgMinEE10Policy1000ENS0_21ArgIndexInputIteratorIPiiiEEiS7_S6_N4cuda3std3__410__identityEEEvT0_PT3_T1_NS0_13GridEvenShareISK_EET2_T4_E12temp_storage+16];
	ld.shared.u32 	%r951, [_ZZN3cub18CUB_300001_SM_10006detail6reduce18DeviceReduceKernelINS2_10policy_hubINS0_12KeyValuePairIiiEEiNS0_6ArgMinEE10Policy1000ENS0_21ArgIndexInputIteratorIPiiiEEiS7_S6_N4cuda3std3__410__identityEEEvT0_PT3_T1_NS0_13GridEvenShareISK_EET2_T4_E12temp_storage+20];
	setp.lt.s32 	%p149, %r951, %r962;
	@%p149 bra 	$L__BB6_239;
	setp.eq.s32 	%p150, %r962, %r951;
	setp.lt.s32 	%p151, %r950, %r963;
	and.pred  	%p152, %p150, %p151;
	selp.b32 	%r950, %r950, %r963, %p152;
	selp.b32 	%r951, %r951, %r962, %p152;
$L__BB6_239:
	ld.shared.u32 	%r952, [_ZZN3cub18CUB_300001_SM_10006detail6reduce18DeviceReduceKernelINS2_10policy_hubINS0_12KeyValuePairIiiEEiNS0_6ArgMinEE10Policy1000ENS0_21ArgIndexInputIteratorIPiiiEEiS7_S6_N4cuda3std3__410__identityEEEvT0_PT3_T1_NS0_13GridEvenShareISK_EET2_T4_E12temp_storage+24];
	ld.shared.u32 	%r953, [_ZZN3cub18CUB_300001_SM_10006detail6reduce18DeviceReduceKernelINS2_10policy_hubINS0_12KeyValuePairIiiEEiNS0_6ArgMinEE10Policy1000ENS0_21ArgIndexInputIteratorIPiiiEEiS7_S6_N4cuda3std3__410__identityEEEvT0_PT3_T1_NS0_13GridEvenShareISK_EET2_T4_E12temp_storage+28];
	setp.lt.s32 	%p153, %r953, %r951;
	@%p153 bra 	$L__BB6_241;
	setp.eq.s32 	%p154, %r951, %r953;
	setp.lt.s32 	%p155, %r952, %r950;
	and.pred  	%p156, %p154, %p155;
	selp.b32 	%r952, %r952, %r950, %p156;
	selp.b32 	%r953, %r953, %r951, %p156;
$L__BB6_241:
	ld.shared.u32 	%r954, [_ZZN3cub18CUB_300001_SM_10006detail6reduce18DeviceReduceKernelINS2_10policy_hubINS0_12KeyValuePairIiiEEiNS0_6ArgMinEE10Policy1000ENS0_21ArgIndexInputIteratorIPiiiEEiS7_S6_N4cuda3std3__410__identityEEEvT0_PT3_T1_NS0_13GridEvenShareISK_EET2_T4_E12temp_storage+32];
	ld.shared.u32 	%r955, [_ZZN3cub18CUB_300001_SM_10006detail6reduce18DeviceReduceKernelINS2_10policy_hubINS0_12KeyValuePairIiiEEiNS0_6ArgMinEE10Policy1000ENS0_21ArgIndexInputIteratorIPiiiEEiS7_S6_N4cuda3std3__410__identityEEEvT0_PT3_T1_NS0_13GridEvenShareISK_EET2_T4_E12temp_storage+36];
	setp.lt.s32 	%p157, %r955, %r953;
	@%p157 bra 	$L__BB6_243;
	setp.eq.s32 	%p158, %r953, %r955;
	setp.lt.s32 	%p159, %r954, %r952;
	and.pred  	%p160, %p158, %p159;
	selp.b32 	%r954, %r954, %r952, %p160;
	selp.b32 	%r955, %r955, %r953, %p160;
$L__BB6_243:
	ld.shared.u32 	%r956, [_ZZN3cub18CUB_300001_SM_10006detail6reduce18DeviceReduceKernelINS2_10policy_hubINS0_12KeyValuePairIiiEEiNS0_6ArgMinEE10Policy1000ENS0_21ArgIndexInputIteratorIPiiiEEiS7_S6_N4cuda3std3__410__identityEEEvT0_PT3_T1_NS0_13GridEvenShareISK_EET2_T4_E12temp_storage+40];
	ld.shared.u32 	%r957, [_ZZN3cub18CUB_300001_SM_10006detail6reduce18DeviceReduceKernelINS2_10policy_hubINS0_12KeyValuePairIiiEEiNS0_6ArgMinEE10Policy1000ENS0_21ArgIndexInputIteratorIPiiiEEiS7_S6_N4cuda3std3__410__identityEEEvT0_PT3_T1_NS0_13GridEvenShareISK_EET2_T4_E12temp_storage+44];
	setp.lt.s32 	%p161, %r957, %r955;
	@%p161 bra 	$L__BB6_245;
	setp.eq.s32 	%p162, %r955, %r957;
	setp.lt.s32 	%p163, %r956, %r954;
	and.pred  	%p164, %p162, %p163;
	selp.b32 	%r956, %r956, %r954, %p164;
	selp.b32 	%r957, %r957, %r955, %p164;
$L__BB6_245:
	ld.shared.u32 	%r958, [_ZZN3cub18CUB_300001_SM_10006detail6reduce18DeviceReduceKernelINS2_10policy_hubINS0_12KeyValuePairIiiEEiNS0_6ArgMinEE10Policy1000ENS0_21ArgIndexInputIteratorIPiiiEEiS7_S6_N4cuda3std3__410__identityEEEvT0_PT3_T1_NS0_13GridEvenShareISK_EET2_T4_E12temp_storage+48];
	ld.shared.u32 	%r959, [_ZZN3cub18CUB_300001_SM_10006detail6reduce18DeviceReduceKernelINS2_10policy_hubINS0_12KeyValuePairIiiEEiNS0_6ArgMinEE10Policy1000ENS0_21ArgIndexInputIteratorIPiiiEEiS7_S6_N4cuda3std3__410__identityEEEvT0_PT3_T1_NS0_13GridEvenShareISK_EET2_T4_E12temp_storage+52];
	setp.lt.s32 	%p165, %r959, %r957;
	@%p165 bra 	$L__BB6_247;
	setp.eq.s32 	%p166, %r957, %r959;
	setp.lt.s32 	%p167, %r958, %r956;
	and.pred  	%p168, %p166, %p167;
	selp.b32 	%r958, %r958, %r956, %p168;
	selp.b32 	%r959, %r959, %r957, %p168;
$L__BB6_247:
	ld.shared.u32 	%r960, [_ZZN3cub18CUB_300001_SM_10006detail6reduce18DeviceReduceKernelINS2_10policy_hubINS0_12KeyValuePairIiiEEiNS0_6ArgMinEE10Policy1000ENS0_21ArgIndexInputIteratorIPiiiEEiS7_S6_N4cuda3std3__410__identityEEEvT0_PT3_T1_NS0_13GridEvenShareISK_EET2_T4_E12temp_storage+56];
	ld.shared.u32 	%r961, [_ZZN3cub18CUB_300001_SM_10006detail6reduce18DeviceReduceKernelINS2_10policy_hubINS0_12KeyValuePairIiiEEiNS0_6ArgMinEE10Policy1000ENS0_21ArgIndexInputIteratorIPiiiEEiS7_S6_N4cuda3std3__410__identityEEEvT0_PT3_T1_NS0_13GridEvenShareISK_EET2_T4_E12temp_storage+60];
	setp.lt.s32 	%p169, %r961, %r959;
	@%p169 bra 	$L__BB6_249;
	setp.eq.s32 	%p170, %r959, %r961;
	setp.lt.s32 	%p171, %r960, %r958;
	and.pred  	%p172, %p170, %p171;
	selp.b32 	%r960, %r960, %r958, %p172;
	selp.b32 	%r961, %r961, %r959, %p172;
$L__BB6_249:
	ld.shared.u32 	%r963, [_ZZN3cub18CUB_300001_SM_10006detail6reduce18DeviceReduceKernelINS2_10policy_hubINS0_12KeyValuePairIiiEEiNS0_6ArgMinEE10Policy1000ENS0_21ArgIndexInputIteratorIPiiiEEiS7_S6_N4cuda3std3__410__identityEEEvT0_PT3_T1_NS0_13GridEvenShareISK_EET2_T4_E12temp_storage+64];
	ld.shared.u32 	%r962, [_ZZN3cub18CUB_300001_SM_10006detail6reduce18DeviceReduceKernelINS2_10policy_hubINS0_12KeyValuePairIiiEEiNS0_6ArgMinEE10Policy1000ENS0_21ArgIndexInputIteratorIPiiiEEiS7_S6_N4cuda3std3__410__identityEEEvT0_PT3_T1_NS0_13GridEvenShareISK_EET2_T4_E12temp_storage+68];
	setp.lt.s32 	%p173, %r962, %r961;
	@%p173 bra 	$L__BB6_251;
	setp.eq.s32 	%p174, %r961, %r962;
	setp.lt.s32 	%p175, %r963, %r960;
	and.pred  	%p176, %p174, %p175;
	selp.b32 	%r962, %r962, %r961, %p176;
	selp.b32 	%r963, %r963, %r960, %p176;
$L__BB6_251:
	mov.u32 	%r755, %tid.x;
	setp.ne.s32 	%p366, %r755, 0;
	@%p366 bra 	$L__BB6_253;
	ld.param.u64 	%rd30, [_ZN3cub18CUB_300001_SM_10006detail6reduce18DeviceReduceKernelINS2_10policy_hubINS0_12KeyValuePairIiiEEiNS0_6ArgMinEE10Policy1000ENS0_21ArgIndexInputIteratorIPiiiEEiS7_S6_N4cuda3std3__410__identityEEEvT0_PT3_T1_NS0_13GridEvenShareISK_EET2_T4__param_1];
	cvta.to.global.u64 	%rd27, %rd30;
	mul.wide.u32 	%rd28, %r4, 8;
	add.s64 	%rd29, %rd27, %rd28;
	st.global.u32 	[%rd29], %r963;
	st.global.u32 	[%rd29+4], %r962;
$L__BB6_253:
	ret;

}
	// .globl	_ZN3cub18CUB_300001_SM_10006detail6reduce28DeviceReduceSingleTileKernelINS2_10policy_hubINS0_12KeyValuePairIiiEEiNS0_6ArgMinEE10Policy1000EPS6_SA_iS7_NS2_20empty_problem_init_tIS6_EES6_N4cuda3std3__410__identityEEEvT0_T1_T2_T3_T4_T6_
.visible .entry _ZN3cub18CUB_300001_SM_10006detail6reduce28DeviceReduceSingleTileKernelINS2_10policy_hubINS0_12KeyValuePairIiiEEiNS0_6ArgMinEE10Policy1000EPS6_SA_iS7_NS2_20empty_problem_init_tIS6_EES6_N4cuda3std3__410__identityEEEvT0_T1_T2_T3_T4_T6_(
	.param .u64 .ptr .align 1 _ZN3cub18CUB_300001_SM_10006detail6reduce28DeviceReduceSingleTileKernelINS2_10policy_hubINS0_12KeyValuePairIiiEEiNS0_6ArgMinEE10Policy1000EPS6_SA_iS7_NS2_20empty_problem_init_tIS6_EES6_N4cuda3std3__410__identityEEEvT0_T1_T2_T3_T4_T6__param_0,
	.param .u64 .ptr .align 1 _ZN3cub18CUB_300001_SM_10006detail6reduce28DeviceReduceSingleTileKernelINS2_10policy_hubINS0_12KeyValuePairIiiEEiNS0_6ArgMinEE10Policy1000EPS6_SA_iS7_NS2_20empty_problem_init_tIS6_EES6_N4cuda3std3__410__identityEEEvT0_T1_T2_T3_T4_T6__param_1,
	.param .u32 _ZN3cub18CUB_300001_SM_10006detail6reduce28DeviceReduceSingleTileKernelINS2_10policy_hubINS0_12KeyValuePairIiiEEiNS0_6ArgMinEE10Policy1000EPS6_SA_iS7_NS2_20empty_problem_init_tIS6_EES6_N4cuda3std3__410__identityEEEvT0_T1_T2_T3_T4_T6__param_2,
	.param .align 1 .b8 _ZN3cub18CUB_300001_SM_10006detail6reduce28DeviceReduceSingleTileKernelINS2_10policy_hubINS0_12KeyValuePairIiiEEiNS0_6ArgMinEE10Policy1000EPS6_SA_iS7_NS2_20empty_problem_init_tIS6_EES6_N4cuda3std3__410__identityEEEvT0_T1_T2_T3_T4_T6__param_3[1],
	.param .align 4 .b8 _ZN3cub18CUB_300001_SM_10006detail6reduce28DeviceReduceSingleTileKernelINS2_10policy_hubINS0_12KeyValuePairIiiEEiNS0_6ArgMinEE10Policy1000EPS6_SA_iS7_NS2_20empty_problem_init_tIS6_EES6_N4cuda3std3__410__identityEEEvT0_T1_T2_T3_T4_T6__param_4[8],
	.param .align 1 .b8 _ZN3cub18CUB_300001_SM_10006detail6reduce28DeviceReduceSingleTileKernelINS2_10policy_hubINS0_12KeyValuePairIiiEEiNS0_6ArgMinEE10Policy1000EPS6_SA_iS7_NS2_20empty_problem_init_tIS6_EES6_N4cuda3std3__410__identityEEEvT0_T1_T2_T3_T4_T6__param_5[1]
)
.maxntid 256
.minnctapersm 1
{
	.reg .pred 	%p<282>;
	.reg .b32 	%r<814>;
	.reg .b64 	%rd<80>;
	// demoted variable
	.shared .align 4 .b8 _ZZN3cub18CUB_300001_SM_10006detail6reduce28DeviceReduceSingleTileKernelINS2_10policy_hubINS0_12KeyValuePairIiiEEiNS0_6ArgMinEE10Policy1000EPS6_SA_iS7_NS2_20empty_problem_init_tIS6_EES6_N4cuda3std3__410__identityEEEvT0_T1_T2_T3_T4_T6_E12temp_storage[80];
	ld.param.u32 	%r406, [_ZN3cub18CUB_300001_SM_10006detail6reduce28DeviceReduceSingleTileKernelINS2_10policy_hubINS0_12KeyValuePairIiiEEiNS0_6ArgMinEE10Policy1000EPS6_SA_iS7_NS2_20empty_problem_init_tIS6_EES6_N4cuda3std3__410__identityEEEvT0_T1_T2_T3_T4_T6__param_4+4];
	ld.param.u32 	%r405, [_ZN3cub18CUB_300001_SM_10006detail6reduce28DeviceReduceSingleTileKernelINS2_10policy_hubINS0_12KeyValuePairIiiEEiNS0_6ArgMinEE10Policy1000EPS6_SA_iS7_NS2_20empty_problem_init_tIS6_EES6_N4cuda3std3__410__identityEEEvT0_T1_T2_T3_T4_T6__param_4];
	ld.param.u64 	%rd10, [_ZN3cub18CUB_300001_SM_10006detail6reduce28DeviceReduceSingleTileKernelINS2_10policy_hubINS0_12KeyValuePairIiiEEiNS0_6ArgMinEE10Policy1000EPS6_SA_iS7_NS2_20empty_problem_init_tIS6_EES6_N4cuda3std3__410__identityEEEvT0_T1_T2_T3_T4_T6__param_0];
	ld.param.u64 	%rd11, [_ZN3cub18CUB_300001_SM_10006detail6reduce28DeviceReduceSingleTileKernelINS2_10policy_hubINS0_12KeyValuePairIiiEEiNS0_6ArgMinEE10Policy1000EPS6_SA_iS7_NS2_20empty_problem_init_tIS6_EES6_N4cuda3std3__410__identityEEEvT0_T1_T2_T3_T4_T6__param_1];
	ld.param.u32 	%r404, [_ZN3cub18CUB_300001_SM_10006detail6reduce28DeviceReduceSingleTileKernelINS2_10policy_hubINS0_12KeyValuePairIiiEEiNS0_6ArgMinEE10Policy1000EPS6_SA_iS7_NS2_20empty_problem_init_tIS6_EES6_N4cuda3std3__410__identityEEEvT0_T1_T2_T3_T4_T6__param_2];
	cvta.to.global.u64 	%rd1, %rd11;
	setp.ne.s32 	%p1, %r404, 0;
	@%p1 bra 	$L__BB7_3;
	mov.u32 	%r652, %tid.x;
	setp.ne.s32 	%p281, %r652, 0;
	@%p281 bra 	$L__BB7_207;
	st.global.u32 	[%rd1], %r405;
	st.global.u32 	[%rd1+4], %r406;
	bra.uni 	$L__BB7_207;
$L__BB7_3:
	setp.gt.s32 	%p2, %r404, 2047;
	@%p2 bra 	$L__BB7_93;
	mov.u32 	%r1, %tid.x;
	setp.ge.s32 	%p134, %r1, %r404;
	mov.u32 	%r662, %r1;
	@%p134 bra 	$L__BB7_6;
	mul.wide.u32 	%rd65, %r1, 8;
	add.s64 	%rd63, %rd10, %rd65;
	// begin inline asm
	ld.global.nc.u32 %r668, [%rd63];
	// end inline asm
	add.s64 	%rd64, %rd63, 4;
	// begin inline asm
	ld.global.nc.u32 %r669, [%rd64];
	// end inline asm
	add.s32 	%r662, %r1, 256;
$L__BB7_6:
	setp.ge.s32 	%p135, %r662, %r404;
	@%p135 bra 	$L__BB7_22;
	not.b32 	%r518, %r662;
	add.s32 	%r8, %r404, %r518;
	and.b32  	%r519, %r8, 768;
	setp.eq.s32 	%p136, %r519, 768;
	@%p136 bra 	$L__BB7_12;
	mul.wide.u32 	%rd66, %r662, 8;
	add.s64 	%rd78, %rd10, %rd66;
	shr.u32 	%r520, %r8, 8;
	add.s32 	%r521, %r520, 1;
	and.b32  	%r522, %r521, 3;
	neg.s32 	%r656, %r522;
	mov.u32 	%r658, %r668;
	mov.u32 	%r659, %r669;
$L__BB7_9:
	.pragma "nounroll";
	// begin inline asm
	ld.global.nc.u32 %r668, [%rd78];
	// end inline asm
	add.s64 	%rd68, %rd78, 4;
	// begin inline asm
	ld.global.nc.u32 %r669, [%rd68];
	// end inline asm
	setp.lt.s32 	%p137, %r669, %r659;
	@%p137 bra 	$L__BB7_11;
	setp.eq.s32 	%p138, %r659, %r669;
	setp.lt.s32 	%p139, %r668, %r658;
	and.pred  	%p140, %p138, %p139;
	selp.b32 	%r669, %r669, %r659, %p140;
	selp.b32 	%r668, %r668, %r658, %p140;
$L__BB7_11:
	add.s32 	%r662, %r662, 256;
	add.s64 	%rd78, %rd78, 2048;
	add.s32 	%r656, %r656, 1;
	setp.ne.s32 	%p141, %r656, 0;
	mov.u32 	%r658, %r668;
	mov.u32 	%r659, %r669;
	@%p141 bra 	$L__BB7_9;
$L__BB7_12:
	setp.lt.u32 	%p142, %r8, 768;
	@%p142 bra 	$L__BB7_22;
$L__BB7_13:
	mul.wide.s32 	%rd71, %r662, 8;
	add.s64 	%rd69, %rd10, %rd71;
	// begin inline asm
	ld.global.nc.u32 %r671, [%rd69];
	// end inline asm
	add.s64 	%rd70, %rd69, 4;
	// begin inline asm
	ld.global.nc.u32 %r670, [%rd70];
	// end inline asm
	setp.lt.s32 	%p143, %r670, %r669;
	@%p143 bra 	$L__BB7_15;
	setp.eq.s32 	%p144, %r669, %r670;
	setp.lt.s32 	%p145, %r671, %r668;
	and.pred  	%p146, %p144, %p145;
	selp.b32 	%r670, %r670, %r669, %p146;
	selp.b32 	%r671, %r671, %r668, %p146;
$L__BB7_15:
	add.s64 	%rd72, %rd69, 2048;
	// begin inline asm
	ld.global.nc.u32 %r673, [%rd72];
	// end inline asm
	add.s64 	%rd73, %rd69, 2052;
	// begin inline asm
	ld.global.nc.u32 %r672, [%rd73];
	// end inline asm
	setp.lt.s32 	%p147, %r672, %r670;
	@%p147 bra 	$L__BB7_17;
	setp.eq.s32 	%p148, %r670, %r672;
	setp.lt.s32 	%p149, %r673, %r671;
	and.pred  	%p150, %p148, %p149;
	selp.b32 	%r672, %r672, %r670, %p150;
	selp.b32 	%r673, %r673, %r671, %p150;
$L__BB7_17:
	add.s64 	%rd74, %rd69, 4096;
	// begin inline asm
	ld.global.nc.u32 %r675, [%rd74];
	// end inline asm
	add.s64 	%rd75, %rd69, 4100;
	// begin inline asm
	ld.global.nc.u32 %r674, [%rd75];
	// end inline asm
	setp.lt.s32 	%p151, %r674, %r672;
	@%p151 bra 	$L__BB7_19;
	setp.eq.s32 	%p152, %r672, %r674;
	setp.lt.s32 	%p153, %r675, %r673;
	and.pred  	%p154, %p152, %p153;
	selp.b32 	%r674, %r674, %r672, %p154;
	selp.b32 	%r675, %r675, %r673, %p154;
$L__BB7_19:
	add.s64 	%rd76, %rd69, 6144;
	// begin inline asm
	ld.global.nc.u32 %r668, [%rd76];
	// end inline asm
	add.s64 	%rd77, %rd69, 6148;
	// begin inline asm
	ld.global.nc.u32 %r669, [%rd77];
	// end inline asm
	setp.lt.s32 	%p155, %r669, %r674;
	@%p155 bra 	$L__BB7_21;
	setp.eq.s32 	%p156, %r674, %r669;
	setp.lt.s32 	%p157, %r668, %r675;
	and.pred  	%p158, %p156, %p157;
	selp.b32 	%r669, %r669, %r674, %p158;
	selp.b32 	%r668, %r668, %r675, %p158;
$L__BB7_21:
	add.s32 	%r662, %r662, 1024;
	setp.lt.s32 	%p159, %r662, %r404;
	@%p159 bra 	$L__BB7_13;
$L__BB7_22:
	setp.lt.s32 	%p160, %r404, 256;
	@%p160 bra 	$L__BB7_55;
	// begin inline asm
	mov.u32 %r596, %laneid;
	// end inline asm
	mov.b32 	%r604, 1;
	mov.b32 	%r605, 31;
	mov.b32 	%r606, -1;
	// begin inline asm
	shfl.sync.down.b32 %r597, %r668, %r604, %r605, %r606;
	// end inline asm
	// begin inline asm
	shfl.sync.down.b32 %r602, %r669, %r604, %r605, %r606;
	// end inline asm
	setp.gt.s32 	%p225, %r596, 30;
	mov.u32 	%r680, %r669;
	mov.u32 	%r681, %r668;
	@%p225 bra 	$L__BB7_26;
	setp.lt.s32 	%p226, %r602, %r669;
	mov.u32 	%r680, %r602;
	mov.u32 	%r681, %r597;
	@%p226 bra 	$L__BB7_26;
	setp.eq.s32 	%p227, %r669, %r602;
	setp.lt.s32 	%p228, %r597, %r668;
	and.pred  	%p229, %p227, %p228;
	selp.b32 	%r680, %r602, %r669, %p229;
	selp.b32 	%r681, %r597, %r668, %p229;
$L__BB7_26:
	mov.b32 	%r614, 2;
	mov.b32 	%r615, 31;
	mov.b32 	%r616, -1;
	// begin inline asm
	shfl.sync.down.b32 %r607, %r681, %r614, %r615, %r616;
	// end inline asm
	// begin inline asm
	shfl.sync.down.b32 %r612, %r680, %r614, %r615, %r616;
	// end inline asm
	setp.gt.s32 	%p230, %r596, 29;
	mov.u32 	%r682, %r680;
	mov.u32 	%r683, %r681;
	@%p230 bra 	$L__BB7_29;
	setp.lt.s32 	%p231, %r612, %r680;
	mov.u32 	%r682, %r612;
	mov.u32 	%r683, %r607;
	@%p231 bra 	$L__BB7_29;
	setp.eq.s32 	%p232, %r680, %r612;
	setp.lt.s32 	%p233, %r607, %r681;
	and.pred  	%p234, %p232, %p233;
	selp.b32 	%r682, %r612, %r680, %p234;
	selp.b32 	%r683, %r607, %r681, %p234;
$L__BB7_29:
	mov.b32 	%r624, 4;
	mov.b32 	%r625, 31;
	mov.b32 	%r626, -1;
	// begin inline asm
	shfl.sync.down.b32 %r617, %r683, %r624, %r625, %r626;
	// end inline asm
	// begin inline asm
	shfl.sync.down.b32 %r622, %r682, %r624, %r625, %r626;
	// end inline asm
	setp.gt.s32 	%p235, %r596, 27;
	mov.u32 	%r684, %r682;
	mov.u32 	%r685, %r683;
	@%p235 bra 	$L__BB7_32;
	setp.lt.s32 	%p236, %r622, %r682;
	mov.u32 	%r684, %r622;
	mov.u32 	%r685, %r617;
	@%p236 bra 	$L__BB7_32;
	setp.eq.s32 	%p237, %r682, %r622;
	setp.lt.s32 	%p238, %r617, %r683;
	and.pred  	%p239, %p237, %p238;
	selp.b32 	%r684, %r622, %r682, %p239;
	selp.b32 	%r685, %r617, %r683, %p239;
$L__BB7_32:
	mov.b32 	%r634, 8;
	mov.b32 	%r635, 31;
	mov.b32 	%r636, -1;
	// begin inline asm
	shfl.sync.down.b32 %r627, %r685, %r634, %r635, %r636;
	// end inline asm
	// begin inline asm
	shfl.sync.down.b32 %r632, %r684, %r634, %r635, %r636;
	// end inline asm
	setp.gt.s32 	%p240, %r596, 23;
	mov.u32 	%r812, %r684;
	mov.u32 	%r813, %r685;
	@%p240 bra 	$L__BB7_35;
	setp.lt.s32 	%p241, %r632, %r684;
	mov.u32 	%r812, %r632;
	mov.u32 	%r813, %r627;
	@%p241 bra 	$L__BB7_35;
	setp.eq.s32 	%p242, %r684, %r632;
	setp.lt.s32 	%p243, %r627, %r685;
	and.pred  	%p244, %p242, %p243;
	selp.b32 	%r812, %r632, %r684, %p244;
	selp.b32 	%r813, %r627, %r685, %p244;
$L__BB7_35:
	mov.b32 	%r644, 16;
	mov.b32 	%r645, 31;
	mov.b32 	%r646, -1;
	// begin inline asm
	shfl.sync.down.b32 %r689, %r813, %r644, %r645, %r646;
	// end inline asm
	// begin inline asm
	shfl.sync.down.b32 %r688, %r812, %r644, %r645, %r646;
	// end inline asm
	setp.gt.s32 	%p245, %r596, 15;
	@%p245 bra 	$L__BB7_40;
	setp.lt.s32 	%p246, %r688, %r812;
	@%p246 bra 	$L__BB7_38;
	setp.eq.s32 	%p247, %r812, %r688;
	setp.lt.s32 	%p248, %r689, %r813;
	and.pred  	%p249, %p247, %p248;
	selp.b32 	%r688, %r688, %r812, %p249;
	selp.b32 	%r689, %r689, %r813, %p249;
$L__BB7_38:
	setp.ne.s32 	%p250, %r596, 0;
	mov.u32 	%r813, %r689;
	mov.u32 	%r812, %r688;
	@%p250 bra 	$L__BB7_40;
	shr.u32 	%r647, %r1, 2;
	and.b32  	%r648, %r647, 248;
	mov.u32 	%r649, _ZZN3cub18CUB_300001_SM_10006detail6reduce28DeviceReduceSingleTileKernelINS2_10policy_hubINS0_12KeyValuePairIiiEEiNS0_6ArgMinEE10Policy1000EPS6_SA_iS7_NS2_20empty_problem_init_tIS6_EES6_N4cuda3std3__410__identityEEEvT0_T1_T2_T3_T4_T6_E12temp_storage;
	add.s32 	%r650, %r649, %r648;
	st.shared.u32 	[%r650+8], %r689;
	st.shared.u32 	[%r650+12], %r688;
$L__BB7_40:
	bar.sync 	0;
	setp.ne.s32 	%p251, %r1, 0;
	@%p251 bra 	$L__BB7_205;
	ld.shared.u32 	%r693, [_ZZN3cub18CUB_300001_SM_10006detail6reduce28DeviceReduceSingleTileKernelINS2_10policy_hubINS0_12KeyValuePairIiiEEiNS0_6ArgMinEE10Policy1000EPS6_SA_iS7_NS2_20empty_problem_init_tIS6_EES6_N4cuda3std3__410__identityEEEvT0_T1_T2_T3_T4_T6_E12temp_storage+16];
	ld.shared.u32 	%r692, [_ZZN3cub18CUB_300001_SM_10006detail6reduce28DeviceReduceSingleTileKernelINS2_10policy_hubINS0_12KeyValuePairIiiEEiNS0_6ArgMinEE10Policy1000EPS6_SA_iS7_NS2_20empty_problem_init_tIS6_EES6_N4cuda3std3__410__identityEEEvT0_T1_T2_T3_T4_T6_E12temp_storage+20];
	setp.lt.s32 	%p252, %r692, %r812;
	@%p252 bra 	$L__BB7_43;
	setp.eq.s32 	%p253, %r812, %r692;
	setp.lt.s32 	%p254, %r693, %r813;
	and.pred  	%p255, %p253, %p254;
	selp.b32 	%r692, %r692, %r812, %p255;
	selp.b32 	%r693, %r693, %r813, %p255;
$L__BB7_43:
	ld.shared.u32 	%r695, [_ZZN3cub18CUB_300001_SM_10006detail6reduce28DeviceReduceSingleTileKernelINS2_10policy_hubINS0_12KeyValuePairIiiEEiNS0_6ArgMinEE10Policy1000EPS6_SA_iS7_NS2_20empty_problem_init_tIS6_EES6_N4cuda3std3__410__identityEEEvT0_T1_T2_T3_T4_T6_E12temp_storage+24];
	ld.shared.u32 	%r694, [_ZZN3cub18CUB_300001_SM_10006detail6reduce28DeviceReduceSingleTileKernelINS2_10policy_hubINS0_12KeyValuePairIiiEEiNS0_6ArgMinEE10Policy1000EPS6_SA_iS7_NS2_20empty_problem_init_tIS6_EES6_N4cuda3std3__410__identityEEEvT0_T1_T2_T3_T4_T6_E12temp_storage+28];
	setp.lt.s32 	%p256, %r694, %r692;
	@%p256 bra 	$L__BB7_45;
	setp.eq.s32 	%p257, %r692, %r694;
	setp.lt.s32 	%p258, %r695, %r693;
	and.pred  	%p259, %p257, %p258;
	selp.b32 	%r694, %r694, %r692, %p259;
	selp.b32 	%r695, %r695, %r693, %p259;
$L__BB7_45:
	ld.shared.u32 	%r697, [_ZZN3cub18CUB_300001_SM_10006detail6reduce28DeviceReduceSingleTileKernelINS2_10policy_hubINS0_12KeyValuePairIiiEEiNS0_6ArgMinEE10Policy1000EPS6_SA_iS7_NS2_20empty_problem_init_tIS6_EES6_N4cuda3std3__410__identityEEEvT0_T1_T2_T3_T4_T6_E12temp_storage+32];
	ld.shared.u32 	%r696, [_ZZN3cub18CUB_300001_SM_10006detail6reduce28DeviceReduceSingleTileKernelINS2_10policy_hubINS0_12KeyValuePairIiiEEiNS0_6ArgMinEE10Policy1000EPS6_SA_iS7_NS2_20empty_problem_init_tIS6_EES6_N4cuda3std3__410__identityEEEvT0_T1_T2_T3_T4_T6_E12temp_storage+36];
	setp.lt.s32 	%p260, %r696, %r694;
	@%p260 bra 	$L__BB7_47;
	setp.eq.s32 	%p261, %r694, %r696;
	setp.lt.s32 	%p262, %r697, %r695;
	and.pred  	%p263, %p261, %p262;
	selp.b32 	%r696, %r696, %r694, %p263;
	selp.b32 	%r697, %r697, %r695, %p263;
$L__BB7_47:
	ld.shared.u32 	%r699, [_ZZN3cub18CUB_300001_SM_10006detail6reduce28DeviceReduceSingleTileKernelINS2_10policy_hubINS0_12KeyValuePairIiiEEiNS0_6ArgMinEE10Policy1000EPS6_SA_iS7_NS2_20empty_problem_init_tIS6_EES6_N4cuda3std3__410__identityEEEvT0_T1_T2_T3_T4_T6_E12temp_storage+40];
	ld.shared.u32 	%r698, [_ZZN3cub18CUB_300001_SM_10006detail6reduce28DeviceReduceSingleTileKernelINS2_10policy_hubINS0_12KeyValuePairIiiEEiNS0_6ArgMinEE10Policy1000EPS6_SA_iS7_NS2_20empty_problem_init_tIS6_EES6_N4cuda3std3__410__identityEEEvT0_T1_T2_T3_T4_T6_E12temp_storage+44];
	setp.lt.s32 	%p264, %r698, %r696;
	@%p264 bra 	$L__BB7_49;
	setp.eq.s32 	%p265, %r696, %r698;
	setp.lt.s32 	%p266, %r699, %r697;
	and.pred  	%p267, %p265, %p266;
	selp.b32 	%r698, %r698, %r696, %p267;
	selp.b32 	%r699, %r699, %r697, %p267;
$L__BB7_49:
	ld.shared.u32 	%r701, [_ZZN3cub18CUB_300001_SM_10006detail6reduce28DeviceReduceSingleTileKernelINS2_10policy_hubINS0_12KeyValuePairIiiEEiNS0_6ArgMinEE10Policy1000EPS6_SA_iS7_NS2_20empty_problem_init_tIS6_EES6_N4cuda3std3__410__identityEEEvT0_T1_T2_T3_T4_T6_E12temp_storage+48];
	ld.shared.u32 	%r700, [_ZZN3cub18CUB_300001_SM_10006detail6reduce28DeviceReduceSingleTileKernelINS2_10policy_hubINS0_12KeyValuePairIiiEEiNS0_6ArgMinEE10Policy1000EPS6_SA_iS7_NS2_20empty_problem_init_tIS6_EES6_N4cuda3std3__410__identityEEEvT0_T1_T2_T3_T4_T6_E12temp_storage+52];
	setp.lt.s32 	%p268, %r700, %r698;
	@%p268 bra 	$L__BB7_51;
	setp.eq.s32 	%p269, %r698, %r700;
	setp.lt.s32 	%p270, %r701, %r699;
	and.pred  	%p271, %p269, %p270;
	selp.b32 	%r700, %r700, %r698, %p271;
	selp.b32 	%r701, %r701, %r699, %p271;
$L__BB7_51:
	ld.shared.u32 	%r703, [_ZZN3cub18CUB_300001_SM_10006detail6reduce28DeviceReduceSingleTileKernelINS2_10policy_hubINS0_12KeyValuePairIiiEEiNS0_6ArgMinEE10Policy1000EPS6_SA_iS7_NS2_20empty_problem_init_tIS6_EES6_N4cuda3std3__410__identityEEEvT0_T1_T2_T3_T4_T6_E12temp_storage+56];
	ld.shared.u32 	%r702, [_ZZN3cub18CUB_300001_SM_10006detail6reduce28DeviceReduceSingleTileKernelINS2_10policy_hubINS0_12KeyValuePairIiiEEiNS0_6ArgMinEE10Policy1000EPS6_SA_iS7_NS2_20empty_problem_init_tIS6_EES6_N4cuda3std3__410__identityEEEvT0_T1_T2_T3_T4_T6_E12temp_storage+60];
	setp.lt.s32 	%p272, %r702, %r700;
	@%p272 bra 	$L__BB7_53;
	setp.eq.s32 	%p273, %r700, %r702;
	setp.lt.s32 	%p274, %r703, %r701;
	and.pred  	%p275, %p273, %p274;
	selp.b32 	%r702, %r702, %r700, %p275;
	selp.b32 	%r703, %r703, %r701, %p275;
$L__BB7_53:
	ld.shared.u32 	%r813, [_ZZN3cub18CUB_300001_SM_10006detail6reduce28DeviceReduceSingleTileKernelINS2_10policy_hubINS0_12KeyValuePairIiiEEiNS0_6ArgMinEE10Policy1000EPS6_SA_iS7_NS2_20empty_problem_init_tIS6_EES6_N4cuda3std3__410__identityEEEvT0_T1_T2_T3_T4_T6_E12temp_storage+64];
	ld.shared.u32 	%r812, [_ZZN3cub18CUB_300001_SM_10006detail6reduce28DeviceReduceSingleTileKernelINS2_10policy_hubINS0_12KeyValuePairIiiEEiNS0_6ArgMinEE10Policy1000EPS6_SA_iS7_NS2_20empty_problem_init_tIS6_EES6_N4cuda3std3__410__identityEEEvT0_T1_T2_T3_T4_T6_E12temp_storage+68];
	setp.lt.s32 	%p276, %r812, %r702;
	@%p276 bra 	$L__BB7_205;
	setp.eq.s32 	%p277, %r702, %r812;
	setp.lt.s32 	%p278, %r813, %r703;
	and.pred  	%p279, %p277, %p278;
	selp.b32 	%r812, %r812, %r702, %p279;
	selp.b32 	%r813, %r813, %r703, %p279;
	bra.uni 	$L__BB7_205;
$L__BB7_55:
	// begin inline asm
	mov.u32 %r533, %laneid;
	// end inline asm
	and.b32  	%r544, %r1, 992;
	add.s32 	%r545, %r544, 32;
	setp.gt.s32 	%p161, %r545, %r404;
	not.b32 	%r546, %r544;
	add.s32 	%r547, %r404, %r546;
	selp.b32 	%r542, %r547, 31, %p161;
	mov.b32 	%r541, 1;
	mov.b32 	%r543, -1;
	// begin inline asm
	shfl.sync.down.b32 %r534, %r668, %r541, %r542, %r543;
	// end inline asm
	// begin inline asm
	shfl.sync.down.b32 %r539, %r669, %r541, %r542, %r543;
	// end inline asm
	setp.ge.s32 	%p162, %r533, %r542;
	mov.u32 	%r704, %r669;
	mov.u32 	%r705, %r668;
	@%p162 bra 	$L__BB7_58;
	setp.lt.s32 	%p163, %r539, %r669;
	mov.u32 	%r704, %r539;
	mov.u32 	%r705, %r534;
	@%p163 bra 	$L__BB7_58;
	setp.eq.s32 	%p164, %r669, %r539;
	setp.lt.s32 	%p165, %r534, %r668;
	and.pred  	%p166, %p164, %p165;
	selp.b32 	%r704, %r539, %r669, %p166;
	selp.b32 	%r705, %r534, %r668, %p166;
$L__BB7_58:
	mov.b32 	%r555, 2;
	mov.b32 	%r557, -1;
	// begin inline asm
	shfl.sync.down.b32 %r548, %r705, %r555, %r542, %r557;
	// end inline asm
	// begin inline asm
	shfl.sync.down.b32 %r553, %r704, %r555, %r542, %r557;
	// end inline asm
	add.s32 	%r558, %r533, 2;
	setp.gt.s32 	%p167, %r558, %r542;
	mov.u32 	%r706, %r704;
	mov.u32 	%r707, %r705;
	@%p167 bra 	$L__BB7_61;
	setp.lt.s32 	%p168, %r553, %r704;
	mov.u32 	%r706, %r553;
	mov.u32 	%r707, %r548;
	@%p168 bra 	$L__BB7_61;
	setp.eq.s32 	%p169, %r704, %r553;
	setp.lt.s32 	%p170, %r548, %r705;
	and.pred  	%p171, %p169, %p170;
	selp.b32 	%r706, %r553, %r704, %p171;
	selp.b32 	%r707, %r548, %r705, %p171;
$L__BB7_61:
	mov.b32 	%r566, 4;
	mov.b32 	%r568, -1;
	// begin inline asm
	shfl.sync.down.b32 %r559, %r707, %r566, %r542, %r568;
	// end inline asm
	// begin inline asm
	shfl.sync.down.b32 %r564, %r706, %r566, %r542, %r568;
	// end inline asm
	add.s32 	%r569, %r533, 4;
	setp.gt.s32 	%p172, %r569, %r542;
	mov.u32 	%r708, %r706;
	mov.u32 	%r709, %r707;
	@%p172 bra 	$L__BB7_64;
	setp.lt.s32 	%p173, %r564, %r706;
	mov.u32 	%r708, %r564;
	mov.u32 	%r709, %r559;
	@%p173 bra 	$L__BB7_64;
	setp.eq.s32 	%p174, %r706, %r564;
	setp.lt.s32 	%p175, %r559, %r707;
	and.pred  	%p176, %p174, %p175;
	selp.b32 	%r708, %r564, %r706, %p176;
	selp.b32 	%r709, %r559, %r707, %p176;
$L__BB7_64:
	mov.b32 	%r577, 8;
	mov.b32 	%r579, -1;
	// begin inline asm
	shfl.sync.down.b32 %r570, %r709, %r577, %r542, %r579;
	// end inline asm
	// begin inline asm
	shfl.sync.down.b32 %r575, %r708, %r577, %r542, %r579;
	// end inline asm
	add.s32 	%r580, %r533, 8;
	setp.gt.s32 	%p177, %r580, %r542;
	mov.u32 	%r710, %r709;
	mov.u32 	%r711, %r708;
	@%p177 bra 	$L__BB7_67;
	setp.lt.s32 	%p178, %r575, %r708;
	mov.u32 	%r710, %r570;
	mov.u32 	%r711, %r575;
	@%p178 bra 	$L__BB7_67;
	setp.eq.s32 	%p179, %r708, %r575;
	setp.lt.s32 	%p180, %r570, %r709;
	and.pred  	%p181, %p179, %p180;
	selp.b32 	%r710, %r570, %r709, %p181;
	selp.b32 	%r711, %r575, %r708, %p181;
$L__BB7_67:
	mov.b32 	%r588, 16;
	mov.b32 	%r590, -1;
	// begin inline asm
	shfl.sync.down.b32 %r581, %r710, %r588, %r542, %r590;
	// end inline asm
	// begin inline asm
	shfl.sync.down.b32 %r586, %r711, %r588, %r542, %r590;
	// end inline asm
	add.s32 	%r591, %r533, 16;
	setp.gt.s32 	%p182, %r591, %r542;
	mov.u32 	%r813, %r710;
	mov.u32 	%r812, %r711;
	@%p182 bra 	$L__BB7_70;
	setp.lt.s32 	%p183, %r586, %r711;
	mov.u32 	%r813, %r581;
	mov.u32 	%r812, %r586;
	@%p183 bra 	$L__BB7_70;
	setp.eq.s32 	%p184, %r711, %r586;
	setp.lt.s32 	%p185, %r581, %r710;
	and.pred  	%p186, %p184, %p185;
	selp.b32 	%r813, %r581, %r710, %p186;
	selp.b32 	%r812, %r586, %r711, %p186;
$L__BB7_70:
	setp.ne.s32 	%p187, %r533, 0;
	@%p187 bra 	$L__BB7_72;
	shr.u32 	%r592, %r1, 2;
	and.b32  	%r593, %r592, 248;
	mov.u32 	%r594, _ZZN3cub18CUB_300001_SM_10006detail6reduce28DeviceReduceSingleTileKernelINS2_10policy_hubINS0_12KeyValuePairIiiEEiNS0_6ArgMinEE10Policy1000EPS6_SA_iS7_NS2_20empty_problem_init_tIS6_EES6_N4cuda3std3__410__identityEEEvT0_T1_T2_T3_T4_T6_E12temp_storage;
	add.s32 	%r595, %r594, %r593;
	st.shared.u32 	[%r595+8], %r813;
	st.shared.u32 	[%r595+12], %r812;
$L__BB7_72:
	bar.sync 	0;
	setp.ne.s32 	%p188, %r1, 0;
	setp.lt.s32 	%p189, %r404, 33;
	or.pred  	%p190, %p188, %p189;
	@%p190 bra 	$L__BB7_205;
	ld.shared.u32 	%r714, [_ZZN3cub18CUB_300001_SM_10006detail6reduce28DeviceReduceSingleTileKernelINS2_10policy_hubINS0_12KeyValuePairIiiEEiNS0_6ArgMinEE10Policy1000EPS6_SA_iS7_NS2_20empty_problem_init_tIS6_EES6_N4cuda3std3__410__identityEEEvT0_T1_T2_T3_T4_T6_E12temp_storage+16];
	ld.shared.u32 	%r715, [_ZZN3cub18CUB_300001_SM_10006detail6reduce28DeviceReduceSingleTileKernelINS2_10policy_hubINS0_12KeyValuePairIiiEEiNS0_6ArgMinEE10Policy1000EPS6_SA_iS7_NS2_20empty_problem_init_tIS6_EES6_N4cuda3std3__410__identityEEEvT0_T1_T2_T3_T4_T6_E12temp_storage+20];
	setp.lt.s32 	%p191, %r715, %r812;
	@%p191 bra 	$L__BB7_75;
	setp.eq.s32 	%p192, %r812, %r715;
	setp.lt.s32 	%p193, %r714, %r813;
	and.pred  	%p194, %p192, %p193;
	selp.b32 	%r714, %r714, %r813, %p194;
	selp.b32 	%r715, %r715, %r812, %p194;
$L__BB7_75:
	setp.lt.u32 	%p195, %r404, 65;
	mov.u32 	%r812, %r715;
	mov.u32 	%r813, %r714;
	@%p195 bra 	$L__BB7_205;
	ld.shared.u32 	%r813, [_ZZN3cub18CUB_300001_SM_10006detail6reduce28DeviceReduceSingleTileKernelINS2_10policy_hubINS0_12KeyValuePairIiiEEiNS0_6ArgMinEE10Policy1000EPS6_SA_iS7_NS2_20empty_problem_init_tIS6_EES6_N4cuda3std3__410__identityEEEvT0_T1_T2_T3_T4_T6_E12temp_storage+24];
	ld.shared.u32 	%r812, [_ZZN3cub18CUB_300001_SM_10006detail6reduce28DeviceReduceSingleTileKernelINS2_10policy_hubINS0_12KeyValuePairIiiEEiNS0_6ArgMinEE10Policy1000EPS6_SA_iS7_NS2_20empty_problem_init_tIS6_EES6_N4cuda3std3__410__identityEEEvT0_T1_T2_T3_T4_T6_E12temp_storage+28];
	setp.lt.s32 	%p196, %r812, %r715;
	@%p196 bra 	$L__BB7_78;
	setp.eq.s32 	%p197, %r715, %r812;
	setp.lt.s32 	%p198, %r813, %r714;
	and.pred  	%p199, %p197, %p198;
	selp.b32 	%r813, %r813, %r714, %p199;
	selp.b32 	%r812, %r812, %r715, %p199;
$L__BB7_78:
	setp.lt.u32 	%p200, %r404, 97;
	@%p200 bra 	$L__BB7_205;
	ld.shared.u32 	%r718, [_ZZN3cub18CUB_300001_SM_10006detail6reduce28DeviceReduceSingleTileKernelINS2_10policy_hubINS0_12KeyValuePairIiiEEiNS0_6ArgMinEE10Policy1000EPS6_SA_iS7_NS2_20empty_problem_init_tIS6_EES6_N4cuda3std3__410__identityEEEvT0_T1_T2_T3_T4_T6_E12temp_storage+32];
	ld.shared.u32 	%r719, [_ZZN3cub18CUB_300001_SM_10006detail6reduce28DeviceReduceSingleTileKernelINS2_10policy_hubINS0_12KeyValuePairIiiEEiNS0_6ArgMinEE10Policy1000EPS6_SA_iS7_NS2_20empty_problem_init_tIS6_EES6_N4cuda3std3__410__identityEEEvT0_T1_T2_T3_T4_T6_E12temp_storage+36];
	setp.lt.s32 	%p201, %r719, %r812;
	@%p201 bra 	$L__BB7_81;
	setp.eq.s32 	%p202, %r812, %r719;
	setp.lt.s32 	%p203, %r718, %r813;
	and.pred  	%p204, %p202, %p203;
	selp.b32 	%r718, %r718, %r813, %p204;
	selp.b32 	%r719, %r719, %r812, %p204;
$L__BB7_81:
	setp.lt.u32 	%p205, %r404, 129;
	mov.u32 	%r812, %r719;
	mov.u32 	%r813, %r718;
	@%p205 bra 	$L__BB7_205;
	ld.shared.u32 	%r813, [_ZZN3cub18CUB_300001_SM_10006detail6reduce28DeviceReduceSingleTileKernelINS2_10policy_hubINS0_12KeyValuePairIiiEEiNS0_6ArgMinEE10Policy1000EPS6_SA_iS7_NS2_20empty_problem_init_tIS6_EES6_N4cuda3std3__410__identityEEEvT0_T1_T2_T3_T4_T6_E12temp_storage+40];
	ld.shared.u32 	%r812, [_ZZN3cub18CUB_300001_SM_10006detail6reduce28DeviceReduceSingleTileKernelINS2_10policy_hubINS0_12KeyValuePairIiiEEiNS0_6ArgMinEE10Policy1000EPS6_SA_iS7_NS2_20empty_problem_init_tIS6_EES6_N4cuda3std3__410__identityEEEvT0_T1_T2_T3_T4_T6_E12temp_storage+44];
	setp.lt.s32 	%p206, %r812, %r719;
	@%p206 bra 	$L__BB7_84;
	setp.eq.s32 	%p207, %r719, %r812;
	setp.lt.s32 	%p208, %r813, %r718;
	and.pred  	%p209, %p207, %p208;
	selp.b32 	%r813, %r813, %r718, %p209;
	selp.b32 	%r812, %r812, %r719, %p209;
$L__BB7_84:
	setp.lt.u32 	%p210, %r404, 161;
	@%p210 bra 	$L__BB7_205;
	ld.shared.u32 	%r722, [_ZZN3cub18CUB_300001_SM_10006detail6reduce28DeviceReduceSingleTileKernelINS2_10policy_hubINS0_12KeyValuePairIiiEEiNS0_6ArgMinEE10Policy1000EPS6_SA_iS7_NS2_20empty_problem_init_tIS6_EES6_N4cuda3std3__410__identityEEEvT0_T1_T2_T3_T4_T6_E12temp_storage+48];
	ld.shared.u32 	%r723, [_ZZN3cub18CUB_300001_SM_10006detail6reduce28DeviceReduceSingleTileKernelINS2_10policy_hubINS0_12KeyValuePairIiiEEiNS0_6ArgMinEE10Policy1000EPS6_SA_iS7_NS2_20empty_problem_init_tIS6_EES6_N4cuda3std3__410__identityEEEvT0_T1_T2_T3_T4_T6_E12temp_storage+52];
	setp.lt.s32 	%p211, %r723, %r812;
	@%p211 bra 	$L__BB7_87;
	setp.eq.s32 	%p212, %r812, %r723;
	setp.lt.s32 	%p213, %r722, %r813;
	and.pred  	%p214, %p212, %p213;
	selp.b32 	%r722, %r722, %r813, %p214;
	selp.b32 	%r723, %r723, %r812, %p214;
$L__BB7_87:
	setp.lt.u32 	%p215, %r404, 193;
	mov.u32 	%r812, %r723;
	mov.u32 	%r813, %r722;
	@%p215 bra 	$L__BB7_205;
	ld.shared.u32 	%r724, [_ZZN3cub18CUB_300001_SM_10006detail6reduce28DeviceReduceSingleTileKernelINS2_10policy_hubINS0_12KeyValuePairIiiEEiNS0_6ArgMinEE10Policy1000EPS6_SA_iS7_NS2_20empty_problem_init_tIS6_EES6_N4cuda3std3__410__identityEEEvT0_T1_T2_T3_T4_T6_E12temp_storage+56];
	ld.shared.u32 	%r725, [_ZZN3cub18CUB_300001_SM_10006detail6reduce28DeviceReduceSingleTileKernelINS2_10policy_hubINS0_12KeyValuePairIiiEEiNS0_6ArgMinEE10Policy1000EPS6_SA_iS7_NS2_20empty_problem_init_tIS6_EES6_N4cuda3std3__410__identityEEEvT0_T1_T2_T3_T4_T6_E12temp_storage+60];
	setp.lt.s32 	%p216, %r725, %r723;
	@%p216 bra 	$L__BB7_90;
	setp.eq.s32 	%p217, %r723, %r725;
	setp.lt.s32 	%p218, %r724, %r722;
	and.pred  	%p219, %p217, %p218;
	selp.b32 	%r724, %r724, %r722, %p219;
	selp.b32 	%r725, %r725, %r723, %p219;
$L__BB7_90:
	setp.lt.u32 	%p220, %r404, 225;
	mov.u32 	%r812, %r725;
	mov.u32 	%r813, %r724;
	@%p220 bra 	$L__BB7_205;
	ld.shared.u32 	%r813, [_ZZN3cub18CUB_300001_SM_10006detail6reduce28DeviceReduceSingleTileKernelINS2_10policy_hubINS0_12KeyValuePairIiiEEiNS0_6ArgMinEE10Policy1000EPS6_SA_iS7_NS2_20empty_problem_init_tIS6_EES6_N4cuda3std3__410__identityEEEvT0_T1_T2_T3_T4_T6_E12temp_storage+64];
	ld.shared.u32 	%r812, [_ZZN3cub18CUB_300001_SM_10006detail6reduce28DeviceReduceSingleTileKernelINS2_10policy_hubINS0_12KeyValuePairIiiEEiNS0_6ArgMinEE10Policy1000EPS6_SA_iS7_NS2_20empty_problem_init_tIS6_EES6_N4cuda3std3__410__identityEEEvT0_T1_T2_T3_T4_T6_E12temp_storage+68];
	setp.lt.s32 	%p221, %r812, %r725;
	@%p221 bra 	$L__BB7_205;
	setp.eq.s32 	%p222, %r725, %r812;
	setp.lt.s32 	%p223, %r813, %r724;
	and.pred  	%p224, %p222, %p223;
	selp.b32 	%r812, %r812, %r725, %p224;
	selp.b32 	%r813, %r813, %r724, %p224;
	bra.uni 	$L__BB7_205;
$L__BB7_93:
	mov.u32 	%r202, %tid.x;
	mul.wide.u32 	%rd28, %r202, 8;
	add.s64 	%rd12, %rd10, %rd28;
	// begin inline asm
	ld.global.nc.u32 %r743, [%rd12];
	// end inline asm
	add.s64 	%rd13, %rd12, 4;
	// begin inline asm
	ld.global.nc.u32 %r744, [%rd13];
	// end inline asm
	add.s64 	%rd14, %rd12, 2048;
	// begin inline asm
	ld.global.nc.u32 %r409, [%rd14];
	// end inline asm
	add.s64 	%rd15, %rd12, 2052;
	// begin inline asm
	ld.global.nc.u32 %r410, [%rd15];
	// end inline asm
	add.s64 	%rd16, %rd12, 4096;
	// begin inline asm
	ld.global.nc.u32 %r411, [%rd16];
	// end inline asm
	add.s64 	%rd17, %rd12, 4100;
	// begin inline asm
	ld.global.nc.u32 %r412, [%rd17];
	// end inline asm
	add.s64 	%rd18, %rd12, 6144;
	// begin inline asm
	ld.global.nc.u32 %r413, [%rd18];
	// end inline asm
	add.s64 	%rd19, %rd12, 6148;
	// begin inline asm
	ld.global.nc.u32 %r414, [%rd19];
	// end inline asm
	add.s64 	%rd20, %rd12, 8192;
	// begin inline asm
	ld.global.nc.u32 %r415, [%rd20];
	// end inline asm
	add.s64 	%rd21, %rd12, 8196;
	// begin inline asm
	ld.global.nc.u32 %r416, [%rd21];
	// end inline asm
	add.s64 	%rd22, %rd12, 10240;
	// begin inline asm
	ld.global.nc.u32 %r417, [%rd22];
	// end inline asm
	add.s64 	%rd23, %rd12, 10244;
	// begin inline asm
	ld.global.nc.u32 %r418, [%rd23];
	// end inline asm
	add.s64 	%rd24, %rd12, 12288;
	// begin inline asm
	ld.global.nc.u32 %r419, [%rd24];
	// end inline asm
	add.s64 	%rd25, %rd12, 12292;
	// begin inline asm
	ld.global.nc.u32 %r420, [%rd25];
	// end inline asm
	add.s64 	%rd26, %rd12, 14336;
	// begin inline asm
	ld.global.nc.u32 %r421, [%rd26];
	// end inline asm
	add.s64 	%rd27, %rd12, 14340;
	// begin inline asm
	ld.global.nc.u32 %r422, [%rd27];
	// end inline asm
	setp.lt.s32 	%p3, %r410, %r744;
	@%p3 bra 	$L__BB7_95;
	setp.ne.s32 	%p4, %r744, %r410;
	setp.ge.s32 	%p5, %r409, %r743;
	or.pred  	%p6, %p4, %p5;
	@%p6 bra 	$L__BB7_96;
$L__BB7_95:
	mov.u32 	%r743, %r409;
	mov.u32 	%r744, %r410;
$L__BB7_96:
	setp.lt.s32 	%p7, %r412, %r744;
	@%p7 bra 	$L__BB7_99;
	setp.ne.s32 	%p8, %r744, %r412;
	@%p8 bra 	$L__BB7_100;
	setp.ge.s32 	%p9, %r411, %r743;
	mov.u32 	%r744, %r412;
	@%p9 bra 	$L__BB7_100;
$L__BB7_99:
	mov.u32 	%r743, %r411;
	mov.u32 	%r744, %r412;
$L__BB7_100:
	setp.lt.s32 	%p10, %r414, %r744;
	@%p10 bra 	$L__BB7_103;
	setp.ne.s32 	%p11, %r744, %r414;
	@%p11 bra 	$L__BB7_104;
	setp.ge.s32 	%p12, %r413, %r743;
	mov.u32 	%r744, %r414;
	@%p12 bra 	$L__BB7_104;
$L__BB7_103:
	mov.u32 	%r743, %r413;
	mov.u32 	%r744, %r414;
$L__BB7_104:
	setp.lt.s32 	%p13, %r416, %r744;
	@%p13 bra 	$L__BB7_107;
	setp.ne.s32 	%p14, %r744, %r416;
	@%p14 bra 	$L__BB7_108;
	setp.ge.s32 	%p15, %r415, %r743;
	mov.u32 	%r744, %r416;
	@%p15 bra 	$L__BB7_108;
$L__BB7_107:
	mov.u32 	%r743, %r415;
	mov.u32 	%r744, %r416;
$L__BB7_108:
	setp.lt.s32 	%p16, %r418, %r744;
	@%p16 bra 	$L__BB7_111;
	setp.ne.s32 	%p17, %r744, %r418;
	@%p17 bra 	$L__BB7_112;
	setp.ge.s32 	%p18, %r417, %r743;
	mov.u32 	%r744, %r418;
	@%p18 bra 	$L__BB7_112;
$L__BB7_111:
	mov.u32 	%r743, %r417;
	mov.u32 	%r744, %r418;
$L__BB7_112:
	setp.lt.s32 	%p19, %r420, %r744;
	@%p19 bra 	$L__BB7_115;
	setp.ne.s32 	%p20, %r744, %r420;
	@%p20 bra 	$L__BB7_116;
	setp.ge.s32 	%p21, %r419, %r743;
	mov.u32 	%r744, %r420;
	@%p21 bra 	$L__BB7_116;
$L__BB7_115:
	mov.u32 	%r743, %r419;
	mov.u32 	%r744, %r420;
$L__BB7_116:
	setp.lt.s32 	%p22, %r422, %r744;
	@%p22 bra 	$L__BB7_119;
	setp.ne.s32 	%p23, %r744, %r422;
	@%p23 bra 	$L__BB7_120;
	setp.ge.s32 	%p24, %r421, %r743;
	mov.u32 	%r744, %r422;
	@%p24 bra 	$L__BB7_120;
$L__BB7_119:
	mov.u32 	%r743, %r421;
	mov.u32 	%r744, %r422;
$L__BB7_120:
	setp.lt.u32 	%p25, %r404, 4096;
	mov.b32 	%r761, 2048;
	@%p25 bra 	$L__BB7_155;
	add.s32 	%r233, %r404, -2048;
	mov.b32 	%r761, 2048;
$L__BB7_122:
	mul.wide.s32 	%rd45, %r761, 8;
	add.s64 	%rd29, %rd12, %rd45;
	// begin inline asm
	ld.global.nc.u32 %r425, [%rd29];
	// end inline asm
	add.s64 	%rd30, %rd29, 4;
	// begin inline asm
	ld.global.nc.u32 %r426, [%rd30];
	// end inline asm
	add.s64 	%rd31, %rd29, 2048;
	// begin inline asm
	ld.global.nc.u32 %r427, [%rd31];
	// end inline asm
	add.s64 	%rd32, %rd29, 2052;
	// begin inline asm
	ld.global.nc.u32 %r428, [%rd32];
	// end inline asm
	add.s64 	%rd33, %rd29, 4096;
	// begin inline asm
	ld.global.nc.u32 %r429, [%rd33];
	// end inline asm
	add.s64 	%rd34, %rd29, 4100;
	// begin inline asm
	ld.global.nc.u32 %r430, [%rd34];
	// end inline asm
	add.s64 	%rd35, %rd29, 6144;
	// begin inline asm
	ld.global.nc.u32 %r431, [%rd35];
	// end inline asm
	add.s64 	%rd36, %rd29, 6148;
	// begin inline asm
	ld.global.nc.u32 %r432, [%rd36];
	// end inline asm
	add.s64 	%rd37, %rd29, 8192;
	// begin inline asm
	ld.global.nc.u32 %r433, [%rd37];
	// end inline asm
	add.s64 	%rd38, %rd29, 8196;
	// begin inline asm
	ld.global.nc.u32 %r434, [%rd38];
	// end inline asm
	add.s64 	%rd39, %rd29, 10240;
	// begin inline asm
	ld.global.nc.u32 %r435, [%rd39];
	// end inline asm
	add.s64 	%rd40, %rd29, 10244;
	// begin inline asm
	ld.global.nc.u32 %r436, [%rd40];
	// end inline asm
	add.s64 	%rd41, %rd29, 12288;
	// begin inline asm
	ld.global.nc.u32 %r437, [%rd41];
	// end inline asm
	add.s64 	%rd42, %rd29, 12292;
	// begin inline asm
	ld.global.nc.u32 %r438, [%rd42];
	// end inline asm
	add.s64 	%rd43, %rd29, 14336;
	// begin inline asm
	ld.global.nc.u32 %r439, [%rd43];
	// end inline asm
	add.s64 	%rd44, %rd29, 14340;
	// begin inline asm
	ld.global.nc.u32 %r440, [%rd44];
	// end inline asm
	setp.lt.s32 	%p26, %r426, %r744;
	@%p26 bra 	$L__BB7_124;
	setp.ne.s32 	%p27, %r744, %r426;
	setp.ge.s32 	%p28, %r425, %r743;
	or.pred  	%p29, %p27, %p28;
	@%p29 bra 	$L__BB7_125;
$L__BB7_124:
	mov.u32 	%r743, %r425;
	mov.u32 	%r744, %r426;
$L__BB7_125:
	setp.lt.s32 	%p30, %r428, %r744;
	@%p30 bra 	$L__BB7_128;
	setp.ne.s32 	%p31, %r744, %r428;
	@%p31 bra 	$L__BB7_129;
	setp.ge.s32 	%p32, %r427, %r743;
	mov.u32 	%r744, %r428;
	@%p32 bra 	$L__BB7_129;
$L__BB7_128:
	mov.u32 	%r743, %r427;
	mov.u32 	%r744, %r428;
$L__BB7_129:
	setp.lt.s32 	%p33, %r430, %r744;
	@%p33 bra 	$L__BB7_132;
	setp.ne.s32 	%p34, %r744, %r430;
	@%p34 bra 	$L__BB7_133;
	setp.ge.s32 	%p35, %r429, %r743;
	mov.u32 	%r744, %r430;
	@%p35 bra 	$L__BB7_133;
$L__BB7_132:
	mov.u32 	%r743, %r429;
	mov.u32 	%r744, %r430;
$L__BB7_133:
	setp.lt.s32 	%p36, %r432, %r744;
	@%p36 bra 	$L__BB7_136;
	setp.ne.s32 	%p37, %r744, %r432;
	@%p37 bra 	$L__BB7_137;
	setp.ge.s32 	%p38, %r431, %r743;
	mov.u32 	%r744, %r432;
	@%p38 bra 	$L__BB7_137;
$L__BB7_136:
	mov.u32 	%r743, %r431;
	mov.u32 	%r744, %r432;
$L__BB7_137:
	setp.lt.s32 	%p39, %r434, %r744;
	@%p39 bra 	$L__BB7_140;
	setp.ne.s32 	%p40, %r744, %r434;
	@%p40 bra 	$L__BB7_141;
	setp.ge.s32 	%p41, %r433, %r743;
	mov.u32 	%r744, %r434;
	@%p41 bra 	$L__BB7_141;
$L__BB7_140:
	mov.u32 	%r743, %r433;
	mov.u32 	%r744, %r434;
$L__BB7_141:
	setp.lt.s32 	%p42, %r436, %r744;
	@%p42 bra 	$L__BB7_144;
	setp.ne.s32 	%p43, %r744, %r436;
	@%p43 bra 	$L__BB7_145;
	setp.ge.s32 	%p44, %r435, %r743;
	mov.u32 	%r744, %r436;
	@%p44 bra 	$L__BB7_145;
$L__BB7_144:
	mov.u32 	%r743, %r435;
	mov.u32 	%r744, %r436;
$L__BB7_145:
	setp.lt.s32 	%p45, %r438, %r744;
	@%p45 bra 	$L__BB7_148;
	setp.ne.s32 	%p46, %r744, %r438;
	@%p46 bra 	$L__BB7_149;
	setp.ge.s32 	%p47, %r437, %r743;
	mov.u32 	%r744, %r438;
	@%p47 bra 	$L__BB7_149;
$L__BB7_148:
	mov.u32 	%r743, %r437;
	mov.u32 	%r744, %r438;
$L__BB7_149:
	setp.lt.s32 	%p48, %r440, %r744;
	@%p48 bra 	$L__BB7_152;
	setp.ne.s32 	%p49, %r744, %r440;
	@%p49 bra 	$L__BB7_153;
	setp.ge.s32 	%p50, %r439, %r743;
	mov.u32 	%r744, %r440;
	@%p50 bra 	$L__BB7_153;
$L__BB7_152:
	mov.u32 	%r743, %r439;
	mov.u32 	%r744, %r440;
$L__BB7_153:
	sub.s32 	%r441, %r404, %r761;
	setp.lt.s32 	%p51, %r441, 2048;
	@%p51 bra 	$L__BB7_173;
	add.s32 	%r761, %r761, 2048;
	setp.le.s32 	%p52, %r761, %r233;
	@%p52 bra 	$L__BB7_122;
$L__BB7_155:
	setp.le.s32 	%p53, %r404, %r761;
	@%p53 bra 	$L__BB7_173;
	sub.s32 	%r273, %r404, %r761;
	setp.ge.s32 	%p54, %r202, %r273;
	@%p54 bra 	$L__BB7_173;
	not.b32 	%r443, %r202;
	add.s32 	%r444, %r404, %r443;
	sub.s32 	%r274, %r444, %r761;
	and.b32  	%r445, %r274, 768;
	setp.eq.s32 	%p55, %r445, 768;
	mov.u32 	%r769, %r202;
	@%p55 bra 	$L__BB7_162;
	add.s32 	%r763, %r202, %r761;
	shr.u32 	%r446, %r274, 8;
	add.s32 	%r447, %r446, 1;
	and.b32  	%r448, %r447, 3;
	neg.s32 	%r762, %r448;
	mov.u32 	%r769, %r202;
	mov.u32 	%r765, %r743;
	mov.u32 	%r766, %r744;
$L__BB7_159:
	.pragma "nounroll";
	mul.wide.u32 	%rd48, %r763, 8;
	add.s64 	%rd46, %rd10, %rd48;
	// begin inline asm
	ld.global.nc.u32 %r743, [%rd46];
	// end inline asm
	add.s64 	%rd47, %rd46, 4;
	// begin inline asm
	ld.global.nc.u32 %r744, [%rd47];
	// end inline asm
	setp.lt.s32 	%p56, %r744, %r766;
	@%p56 bra 	$L__BB7_161;
	setp.eq.s32 	%p57, %r766, %r744;
	setp.lt.s32 	%p58, %r743, %r765;
	and.pred  	%p59, %p57, %p58;
	selp.b32 	%r743, %r743, %r765, %p59;
	selp.b32 	%r744, %r744, %r766, %p59;
$L__BB7_161:
	add.s32 	%r769, %r769, 256;
	add.s32 	%r763, %r763, 256;
	add.s32 	%r762, %r762, 1;
	setp.ne.s32 	%p60, %r762, 0;
	mov.u32 	%r765, %r743;
	mov.u32 	%r766, %r744;
	@%p60 bra 	$L__BB7_159;
$L__BB7_162:
	setp.lt.u32 	%p61, %r274, 768;
	@%p61 bra 	$L__BB7_173;
	cvt.u64.u32 	%rd49, %r769;
	cvt.u64.u32 	%rd50, %r761;
	add.s64 	%rd51, %rd49, %rd50;
	shl.b64 	%rd52, %rd51, 3;
	add.s64 	%rd53, %rd52, %rd10;
	add.s64 	%rd79, %rd53, 6148;
	add.s32 	%r774, %r769, %r761;
$L__BB7_164:
	mul.wide.u32 	%rd56, %r774, 8;
	add.s64 	%rd54, %rd10, %rd56;
	// begin inline asm
	ld.global.nc.u32 %r778, [%rd54];
	// end inline asm
	add.s64 	%rd55, %rd54, 4;
	// begin inline asm
	ld.global.nc.u32 %r779, [%rd55];
	// end inline asm
	setp.lt.s32 	%p62, %r779, %r744;
	@%p62 bra 	$L__BB7_166;
	setp.eq.s32 	%p63, %r744, %r779;
	setp.lt.s32 	%p64, %r778, %r743;
	and.pred  	%p65, %p63, %p64;
	selp.b32 	%r778, %r778, %r743, %p65;
	selp.b32 	%r779, %r779, %r744, %p65;
$L__BB7_166:
	add.s64 	%rd57, %rd79, -4100;
	// begin inline asm
	ld.global.nc.u32 %r780, [%rd57];
	// end inline asm
	add.s64 	%rd58, %rd79, -4096;
	// begin inline asm
	ld.global.nc.u32 %r781, [%rd58];
	// end inline asm
	setp.lt.s32 	%p66, %r781, %r779;
	@%p66 bra 	$L__BB7_168;
	setp.eq.s32 	%p67, %r779, %r781;
	setp.lt.s32 	%p68, %r780, %r778;
	and.pred  	%p69, %p67, %p68;
	selp.b32 	%r780, %r780, %r778, %p69;
	selp.b32 	%r781, %r781, %r779, %p69;
$L__BB7_168:
	add.s64 	%rd59, %rd79, -2052;
	// begin inline asm
	ld.global.nc.u32 %r782, [%rd59];
	// end inline asm
	add.s64 	%rd60, %rd79, -2048;
	// begin inline asm
	ld.global.nc.u32 %r783, [%rd60];
	// end inline asm
	setp.lt.s32 	%p70, %r783, %r781;
	@%p70 bra 	$L__BB7_170;
	setp.eq.s32 	%p71, %r781, %r783;
	setp.lt.s32 	%p72, %r782, %r780;
	and.pred  	%p73, %p71, %p72;
	selp.b32 	%r782, %r782, %r780, %p73;
	selp.b32 	%r783, %r783, %r781, %p73;
$L__BB7_170:
	add.s64 	%rd61, %rd79, -4;
	// begin inline asm
	ld.global.nc.u32 %r743, [%rd61];
	// end inline asm
	// begin inline asm
	ld.global.nc.u32 %r744, [%rd79];
	// end inline asm
	setp.lt.s32 	%p74, %r744, %r783;
	@%p74 bra 	$L__BB7_172;
	setp.eq.s32 	%p75, %r783, %r744;
	setp.lt.s32 	%p76, %r743, %r782;
	and.pred  	%p77, %p75, %p76;
	selp.b32 	%r743, %r743, %r782, %p77;
	selp.b32 	%r744, %r744, %r783, %p77;
$L__BB7_172:
	add.s32 	%r769, %r769, 1024;
	add.s64 	%rd79, %rd79, 8192;
	add.s32 	%r774, %r774, 1024;
	setp.lt.s32 	%p78, %r769, %r273;
	@%p78 bra 	$L__BB7_164;
$L__BB7_173:
	// begin inline asm
	mov.u32 %r459, %laneid;
	// end inline asm
	mov.b32 	%r467, 1;
	mov.b32 	%r468, 31;
	mov.b32 	%r469, -1;
	// begin inline asm
	shfl.sync.down.b32 %r460, %r743, %r467, %r468, %r469;
	// end inline asm
	// begin inline asm
	shfl.sync.down.b32 %r465, %r744, %r467, %r468, %r469;
	// end inline asm
	setp.gt.s32 	%p79, %r459, 30;
	mov.u32 	%r788, %r743;
	mov.u32 	%r789, %r744;
	@%p79 bra 	$L__BB7_176;
	setp.lt.s32 	%p80, %r465, %r744;
	mov.u32 	%r788, %r460;
	mov.u32 	%r789, %r465;
	@%p80 bra 	$L__BB7_176;
	setp.eq.s32 	%p81, %r744, %r465;
	setp.lt.s32 	%p82, %r460, %r743;
	and.pred  	%p83, %p81, %p82;
	selp.b32 	%r788, %r460, %r743, %p83;
	selp.b32 	%r789, %r465, %r744, %p83;
$L__BB7_176:
	mov.b32 	%r477, 2;
	mov.b32 	%r478, 31;
	mov.b32 	%r479, -1;
	// begin inline asm
	shfl.sync.down.b32 %r470, %r788, %r477, %r478, %r479;
	// end inline asm
	// begin inline asm
	shfl.sync.down.b32 %r475, %r789, %r477, %r478, %r479;
	// end inline asm
	setp.gt.s32 	%p84, %r459, 29;
	mov.u32 	%r790, %r788;
	mov.u32 	%r791, %r789;
	@%p84 bra 	$L__BB7_179;
	setp.lt.s32 	%p85, %r475, %r789;
	mov.u32 	%r790, %r470;
	mov.u32 	%r791, %r475;
	@%p85 bra 	$L__BB7_179;
	setp.eq.s32 	%p86, %r789, %r475;
	setp.lt.s32 	%p87, %r470, %r788;
	and.pred  	%p88, %p86, %p87;
	selp.b32 	%r790, %r470, %r788, %p88;
	selp.b32 	%r791, %r475, %r789, %p88;
$L__BB7_179:
	mov.b32 	%r487, 4;
	mov.b32 	%r488, 31;
	mov.b32 	%r489, -1;
	// begin inline asm
	shfl.sync.down.b32 %r480, %r790, %r487, %r488, %r489;
	// end inline asm
	// begin inline asm
	shfl.sync.down.b32 %r485, %r791, %r487, %r488, %r489;
	// end inline asm
	setp.gt.s32 	%p89, %r459, 27;
	mov.u32 	%r792, %r790;
	mov.u32 	%r793, %r791;
	@%p89 bra 	$L__BB7_182;
	setp.lt.s32 	%p90, %r485, %r791;
	mov.u32 	%r792, %r480;
	mov.u32 	%r793, %r485;
	@%p90 bra 	$L__BB7_182;
	setp.eq.s32 	%p91, %r791, %r485;
	setp.lt.s32 	%p92, %r480, %r790;
	and.pred  	%p93, %p91, %p92;
	selp.b32 	%r792, %r480, %r790, %p93;
	selp.b32 	%r793, %r485, %r791, %p93;
$L__BB7_182:
	mov.b32 	%r497, 8;
	mov.b32 	%r498, 31;
	mov.b32 	%r499, -1;
	// begin inline asm
	shfl.sync.down.b32 %r490, %r792, %r497, %r498, %r499;
	// end inline asm
	// begin inline asm
	shfl.sync.down.b32 %r495, %r793, %r497, %r498, %r499;
	// end inline asm
	setp.gt.s32 	%p94, %r459, 23;
	mov.u32 	%r813, %r792;
	mov.u32 	%r812, %r793;
	@%p94 bra 	$L__BB7_185;
	setp.lt.s32 	%p95, %r495, %r793;
	mov.u32 	%r813, %r490;
	mov.u32 	%r812, %r495;
	@%p95 bra 	$L__BB7_185;
	setp.eq.s32 	%p96, %r793, %r495;
	setp.lt.s32 	%p97, %r490, %r792;
	and.pred  	%p98, %p96, %p97;
	selp.b32 	%r813, %r490, %r792, %p98;
	selp.b32 	%r812, %r495, %r793, %p98;
$L__BB7_185:
	mov.b32 	%r507, 16;
	mov.b32 	%r508, 31;
	mov.b32 	%r509, -1;
	// begin inline asm
	shfl.sync.down.b32 %r796, %r813, %r507, %r508, %r509;
	// end inline asm
	// begin inline asm
	shfl.sync.down.b32 %r797, %r812, %r507, %r508, %r509;
	// end inline asm
	setp.gt.s32 	%p99, %r459, 15;
	@%p99 bra 	$L__BB7_190;
	setp.lt.s32 	%p100, %r797, %r812;
	@%p100 bra 	$L__BB7_188;
	setp.eq.s32 	%p101, %r812, %r797;
	setp.lt.s32 	%p102, %r796, %r813;
	and.pred  	%p103, %p101, %p102;
	selp.b32 	%r796, %r796, %r813, %p103;
	selp.b32 	%r797, %r797, %r812, %p103;
$L__BB7_188:
	setp.ne.s32 	%p104, %r459, 0;
	mov.u32 	%r812, %r797;
	mov.u32 	%r813, %r796;
	@%p104 bra 	$L__BB7_190;
	shr.u32 	%r510, %r202, 2;
	and.b32  	%r511, %r510, 248;
	mov.u32 	%r512, _ZZN3cub18CUB_300001_SM_10006detail6reduce28DeviceReduceSingleTileKernelINS2_10policy_hubINS0_12KeyValuePairIiiEEiNS0_6ArgMinEE10Policy1000EPS6_SA_iS7_NS2_20empty_problem_init_tIS6_EES6_N4cuda3std3__410__identityEEEvT0_T1_T2_T3_T4_T6_E12temp_storage;
	add.s32 	%r513, %r512, %r511;
	st.shared.u32 	[%r513+8], %r796;
	st.shared.u32 	[%r513+12], %r797;
$L__BB7_190:
	bar.sync 	0;
	setp.ne.s32 	%p105, %r202, 0;
	@%p105 bra 	$L__BB7_205;
	ld.shared.u32 	%r800, [_ZZN3cub18CUB_300001_SM_10006detail6reduce28DeviceReduceSingleTileKernelINS2_10policy_hubINS0_12KeyValuePairIiiEEiNS0_6ArgMinEE10Policy1000EPS6_SA_iS7_NS2_20empty_problem_init_tIS6_EES6_N4cuda3std3__410__identityEEEvT0_T1_T2_T3_T4_T6_E12temp_storage+16];
	ld.shared.u32 	%r801, [_ZZN3cub18CUB_300001_SM_10006detail6reduce28DeviceReduceSingleTileKernelINS2_10policy_hubINS0_12KeyValuePairIiiEEiNS0_6ArgMinEE10Policy1000EPS6_SA_iS7_NS2_20empty_problem_init_tIS6_EES6_N4cuda3std3__410__identityEEEvT0_T1_T2_T3_T4_T6_E12temp_storage+20];
	setp.lt.s32 	%p106, %r801, %r812;
	@%p106 bra 	$L__BB7_193;
	setp.eq.s32 	%p107, %r812, %r801;
	setp.lt.s32 	%p108, %r800, %r813;
	and.pred  	%p109, %p107, %p108;
	selp.b32 	%r800, %r800, %r813, %p109;
	selp.b32 	%r801, %r801, %r812, %p109;
$L__BB7_193:
	ld.shared.u32 	%r802, [_ZZN3cub18CUB_300001_SM_10006detail6reduce28DeviceReduceSingleTileKernelINS2_10policy_hubINS0_12KeyValuePairIiiEEiNS0_6ArgMinEE10Policy1000EPS6_SA_iS7_NS2_20empty_problem_init_tIS6_EES6_N4cuda3std3__410__identityEEEvT0_T1_T2_T3_T4_T6_E12temp_storage+24];
	ld.shared.u32 	%r803, [_ZZN3cub18CUB_300001_SM_10006detail6reduce28DeviceReduceSingleTileKernelINS2_10policy_hubINS0_12KeyValuePairIiiEEiNS0_6ArgMinEE10Policy1000EPS6_SA_iS7_NS2_20empty_problem_init_tIS6_EES6_N4cuda3std3__410__identityEEEvT0_T1_T2_T3_T4_T6_E12temp_storage+28];
	setp.lt.s32 	%p110, %r803, %r801;
	@%p110 bra 	$L__BB7_195;
	setp.eq.s32 	%p111, %r801, %r803;
	setp.lt.s32 	%p112, %r802, %r800;
	and.pred  	%p113, %p111, %p112;
	selp.b32 	%r802, %r802, %r800, %p113;
	selp.b32 	%r803, %r803, %r801, %p113;
$L__BB7_195:
	ld.shared.u32 	%r804, [_ZZN3cub18CUB_300001_SM_10006detail6reduce28DeviceReduceSingleTileKernelINS2_10policy_hubINS0_12KeyValuePairIiiEEiNS0_6ArgMinEE10Policy1000EPS6_SA_iS7_NS2_20empty_problem_init_tIS6_EES6_N4cuda3std3__410__identityEEEvT0_T1_T2_T3_T4_T6_E12temp_storage+32];
	ld.shared.u32 	%r805, [_ZZN3cub18CUB_300001_SM_10006detail6reduce28DeviceReduceSingleTileKernelINS2_10policy_hubINS0_12KeyValuePairIiiEEiNS0_6ArgMinEE10Policy1000EPS6_SA_iS7_NS2_20empty_problem_init_tIS6_EES6_N4cuda3std3__410__identityEEEvT0_T1_T2_T3_T4_T6_E12temp_storage+36];
	setp.lt.s32 	%p114, %r805, %r803;
	@%p114 bra 	$L__BB7_197;
	setp.eq.s32 	%p115, %r803, %r805;
	setp.lt.s32 	%p116, %r804, %r802;
	and.pred  	%p117, %p115, %p116;
	selp.b32 	%r804, %r804, %r802, %p117;
	selp.b32 	%r805, %r805, %r803, %p117;
$L__BB7_197:
	ld.shared.u32 	%r806, [_ZZN3cub18CUB_300001_SM_10006detail6reduce28DeviceReduceSingleTileKernelINS2_10policy_hubINS0_12KeyValuePairIiiEEiNS0_6ArgMinEE10Policy1000EPS6_SA_iS7_NS2_20empty_problem_init_tIS6_EES6_N4cuda3std3__410__identityEEEvT0_T1_T2_T3_T4_T6_E12temp_storage+40];
	ld.shared.u32 	%r807, [_ZZN3cub18CUB_300001_SM_10006detail6reduce28DeviceReduceSingleTileKernelINS2_10policy_hubINS0_12KeyValuePairIiiEEiNS0_6ArgMinEE10Policy1000EPS6_SA_iS7_NS2_20empty_problem_init_tIS6_EES6_N4cuda3std3__410__identityEEEvT0_T1_T2_T3_T4_T6_E12temp_storage+44];
	setp.lt.s32 	%p118, %r807, %r805;
	@%p118 bra 	$L__BB7_199;
	setp.eq.s32 	%p119, %r805, %r807;
	setp.lt.s32 	%p120, %r806, %r804;
	and.pred  	%p121, %p119, %p120;
	selp.b32 	%r806, %r806, %r804, %p121;
	selp.b32 	%r807, %r807, %r805, %p121;
$L__BB7_199:
	ld.shared.u32 	%r808, [_ZZN3cub18CUB_300001_SM_10006detail6reduce28DeviceReduceSingleTileKernelINS2_10policy_hubINS0_12KeyValuePairIiiEEiNS0_6ArgMinEE10Policy1000EPS6_SA_iS7_NS2_20empty_problem_init_tIS6_EES6_N4cuda3std3__410__identityEEEvT0_T1_T2_T3_T4_T6_E12temp_storage+48];
	ld.shared.u32 	%r809, [_ZZN3cub18CUB_300001_SM_10006detail6reduce28DeviceReduceSingleTileKernelINS2_10policy_hubINS0_12KeyValuePairIiiEEiNS0_6ArgMinEE10Policy1000EPS6_SA_iS7_NS2_20empty_problem_init_tIS6_EES6_N4cuda3std3__410__identityEEEvT0_T1_T2_T3_T4_T6_E12temp_storage+52];
	setp.lt.s32 	%p122, %r809, %r807;
	@%p122 bra 	$L__BB7_201;
	setp.eq.s32 	%p123, %r807, %r809;
	setp.lt.s32 	%p124, %r808, %r806;
	and.pred  	%p125, %p123, %p124;
	selp.b32 	%r808, %r808, %r806, %p125;
	selp.b32 	%r809, %r809, %r807, %p125;
$L__BB7_201:
	ld.shared.u32 	%r810, [_ZZN3cub18CUB_300001_SM_10006detail6reduce28DeviceReduceSingleTileKernelINS2_10policy_hubINS0_12KeyValuePairIiiEEiNS0_6ArgMinEE10Policy1000EPS6_SA_iS7_NS2_20empty_problem_init_tIS6_EES6_N4cuda3std3__410__identityEEEvT0_T1_T2_T3_T4_T6_E12temp_storage+56];
	ld.shared.u32 	%r811, [_ZZN3cub18CUB_300001_SM_10006detail6reduce28DeviceReduceSingleTileKernelINS2_10policy_hubINS0_12KeyValuePairIiiEEiNS0_6ArgMinEE10Policy1000EPS6_SA_iS7_NS2_20empty_problem_init_tIS6_EES6_N4cuda3std3__410__identityEEEvT0_T1_T2_T3_T4_T6_E12temp_storage+60];
	setp.lt.s32 	%p126, %r811, %r809;
	@%p126 bra 	$L__BB7_203;
	setp.eq.s32 	%p127, %r809, %r811;
	setp.lt.s32 	%p128, %r810, %r808;
	and.pred  	%p129, %p127, %p128;
	selp.b32 	%r810, %r810, %r808, %p129;
	selp.b32 	%r811, %r811, %r809, %p129;
$L__BB7_203:
	ld.shared.u32 	%r813, [_ZZN3cub18CUB_300001_SM_10006detail6reduce28DeviceReduceSingleTileKernelINS2_10policy_hubINS0_12KeyValuePairIiiEEiNS0_6ArgMinEE10Policy1000EPS6_SA_iS7_NS2_20empty_problem_init_tIS6_EES6_N4cuda3std3__410__identityEEEvT0_T1_T2_T3_T4_T6_E12temp_storage+64];
	ld.shared.u32 	%r812, [_ZZN3cub18CUB_300001_SM_10006detail6reduce28DeviceReduceSingleTileKernelINS2_10policy_hubINS0_12KeyValuePairIiiEEiNS0_6ArgMinEE10Policy1000EPS6_SA_iS7_NS2_20empty_problem_init_tIS6_EES6_N4cuda3std3__410__identityEEEvT0_T1_T2_T3_T4_T6_E12temp_storage+68];
	setp.lt.s32 	%p130, %r812, %r811;
	@%p130 bra 	$L__BB7_205;
	setp.eq.s32 	%p131, %r811, %r812;
	setp.lt.s32 	%p132, %r813, %r810;
	and.pred  	%p133, %p131, %p132;
	selp.b32 	%r812, %r812, %r811, %p133;
	selp.b32 	%r813, %r813, %r810, %p133;
$L__BB7_205:
	mov.u32 	%r651, %tid.x;
	setp.ne.s32 	%p280, %r651, 0;
	@%p280 bra 	$L__BB7_207;
	st.global.u32 	[%rd1], %r813;
	st.global.u32 	[%rd1+4], %r812;
$L__BB7_207:
	ret;

}


// ===== COMPILED SASS (sm_100) =====

	.target	sm_100

	.elftype	@"ET_EXEC"


//--------------------- .note.nv.tkinfo           --------------------------
	.section	.note.nv.tkinfo,"",@"SHT_NOTE"
	.sectionflags	@"SHF_NOTE_NV_TKINFO"
	.tkinfo
        /*0018*/ 	.word	0x00000002
        /*0030*/ 	.string	""
        /*0030*/ 	.string	"ptxas"
        /*0030*/ 	.string	"Cuda compilation tools, release 13.0, V13.0.88"
        /*0030*/ 	.string	"Build cuda_13.0.r13.0/compiler.36424714_0"
        /*0030*/ 	.string	"-arch sm_100 -m 64 "



//--------------------- .note.nv.cuinfo           --------------------------
	.section	.note.nv.cuinfo,"",@"SHT_NOTE"
	.sectionflags	@"SHF_NOTE_NV_CUINFO"
        /*0018*/ 	.short	0x0002
        /*001a*/ 	.short	0x0064
        /*001c*/ 	.short	0x0082
	.zero		2


//--------------------- .nv.info                  --------------------------
	.section	.nv.info,"",@"SHT_CUDA_INFO"
	.align	4


	//----- nvinfo : EIATTR_REGCOUNT
	.align		4
        /*0000*/ 	.byte	0x04, 0x2f
        /*0002*/ 	.short	(.L_41 - .L_40)
	.align		4
.L_40:
        /*0004*/ 	.word	index@(_Z29test_arg_min_max_op_in_devicePi)
        /*0008*/ 	.word	0x00000008


	//----- nvinfo : EIATTR_FRAME_SIZE
	.align		4
.L_41:
        /*000c*/ 	.byte	0x04, 0x11
        /*000e*/ 	.short	(.L_43 - .L_42)
	.align		4
.L_42:
        /*0010*/ 	.word	index@(_Z29test_arg_min_max_op_in_devicePi)
        /*0014*/ 	.word	0x00000000


	//----- nvinfo : EIATTR_REGCOUNT
	.align		4
.L_43:
        /*0018*/ 	.byte	0x04, 0x2f
        /*001a*/ 	.short	(.L_45 - .L_44)
	.align		4
.L_44:
        /*001c*/ 	.word	index@(_ZN3cub18CUB_300001_SM_10006detail11EmptyKernelIvEEvv)
        /*0020*/ 	.word	0x00000004


	//----- nvinfo : EIATTR_FRAME_SIZE
	.align		4
.L_45:
        /*0024*/ 	.byte	0x04, 0x11
        /*0026*/ 	.short	(.L_47 - .L_46)
	.align		4
.L_46:
        /*0028*/ 	.word	index@(_ZN3cub18CUB_300001_SM_10006detail11EmptyKernelIvEEvv)
        /*002c*/ 	.word	0x00000000


	//----- nvinfo : EIATTR_REGCOUNT
	.align		4
.L_47:
        /*0030*/ 	.byte	0x04, 0x2f
        /*0032*/ 	.short	(.L_49 - .L_48)
	.align		4
.L_48:
        /*0034*/ 	.word	index@(_ZN3cub18CUB_300001_SM_10006detail6reduce28DeviceReduceSingleTileKernelINS2_10policy_hubINS0_12KeyValuePairIiiEEiNS0_6ArgMaxEE10Policy1000ENS0_21ArgIndexInputIteratorIPiiiEEPS6_iS7_NS2_20empty_problem_init_tIS6_EES6_N4cuda3std3__410__identityEEEvT0_T1_T2_T3_T4_T6_)
        /*0038*/ 	.word	0x0000001b


	//----- nvinfo : EIATTR_FRAME_SIZE
	.align		4
.L_49:
        /*003c*/ 	.byte	0x04, 0x11
        /*003e*/ 	.short	(.L_51 - .L_50)
	.align		4
.L_50:
        /*0040*/ 	.word	index@(_ZN3cub18CUB_300001_SM_10006detail6reduce28DeviceReduceSingleTileKernelINS2_10policy_hubINS0_12KeyValuePairIiiEEiNS0_6ArgMaxEE10Policy1000ENS0_21ArgIndexInputIteratorIPiiiEEPS6_iS7_NS2_20empty_problem_init_tIS6_EES6_N4cuda3std3__410__identityEEEvT0_T1_T2_T3_T4_T6_)
        /*0044*/ 	.word	0x00000000


	//----- nvinfo : EIATTR_REGCOUNT
	.align		4
.L_51:
        /*0048*/ 	.byte	0x04, 0x2f
        /*004a*/ 	.short	(.L_53 - .L_52)
	.align		4
.L_52:
        /*004c*/ 	.word	index@(_ZN3cub18CUB_300001_SM_10006detail6reduce18DeviceReduceKernelINS2_10policy_hubINS0_12KeyValuePairIiiEEiNS0_6ArgMaxEE10Policy1000ENS0_21ArgIndexInputIteratorIPiiiEEiS7_S6_N4cuda3std3__410__identityEEEvT0_PT3_T1_NS0_13GridEvenShareISK_EET2_T4_)
        /*0050*/ 	.word	0x00000020


	//----- nvinfo : EIATTR_FRAME_SIZE
	.align		4
.L_53:
        /*0054*/ 	.byte	0x04, 0x11
        /*0056*/ 	.short	(.L_55 - .L_54)
	.align		4
.L_54:
        /*0058*/ 	.word	index@(_ZN3cub18CUB_300001_SM_10006detail6reduce18DeviceReduceKernelINS2_10policy_hubINS0_12KeyValuePairIiiEEiNS0_6ArgMaxEE10Policy1000ENS0_21ArgIndexInputIteratorIPiiiEEiS7_S6_N4cuda3std3__410__identityEEEvT0_PT3_T1_NS0_13GridEvenShareISK_EET2_T4_)
        /*005c*/ 	.word	0x00000000


	//----- nvinfo : EIATTR_REGCOUNT
	.align		4
.L_55:
        /*0060*/ 	.byte	0x04, 0x2f
        /*0062*/ 	.short	(.L_57 - .L_56)
	.align		4
.L_56:
        /*0064*/ 	.word	index@(_ZN3cub18CUB_300001_SM_10006detail6reduce28DeviceReduceSingleTileKernelINS2_10policy_hubINS0_12KeyValuePairIiiEEiNS0_6ArgMaxEE10Policy1000EPS6_SA_iS7_NS2_20empty_problem_init_tIS6_EES6_N4cuda3std3__410__identityEEEvT0_T1_T2_T3_T4_T6_)
        /*0068*/ 	.word	0x0000002c


	//----- nvinfo : EIATTR_FRAME_SIZE
	.align		4
.L_57:
        /*006c*/ 	.byte	0x04, 0x11
        /*006e*/ 	.short	(.L_59 - .L_58)
	.align		4
.L_58:
        /*0070*/ 	.word	index@(_ZN3cub18CUB_300001_SM_10006detail6reduce28DeviceReduceSingleTileKernelINS2_10policy_hubINS0_12KeyValuePairIiiEEiNS0_6ArgMaxEE10Policy1000EPS6_SA_iS7_NS2_20empty_problem_init_tIS6_EES6_N4cuda3std3__410__identityEEEvT0_T1_T2_T3_T4_T6_)
        /*0074*/ 	.word	0x00000000


	//----- nvinfo : EIATTR_REGCOUNT
	.align		4
.L_59:
        /*0078*/ 	.byte	0x04, 0x2f
        /*007a*/ 	.short	(.L_61 - .L_60)
	.align		4
.L_60:
        /*007c*/ 	.word	index@(_ZN3cub18CUB_300001_SM_10006detail6reduce28DeviceReduceSingleTileKernelINS2_10policy_hubINS0_12KeyValuePairIiiEEiNS0_6ArgMinEE10Policy1000ENS0_21ArgIndexInputIteratorIPiiiEEPS6_iS7_NS2_20empty_problem_init_tIS6_EES6_N4cuda3std3__410__identityEEEvT0_T1_T2_T3_T4_T6_)
        /*0080*/ 	.word	0x0000001b


	//----- nvinfo : EIATTR_FRAME_SIZE
	.align		4
.L_61:
        /*0084*/ 	.byte	0x04, 0x11
        /*0086*/ 	.short	(.L_63 - .L_62)
	.align		4
.L_62:
        /*0088*/ 	.word	index@(_ZN3cub18CUB_300001_SM_10006detail6reduce28DeviceReduceSingleTileKernelINS2_10policy_hubINS0_12KeyValuePairIiiEEiNS0_6ArgMinEE10Policy1000ENS0_21ArgIndexInputIteratorIPiiiEEPS6_iS7_NS2_20empty_problem_init_tIS6_EES6_N4cuda3std3__410__identityEEEvT0_T1_T2_T3_T4_T6_)
        /*008c*/ 	.word	0x00000000


	//----- nvinfo : EIATTR_REGCOUNT
	.align		4
.L_63:
        /*0090*/ 	.byte	0x04, 0x2f
        /*0092*/ 	.short	(.L_65 - .L_64)
	.align		4
.L_64:
        /*0094*/ 	.word	index@(_ZN3cub18CUB_300001_SM_10006detail6reduce18DeviceReduceKernelINS2_10policy_hubINS0_12KeyValuePairIiiEEiNS0_6ArgMinEE10Policy1000ENS0_21ArgIndexInputIteratorIPiiiEEiS7_S6_N4cuda3std3__410__identityEEEvT0_PT3_T1_NS0_13GridEvenShareISK_EET2_T4_)
        /*0098*/ 	.word	0x00000020


	//----- nvinfo : EIATTR_FRAME_SIZE
	.align		4
.L_65:
        /*009c*/ 	.byte	0x04, 0x11
        /*009e*/ 	.short	(.L_67 - .L_66)
	.align		4
.L_66:
        /*00a0*/ 	.word	index@(_ZN3cub18CUB_300001_SM_10006detail6reduce18DeviceReduceKernelINS2_10policy_hubINS0_12KeyValuePairIiiEEiNS0_6ArgMinEE10Policy1000ENS0_21ArgIndexInputIteratorIPiiiEEiS7_S6_N4cuda3std3__410__identityEEEvT0_PT3_T1_NS0_13GridEvenShareISK_EET2_T4_)
        /*00a4*/ 	.word	0x00000000


	//----- nvinfo : EIATTR_REGCOUNT
	.align		4
.L_67:
        /*00a8*/ 	.byte	0x04, 0x2f
        /*00aa*/ 	.short	(.L_69 - .L_68)
	.align		4
.L_68:
        /*00ac*/ 	.word	index@(_ZN3cub18CUB_300001_SM_10006detail6reduce28DeviceReduceSingleTileKernelINS2_10policy_hubINS0_12KeyValuePairIiiEEiNS0_6ArgMinEE10Policy1000EPS6_SA_iS7_NS2_20empty_problem_init_tIS6_EES6_N4cuda3std3__410__identityEEEvT0_T1_T2_T3_T4_T6_)
        /*00b0*/ 	.word	0x0000002c


	//----- nvinfo : EIATTR_FRAME_SIZE
	.align		4
.L_69:
        /*00b4*/ 	.byte	0x04, 0x11
        /*00b6*/ 	.short	(.L_71 - .L_70)
	.align		4
.L_70:
        /*00b8*/ 	.word	index@(_ZN3cub18CUB_300001_SM_10006detail6reduce28DeviceReduceSingleTileKernelINS2_10policy_hubINS0_12KeyValuePairIiiEEiNS0_6ArgMinEE10Policy1000EPS6_SA_iS7_NS2_20empty_problem_init_tIS6_EES6_N4cuda3std3__410__identityEEEvT0_T1_T2_T3_T4_T6_)
        /*00bc*/ 	.word	0x00000000


	//----- nvinfo : EIATTR_MIN_STACK_SIZE
	.align		4
.L_71:
        /*00c0*/ 	.byte	0x04, 0x12
        /*00c2*/ 	.short	(.L_73 - .L_72)
	.align		4
.L_72:
        /*00c4*/ 	.word	index@(_ZN3cub18CUB_300001_SM_10006detail6reduce28DeviceReduceSingleTileKernelINS2_10policy_hubINS0_12KeyValuePairIiiEEiNS0_6ArgMinEE10Policy1000EPS6_SA_iS7_NS2_20empty_problem_init_tIS6_EES6_N4cuda3std3__410__identityEEEvT0_T1_T2_T3_T4_T6_)
        /*00c8*/ 	.word	0x00000000


	//----- nvinfo : EIATTR_MIN_STACK_SIZE
	.align		4
.L_73:
        /*00cc*/ 	.byte	0x04, 0x12
        /*00ce*/ 	.short	(.L_75 - .L_74)
	.align		4
.L_74:
        /*00d0*/ 	.word	index@(_ZN3cub18CUB_300001_SM_10006detail6reduce18DeviceReduceKernelINS2_10policy_hubINS0_12KeyValuePairIiiEEiNS0_6ArgMinEE10Policy1000ENS0_21ArgIndexInputIteratorIPiiiEEiS7_S6_N4cuda3std3__410__identityEEEvT0_PT3_T1_NS0_13GridEvenShareISK_EET2_T4_)
        /*00d4*/ 	.word	0x00000000


	//----- nvinfo : EIATTR_MIN_STACK_SIZE
	.align		4
.L_75:
        /*00d8*/ 	.byte	0x04, 0x12
        /*00da*/ 	.short	(.L_77 - .L_76)
	.align		4
.L_76:
        /*00dc*/ 	.word	index@(_ZN3cub18CUB_300001_SM_10006detail6reduce28DeviceReduceSingleTileKernelINS2_10policy_hubINS0_12KeyValuePairIiiEEiNS0_6ArgMinEE10Policy1000ENS0_21ArgIndexInputIteratorIPiiiEEPS6_iS7_NS2_20empty_problem_init_tIS6_EES6_N4cuda3std3__410__identityEEEvT0_T1_T2_T3_T4_T6_)
        /*00e0*/ 	.word	0x00000000


	//----- nvinfo : EIATTR_MIN_STACK_SIZE
	.align		4
.L_77:
        /*00e4*/ 	.byte	0x04, 0x12
        /*00e6*/ 	.short	(.L_79 - .L_78)
	.align		4
.L_78:
        /*00e8*/ 	.word	index@(_ZN3cub18CUB_300001_SM_10006detail6reduce28DeviceReduceSingleTileKernelINS2_10policy_hubINS0_12KeyValuePairIiiEEiNS0_6ArgMaxEE10Policy1000EPS6_SA_iS7_NS2_20empty_problem_init_tIS6_EES6_N4cuda3std3__410__identityEEEvT0_T1_T2_T3_T4_T6_)
        /*00ec*/ 	.word	0x00000000


	//----- nvinfo : EIATTR_MIN_STACK_SIZE
	.align		4
.L_79:
        /*00f0*/ 	.byte	0x04, 0x12
        /*00f2*/ 	.short	(.L_81 - .L_80)
	.align		4
.L_80:
        /*00f4*/ 	.word	index@(_ZN3cub18CUB_300001_SM_10006detail6reduce18DeviceReduceKernelINS2_10policy_hubINS0_12KeyValuePairIiiEEiNS0_6ArgMaxEE10Policy1000ENS0_21ArgIndexInputIteratorIPiiiEEiS7_S6_N4cuda3std3__410__identityEEEvT0_PT3_T1_NS0_13GridEvenShareISK_EET2_T4_)
        /*00f8*/ 	.word	0x00000000


	//----- nvinfo : EIATTR_MIN_STACK_SIZE
	.align		4
.L_81:
        /*00fc*/ 	.byte	0x04, 0x12
        /*00fe*/ 	.short	(.L_83 - .L_82)
	.align		4
.L_82:
        /*0100*/ 	.word	index@(_ZN3cub18CUB_300001_SM_10006detail6reduce28DeviceReduceSingleTileKernelINS2_10policy_hubINS0_12KeyValuePairIiiEEiNS0_6ArgMaxEE10Policy1000ENS0_21ArgIndexInputIteratorIPiiiEEPS6_iS7_NS2_20empty_problem_init_tIS6_EES6_N4cuda3std3__410__identityEEEvT0_T1_T2_T3_T4_T6_)
        /*0104*/ 	.word	0x00000000


	//----- nvinfo : EIATTR_MIN_STACK_SIZE
	.align		4
.L_83:
        /*0108*/ 	.byte	0x04, 0x12
        /*010a*/ 	.short	(.L_85 - .L_84)
	.align		4
.L_84:
        /*010c*/ 	.word	index@(_ZN3cub18CUB_300001_SM_10006detail11EmptyKernelIvEEvv)
        /*0110*/ 	.word	0x00000000


	//----- nvinfo : EIATTR_MIN_STACK_SIZE
	.align		4
.L_85:
        /*0114*/ 	.byte	0x04, 0x12
        /*0116*/ 	.short	(.L_87 - .L_86)
	.align		4
.L_86:
        /*0118*/ 	.word	index@(_Z29test_arg_min_max_op_in_devicePi)
        /*011c*/ 	.word	0x00000000
.L_87:


//--------------------- .nv.compat                --------------------------
	.section	.nv.compat,"",@"SHT_CUDA_COMPAT_INFO"
	.align	4
        /*0000*/ 	.byte	0x02, 0x09, 0x00, 0x00, 0x02, 0x02, 0x01, 0x00, 0x02, 0x05, 0x05, 0x00, 0x03, 0x07, 0x01, 0x01
        /*0010*/ 	.byte	0x02, 0x03, 0x00, 0x00, 0x02, 0x06, 0x01, 0x00, 0x04, 0x0b, 0x08, 0x00, 0x09, 0x00, 0x00, 0x00
        /*0020*/ 	.byte	0x00, 0x00, 0x00, 0x00


//--------------------- .nv.info._ZN3cub18CUB_300001_SM_10006detail6reduce28DeviceReduceSingleTileKernelINS2_10policy_hubINS0_12KeyValuePairIiiEEiNS0_6ArgMinEE10Policy1000EPS6_SA_iS7_NS2_20empty_problem_init_tIS6_EES6_N4cuda3std3__410__identityEEEvT0_T1_T2_T3_T4_T6_ --------------------------
	.section	.nv.info._ZN3cub18CUB_300001_SM_10006detail6reduce28DeviceReduceSingleTileKernelINS2_10policy_hubINS0_12KeyValuePairIiiEEiNS0_6ArgMinEE10Policy1000EPS6_SA_iS7_NS2_20empty_problem_init_tIS6_EES6_N4cuda3std3__410__identityEEEvT0_T1_T2_T3_T4_T6_,"",@"SHT_CUDA_INFO"
	.sectionflags	@""
	.align	4


	//----- nvinfo : EIATTR_CUDA_API_VERSION
	.align		4
        /*0000*/ 	.byte	0x04, 0x37
        /*0002*/ 	.short	(.L_89 - .L_88)
.L_88:
        /*0004*/ 	.word	0x00000082


	//----- nvinfo : EIATTR_KPARAM_INFO
	.align		4
.L_89:
        /*0008*/ 	.byte	0x04, 0x17
        /*000a*/ 	.short	(.L_91 - .L_90)
.L_90:
        /*000c*/ 	.word	0x00000000
        /*0010*/ 	.short	0x0005
        /*0012*/ 	.short	0x0020
        /*0014*/ 	.byte	0x00, 0xf0, 0x05, 0x00


	//----- nvinfo : EIATTR_KPARAM_INFO
	.align		4
.L_91:
        /*0018*/ 	.byte	0x04, 0x17
        /*001a*/ 	.short	(.L_93 - .L_92)
.L_92:
        /*001c*/ 	.word	0x00000000
        /*0020*/ 	.short	0x0004
        /*0022*/ 	.short	0x0018
        /*0024*/ 	.byte	0x00, 0xf0, 0x21, 0x00


	//----- nvinfo : EIATTR_KPARAM_INFO
	.align		4
.L_93:
        /*0028*/ 	.byte	0x04, 0x17
        /*002a*/ 	.short	(.L_95 - .L_94)
.L_94:
        /*002c*/ 	.word	0x00000000
        /*0030*/ 	.short	0x0003
        /*0032*/ 	.short	0x0014
        /*0034*/ 	.byte	0x00, 0xf0, 0x05, 0x00


	//----- nvinfo : EIATTR_KPARAM_INFO
	.align		4
.L_95:
        /*0038*/ 	.byte	0x04, 0x17
        /*003a*/ 	.short	(.L_97 - .L_96)
.L_96:
        /*003c*/ 	.word	0x00000000
        /*0040*/ 	.short	0x0002
        /*0042*/ 	.short	0x0010
        /*0044*/ 	.byte	0x00, 0xf0, 0x11, 0x00


	//----- nvinfo : EIATTR_KPARAM_INFO
	.align		4
.L_97:
        /*0048*/ 	.byte	0x04, 0x17
        /*004a*/ 	.short	(.L_99 - .L_98)
.L_98:
        /*004c*/ 	.word	0x00000000
        /*0050*/ 	.short	0x0001
        /*0052*/ 	.short	0x0008
        /*0054*/ 	.byte	0x00, 0xf5, 0x21, 0x00


	//----- nvinfo : EIATTR_KPARAM_INFO
	.align		4
.L_99:
        /*0058*/ 	.byte	0x04, 0x17
        /*005a*/ 	.short	(.L_101 - .L_100)
.L_100:
        /*005c*/ 	.word	0x00000000
        /*0060*/ 	.short	0x0000
        /*0062*/ 	.short	0x0000
        /*0064*/ 	.byte	0x00, 0xf5, 0x21, 0x00


	//----- nvinfo : EIATTR_SPARSE_MMA_MASK
	.align		4
.L_101:
        /*0068*/ 	.byte	0x03, 0x50
        /*006a*/ 	.short	0x0000


	//----- nvinfo : EIATTR_MAXREG_COUNT
	.align		4
        /*006c*/ 	.byte	0x03, 0x1b
        /*006e*/ 	.short	0x00ff


	//----- nvinfo : EIATTR_NUM_BARRIERS
	.align		4
        /*0070*/ 	.byte	0x02, 0x4c
        /*0072*/ 	.byte	0x01
	.zero		1


	//----- nvinfo : EIATTR_MERCURY_ISA_VERSION
	.align		4
        /*0074*/ 	.byte	0x03, 0x5f
        /*0076*/ 	.short	0x0101


	//----- nvinfo : EIATTR_COOP_GROUP_MASK_REGIDS
	.align		4
        /*0078*/ 	.byte	0x04, 0x29
        /*007a*/ 	.short	(.L_103 - .L_102)


	//   ....[0]....
.L_102:
        /*007c*/ 	.word	0xffffffff


	//   ....[1]....
        /*0080*/ 	.word	0xffffffff


	//   ....[2]....
        /*0084*/ 	.word	0xffffffff


	//   ....[3]....
        /*0088*/ 	.word	0xffffffff


	//   ....[4]....
        /*008c*/ 	.word	0xffffffff


	//   ....[5]....
        /*0090*/ 	.word	0xffffffff


	//   ....[6]....
        /*0094*/ 	.word	0xffffffff


	//   ....[7]....
        /*0098*/ 	.word	0xffffffff


	//   ....[8]....
        /*009c*/ 	.word	0xffffffff


	//   ....[9]....
        /*00a0*/ 	.word	0xffffffff


	//   ....[10]....
        /*00a4*/ 	.word	0xffffffff


	//   ....[11]....
        /*00a8*/ 	.word	0xffffffff


	//   ....[12]....
        /*00ac*/ 	.word	0xffffffff


	//   ....[13]....
        /*00b0*/ 	.word	0xffffffff


	//   ....[14]....
        /*00b4*/ 	.word	0xffffffff


	//   ....[15]....
        /*00b8*/ 	.word	0xffffffff


	//   ....[16]....
        /*00bc*/ 	.word	0xffffffff


	//   ....[17]....
        /*00c0*/ 	.word	0xffffffff


	//   ....[18]....
        /*00c4*/ 	.word	0xffffffff


	//   ....[19]....
        /*00c8*/ 	.word	0xffffffff


	//   ....[20]....
        /*00cc*/ 	.word	0xffffffff


	//   ....[21]....
        /*00d0*/ 	.word	0xffffffff


	//   ....[22]....
        /*00d4*/ 	.word	0xffffffff


	//   ....[23]....
        /*00d8*/ 	.word	0xffffffff


	//   ....[24]....
        /*00dc*/ 	.word	0xffffffff


	//   ....[25]....
        /*00e0*/ 	.word	0xffffffff


	//   ....[26]....
        /*00e4*/ 	.word	0xffffffff


	//   ....[27]....
        /*00e8*/ 	.word	0xffffffff


	//   ....[28]....
        /*00ec*/ 	.word	0xffffffff


	//   ....[29]....
        /*00f0*/ 	.word	0xffffffff


	//----- nvinfo : EIATTR_COOP_GROUP_INSTR_OFFSETS
	.align		4
.L_103:
        /*00f4*/ 	.byte	0x04, 0x28
        /*00f6*/ 	.short	(.L_105 - .L_104)


	//   ....[0]....
.L_104:
        /*00f8*/ 	.word	0x000012c0


	//   ....[1]....
        /*00fc*/ 	.word	0x000012e0


	//   ....[2]....
        /*0100*/ 	.word	0x000013d0


	//   ....[3]....
        /*0104*/ 	.word	0x00001400


	//   ....[4]....
        /*0108*/ 	.word	0x000014b0


	//   ....[5]....
        /*010c*/ 	.word	0x000014e0


	//   ....[6]....
        /*0110*/ 	.word	0x00001590


	//   ....[7]....
        /*0114*/ 	.word	0x000015c0


	//   ....[8]....
        /*0118*/ 	.word	0x00001670


	//   ....[9]....
        /*011c*/ 	.word	0x00001690


	//   ....[10]....
        /*0120*/ 	.word	0x00001c10


	//   ....[11]....
        /*0124*/ 	.word	0x00001c50


	//   ....[12]....
        /*0128*/ 	.word	0x00001cf0


	//   ....[13]....
        /*012c*/ 	.word	0x00001d20


	//   ....[14]....
        /*0130*/ 	.word	0x00001dd0


	//   ....[15]....
        /*0134*/ 	.word	0x00001e00


	//   ....[16]....
        /*0138*/ 	.word	0x00001eb0


	//   ....[17]....
        /*013c*/ 	.word	0x00001ee0


	//   ....[18]....
        /*0140*/ 	.word	0x00001f90


	//   ....[19]....
        /*0144*/ 	.word	0x00001fc0


	//   ....[20]....
        /*0148*/ 	.word	0x000043d0


	//   ....[21]....
        /*014c*/ 	.word	0x000043f0


	//   ....[22]....
        /*0150*/ 	.word	0x000044e0


	//   ....[23]....
        /*0154*/ 	.word	0x00004510


	//   ....[24]....
        /*0158*/ 	.word	0x000045c0


	//   ....[25]....
        /*015c*/ 	.word	0x000045f0


	//   ....[26]....
        /*0160*/ 	.word	0x000046a0


	//   ....[27]....
        /*0164*/ 	.word	0x000046d0


	//   ....[28]....
        /*0168*/ 	.word	0x00004780


	//   ....[29]....
        /*016c*/ 	.word	0x000047a0


	//----- nvinfo : EIATTR_VRC_CTA_INIT_COUNT
	.align		4
.L_105:
        /*0170*/ 	.byte	0x02, 0x4a
	.zero		1
	.zero		1


	//----- nvinfo : EIATTR_EXIT_INSTR_OFFSETS
	.align		4
        /*0174*/ 	.byte	0x04, 0x1c
        /*0176*/ 	.short	(.L_107 - .L_106)


	//   ....[0]....
.L_106:
        /*0178*/ 	.word	0x00000070


	//   ....[1]....
        /*017c*/ 	.word	0x000000c0


	//   ....[2]....
        /*0180*/ 	.word	0x00004bc0


	//   ....[3]....
        /*0184*/ 	.word	0x00004c00


	//----- nvinfo : EIATTR_MAX_THREADS
	.align		4
.L_107:
        /*0188*/ 	.byte	0x04, 0x05
        /*018a*/ 	.short	(.L_109 - .L_108)
.L_108:
        /*018c*/ 	.word	0x00000100
        /*0190*/ 	.word	0x00000001
        /*0194*/ 	.word	0x00000001


	//----- nvinfo : EIATTR_CRS_STACK_SIZE
	.align		4
.L_109:
        /*0198*/ 	.byte	0x04, 0x1e
        /*019a*/ 	.short	(.L_111 - .L_110)
.L_110:
        /*019c*/ 	.word	0x00000000


	//----- nvinfo : EIATTR_CBANK_PARAM_SIZE
	.align		4
.L_111:
        /*01a0*/ 	.byte	0x03, 0x19
        /*01a2*/ 	.short	0x0021


	//----- nvinfo : EIATTR_PARAM_CBANK
	.align		4
        /*01a4*/ 	.byte	0x04, 0x0a
        /*01a6*/ 	.short	(.L_113 - .L_112)
	.align		4
.L_112:
        /*01a8*/ 	.word	index@(.nv.constant0._ZN3cub18CUB_300001_SM_10006detail6reduce28DeviceReduceSingleTileKernelINS2_10policy_hubINS0_12KeyValuePairIiiEEiNS0_6ArgMinEE10Policy1000EPS6_SA_iS7_NS2_20empty_problem_init_tIS6_EES6_N4cuda3std3__410__identityEEEvT0_T1_T2_T3_T4_T6_)
        /*01ac*/ 	.short	0x0380
        /*01ae*/ 	.short	0x0021


	//----- nvinfo : EIATTR_SW_WAR
	.align		4
.L_113:
        /*01b0*/ 	.byte	0x04, 0x36
        /*01b2*/ 	.short	(.L_115 - .L_114)
.L_114:
        /*01b4*/ 	.word	0x00000008
.L_115:


//--------------------- .nv.info._ZN3cub18CUB_300001_SM_10006detail6reduce18DeviceReduceKernelINS2_10policy_hubINS0_12KeyValuePairIiiEEiNS0_6ArgMinEE10Policy1000ENS0_21ArgIndexInputIteratorIPiiiEEiS7_S6_N4cuda3std3__410__identityEEEvT0_PT3_T1_NS0_13GridEvenShareISK_EET2_T4_ --------------------------
	.section	.nv.info._ZN3cub18CUB_300001_SM_10006detail6reduce18DeviceReduceKernelINS2_10policy_hubINS0_12KeyValuePairIiiEEiNS0_6ArgMinEE10Policy1000ENS0_21ArgIndexInputIteratorIPiiiEEiS7_S6_N4cuda3std3__410__identityEEEvT0_PT3_T1_NS0_13GridEvenShareISK_EET2_T4_,"",@"SHT_CUDA_INFO"
	.sectionflags	@""
	.align	4


	//----- nvinfo : EIATTR_CUDA_API_VERSION
	.align		4
        /*0000*/ 	.byte	0x04, 0x37
        /*0002*/ 	.short	(.L_117 - .L_116)
.L_116:
        /*0004*/ 	.word	0x00000082


	//----- nvinfo : EIATTR_KPARAM_INFO
	.align		4
.L_117:
        /*0008*/ 	.byte	0x04, 0x17
        /*000a*/ 	.short	(.L_119 - .L_118)
.L_118:
        /*000c*/ 	.word	0x00000000
        /*0010*/ 	.short	0x0005
        /*0012*/ 	.short	0x0045
        /*0014*/ 	.byte	0x00, 0xf0, 0x05, 0x00


	//----- nvinfo : EIATTR_KPARAM_INFO
	.align		4
.L_119:
        /*0018*/ 	.byte	0x04, 0x17
        /*001a*/ 	.short	(.L_121 - .L_120)
.L_120:
        /*001c*/ 	.word	0x00000000
        /*0020*/ 	.short	0x0004
        /*0022*/ 	.short	0x0044
        /*0024*/ 	.byte	0x00, 0xf0, 0x05, 0x00


	//----- nvinfo : EIATTR_KPARAM_INFO
	.align		4
.L_121:
        /*0028*/ 	.byte	0x04, 0x17
        /*002a*/ 	.short	(.L_123 - .L_122)
.L_122:
        /*002c*/ 	.word	0x00000000
        /*0030*/ 	.short	0x0003
        /*0032*/ 	.short	0x001c
        /*0034*/ 	.byte	0x00, 0xf0, 0xa1, 0x00


	//----- nvinfo : EIATTR_KPARAM_INFO
	.align		4
.L_123:
        /*0038*/ 	.byte	0x04, 0x17
        /*003a*/ 	.short	(.L_125 - .L_124)
.L_124:
        /*003c*/ 	.word	0x00000000
        /*0040*/ 	.short	0x0002
        /*0042*/ 	.short	0x0018
        /*0044*/ 	.byte	0x00, 0xf0, 0x11, 0x00


	//----- nvinfo : EIATTR_KPARAM_INFO
	.align		4
.L_125:
        /*0048*/ 	.byte	0x04, 0x17
        /*004a*/ 	.short	(.L_127 - .L_126)
.L_126:
        /*004c*/ 	.word	0x00000000
        /*0050*/ 	.short	0x0001
        /*0052*/ 	.short	0x0010
        /*0054*/ 	.byte	0x00, 0xf5, 0x21, 0x00


	//----- nvinfo : EIATTR_KPARAM_INFO
	.align		4
.L_127:
        /*0058*/ 	.byte	0x04, 0x17
        /*005a*/ 	.short	(.L_129 - .L_128)
.L_128:
        /*005c*/ 	.word	0x00000000
        /*0060*/ 	.short	0x0000
        /*0062*/ 	.short	0x0000
        /*0064*/ 	.byte	0x00, 0xf0, 0x41, 0x00


	//----- nvinfo : EIATTR_SPARSE_MMA_MASK
	.align		4
.L_129:
        /*0068*/ 	.byte	0x03, 0x50
        /*006a*/ 	.short	0x0000


	//----- nvinfo : EIATTR_MAXREG_COUNT
	.align		4
        /*006c*/ 	.byte	0x03, 0x1b
        /*006e*/ 	.short	0x00ff


	//----- nvinfo : EIATTR_NUM_BARRIERS
	.align		4
        /*0070*/ 	.byte	0x02, 0x4c
        /*0072*/ 	.byte	0x01
	.zero		1


	//----- nvinfo : EIATTR_MERCURY_ISA_VERSION
	.align		4
        /*0074*/ 	.byte	0x03, 0x5f
        /*0076*/ 	.short	0x0101


	//----- nvinfo : EIATTR_COOP_GROUP_MASK_REGIDS
	.align		4
        /*0078*/ 	.byte	0x04, 0x29
        /*007a*/ 	.short	(.L_131 - .L_130)


	//   ....[0]....
.L_130:
        /*007c*/ 	.word	0xffffffff


	//   ....[1]....
        /*0080*/ 	.word	0xffffffff


	//   ....[2]....
        /*0084*/ 	.word	0xffffffff


	//   ....[3]....
        /*0088*/ 	.word	0xffffffff


	//   ....[4]....
        /*008c*/ 	.word	0xffffffff


	//   ....[5]....
        /*0090*/ 	.word	0xffffffff


	//   ....[6]....
        /*0094*/ 	.word	0xffffffff


	//   ....[7]....
        /*0098*/ 	.word	0xffffffff


	//   ....[8]....
        /*009c*/ 	.word	0xffffffff


	//   ....[9]....
        /*00a0*/ 	.word	0xffffffff


	//   ....[10]....
        /*00a4*/ 	.word	0xffffffff


	//   ....[11]....
        /*00a8*/ 	.word	0xffffffff


	//   ....[12]....
        /*00ac*/ 	.word	0xffffffff


	//   ....[13]....
        /*00b0*/ 	.word	0xffffffff


	//   ....[14]....
        /*00b4*/ 	.word	0xffffffff


	//   ....[15]....
        /*00b8*/ 	.word	0xffffffff


	//   ....[16]....
        /*00bc*/ 	.word	0xffffffff


	//   ....[17]....
        /*00c0*/ 	.word	0xffffffff


	//   ....[18]....
        /*00c4*/ 	.word	0xffffffff


	//   ....[19]....
        /*00c8*/ 	.word	0xffffffff


	//   ....[20]....
        /*00cc*/ 	.word	0xffffffff


	//   ....[21]....
        /*00d0*/ 	.word	0xffffffff


	//   ....[22]....
        /*00d4*/ 	.word	0xffffffff


	//   ....[23]....
        /*00d8*/ 	.word	0xffffffff


	//   ....[24]....
        /*00dc*/ 	.word	0xffffffff


	//   ....[25]....
        /*00e0*/ 	.word	0xffffffff


	//   ....[26]....
        /*00e4*/ 	.word	0xffffffff


	//   ....[27]....
        /*00e8*/ 	.word	0xffffffff


	//   ....[28]....
        /*00ec*/ 	.word	0xffffffff


	//   ....[29]....
        /*00f0*/ 	.word	0xffffffff


	//----- nvinfo : EIATTR_COOP_GROUP_INSTR_OFFSETS
	.align		4
.L_131:
        /*00f4*/ 	.byte	0x04, 0x28
        /*00f6*/ 	.short	(.L_133 - .L_132)


	//   ....[0]....
.L_132:
        /*00f8*/ 	.word	0x00000bf0


	//   ....[1]....
        /*00fc*/ 	.word	0x00000c10


	//   ....[2]....
        /*0100*/ 	.word	0x00000d00


	//   ....[3]....
        /*0104*/ 	.word	0x00000d30


	//   ....[4]....
        /*0108*/ 	.word	0x00000de0


	//   ....[5]....
        /*010c*/ 	.word	0x00000e10


	//   ....[6]....
        /*0110*/ 	.word	0x00000ec0


	//   ....[7]....
        /*0114*/ 	.word	0x00000ef0


	//   ....[8]....
        /*0118*/ 	.word	0x00000fa0


	//   ....[9]....
        /*011c*/ 	.word	0x00000fc0


	//   ....[10]....
        /*0120*/ 	.word	0x00001530


	//   ....[11]....
        /*0124*/ 	.word	0x00001580


	//   ....[12]....
        /*0128*/ 	.word	0x00001620


	//   ....[13]....
        /*012c*/ 	.word	0x00001650


	//   ....[14]....
        /*0130*/ 	.word	0x00001700


	//   ....[15]....
        /*0134*/ 	.word	0x00001730


	//   ....[16]....
        /*0138*/ 	.word	0x000017e0


	//   ....[17]....
        /*013c*/ 	.word	0x00001810


	//   ....[18]....
        /*0140*/ 	.word	0x000018c0


	//   ....[19]....
        /*0144*/ 	.word	0x000018f0


	//   ....[20]....
        /*0148*/ 	.word	0x000035e0


	//   ....[21]....
        /*014c*/ 	.word	0x00003600


	//   ....[22]....
        /*0150*/ 	.word	0x000036f0


	//   ....[23]....
        /*0154*/ 	.word	0x00003720


	//   ....[24]....
        /*0158*/ 	.word	0x000037d0


	//   ....[25]....
        /*015c*/ 	.word	0x00003800


	//   ....[26]....
        /*0160*/ 	.word	0x000038b0


	//   ....[27]....
        /*0164*/ 	.word	0x000038e0


	//   ....[28]....
        /*0168*/ 	.word	0x00003990


	//   ....[29]....
        /*016c*/ 	.word	0x000039b0


	//----- nvinfo : EIATTR_VRC_CTA_INIT_COUNT
	.align		4
.L_133:
        /*0170*/ 	.byte	0x02, 0x4a
	.zero		1
	.zero		1


	//----- nvinfo : EIATTR_EXIT_INSTR_OFFSETS
	.align		4
        /*0174*/ 	.byte	0x04, 0x1c
        /*0176*/ 	.short	(.L_135 - .L_134)


	//   ....[0]....
.L_134:
        /*0178*/ 	.word	0x00003dd0


	//   ....[1]....
        /*017c*/ 	.word	0x00003e20


	//----- nvinfo : EIATTR_MAX_THREADS
	.align		4
.L_135:
        /*0180*/ 	.byte	0x04, 0x05
        /*0182*/ 	.short	(.L_137 - .L_136)
.L_136:
        /*0184*/ 	.word	0x00000100
        /*0188*/ 	.word	0x00000001
        /*018c*/ 	.word	0x00000001


	//----- nvinfo : EIATTR_CRS_STACK_SIZE
	.align		4
.L_137:
        /*0190*/ 	.byte	0x04, 0x1e
        /*0192*/ 	.short	(.L_139 - .L_138)
.L_138:
        /*0194*/ 	.word	0x00000000


	//----- nvinfo : EIATTR_CBANK_PARAM_SIZE
	.align		4
.L_139:
        /*0198*/ 	.byte	0x03, 0x19
        /*019a*/ 	.short	0x0046


	//----- nvinfo : EIATTR_PARAM_CBANK
	.align		4
        /*019c*/ 	.byte	0x04, 0x0a
        /*019e*/ 	.short	(.L_141 - .L_140)
	.align		4
.L_140:
        /*01a0*/ 	.word	index@(.nv.constant0._ZN3cub18CUB_300001_SM_10006detail6reduce18DeviceReduceKernelINS2_10policy_hubINS0_12KeyValuePairIiiEEiNS0_6ArgMinEE10Policy1000ENS0_21ArgIndexInputIteratorIPiiiEEiS7_S6_N4cuda3std3__410__identityEEEvT0_PT3_T1_NS0_13GridEvenShareISK_EET2_T4_)
        /*01a4*/ 	.short	0x0380
        /*01a6*/ 	.short	0x0046


	//----- nvinfo : EIATTR_SW_WAR
	.align		4
.L_141:
        /*01a8*/ 	.byte	0x04, 0x36
        /*01aa*/ 	.short	(.L_143 - .L_142)
.L_142:
        /*01ac*/ 	.word	0x00000008
.L_143:


//--------------------- .nv.info._ZN3cub18CUB_300001_SM_10006detail6reduce28DeviceReduceSingleTileKernelINS2_10policy_hubINS0_12KeyValuePairIiiEEiNS0_6ArgMinEE10Policy1000ENS0_21ArgIndexInputIteratorIPiiiEEPS6_iS7_NS2_20empty_problem_init_tIS6_EES6_N4cuda3std3__410__identityEEEvT0_T1_T2_T3_T4_T6_ --------------------------
	.section	.nv.info._ZN3cub18CUB_300001_SM_10006detail6reduce28DeviceReduceSingleTileKernelINS2_10policy_hubINS0_12KeyValuePairIiiEEiNS0_6ArgMinEE10Policy1000ENS0_21ArgIndexInputIteratorIPiiiEEPS6_iS7_NS2_20empty_problem_init_tIS6_EES6_N4cuda3std3__410__identityEEEvT0_T1_T2_T3_T4_T6_,"",@"SHT_CUDA_INFO"
	.sectionflags	@""
	.align	4


	//----- nvinfo : EIATTR_CUDA_API_VERSION
	.align		4
        /*0000*/ 	.byte	0x04, 0x37
        /*0002*/ 	.short	(.L_145 - .L_144)
.L_144:
        /*0004*/ 	.word	0x00000082


	//----- nvinfo : EIATTR_KPARAM_INFO
	.align		4
.L_145:
        /*0008*/ 	.byte	0x04, 0x17
        /*000a*/ 	.short	(.L_147 - .L_146)
.L_146:
        /*000c*/ 	.word	0x00000000
        /*0010*/ 	.short	0x0005
        /*0012*/ 	.short	0x0028
        /*0014*/ 	.byte	0x00, 0xf0, 0x05, 0x00


	//----- nvinfo : EIATTR_KPARAM_INFO
	.align		4
.L_147:
        /*0018*/ 	.byte	0x04, 0x17
        /*001a*/ 	.short	(.L_149 - .L_148)
.L_148:
        /*001c*/ 	.word	0x00000000
        /*0020*/ 	.short	0x0004
        /*0022*/ 	.short	0x0020
        /*0024*/ 	.byte	0x00, 0xf0, 0x21, 0x00


	//----- nvinfo : EIATTR_KPARAM_INFO
	.align		4
.L_149:
        /*0028*/ 	.byte	0x04, 0x17
        /*002a*/ 	.short	(.L_151 - .L_150)
.L_150:
        /*002c*/ 	.word	0x00000000
        /*0030*/ 	.short	0x0003
        /*0032*/ 	.short	0x001c
        /*0034*/ 	.byte	0x00, 0xf0, 0x05, 0x00


	//----- nvinfo : EIATTR_KPARAM_INFO
	.align		4
.L_151:
        /*0038*/ 	.byte	0x04, 0x17
        /*003a*/ 	.short	(.L_153 - .L_152)
.L_152:
        /*003c*/ 	.word	0x00000000
        /*0040*/ 	.short	0x0002
        /*0042*/ 	.short	0x0018
        /*0044*/ 	.byte	0x00, 0xf0, 0x11, 0x00


	//----- nvinfo : EIATTR_KPARAM_INFO
	.align		4
.L_153:
        /*0048*/ 	.byte	0x04, 0x17
        /*004a*/ 	.short	(.L_155 - .L_154)
.L_154:
        /*004c*/ 	.word	0x00000000
        /*0050*/ 	.short	0x0001
        /*0052*/ 	.short	0x0010
        /*0054*/ 	.byte	0x00, 0xf5, 0x21, 0x00


	//----- nvinfo : EIATTR_KPARAM_INFO
	.align		4
.L_155:
        /*0058*/ 	.byte	0x04, 0x17
        /*005a*/ 	.short	(.L_157 - .L_156)
.L_156:
        /*005c*/ 	.word	0x00000000
        /*0060*/ 	.short	0x0000
        /*0062*/ 	.short	0x0000
        /*0064*/ 	.byte	0x00, 0xf0, 0x41, 0x00


	//----- nvinfo : EIATTR_SPARSE_MMA_MASK
	.align		4
.L_157:
        /*0068*/ 	.byte	0x03, 0x50
        /*006a*/ 	.short	0x0000


	//----- nvinfo : EIATTR_MAXREG_COUNT
	.align		4
        /*006c*/ 	.byte	0x03, 0x1b
        /*006e*/ 	.short	0x00ff


	//----- nvinfo : EIATTR_NUM_BARRIERS
	.align		4
        /*0070*/ 	.byte	0x02, 0x4c
        /*0072*/ 	.byte	0x01
	.zero		1


	//----- nvinfo : EIATTR_MERCURY_ISA_VERSION
	.align		4
        /*0074*/ 	.byte	0x03, 0x5f
        /*0076*/ 	.short	0x0101


	//----- nvinfo : EIATTR_COOP_GROUP_MASK_REGIDS
	.align		4
        /*0078*/ 	.byte	0x04, 0x29
        /*007a*/ 	.short	(.L_159 - .L_158)


	//   ....[0]....
.L_158:
        /*007c*/ 	.word	0xffffffff


	//   ....[1]....
        /*0080*/ 	.word	0xffffffff


	//   ....[2]....
        /*0084*/ 	.word	0xffffffff


	//   ....[3]....
        /*0088*/ 	.word	0xffffffff


	//   ....[4]....
        /*008c*/ 	.word	0xffffffff


	//   ....[5]....
        /*0090*/ 	.word	0xffffffff


	//   ....[6]....
        /*0094*/ 	.word	0xffffffff


	//   ....[7]....
        /*0098*/ 	.word	0xffffffff


	//   ....[8]....
        /*009c*/ 	.word	0xffffffff


	//   ....[9]....
        /*00a0*/ 	.word	0xffffffff


	//   ....[10]....
        /*00a4*/ 	.word	0xffffffff


	//   ....[11]....
        /*00a8*/ 	.word	0xffffffff


	//   ....[12]....
        /*00ac*/ 	.word	0xffffffff


	//   ....[13]....
        /*00b0*/ 	.word	0xffffffff


	//   ....[14]....
        /*00b4*/ 	.word	0xffffffff


	//   ....[15]....
        /*00b8*/ 	.word	0xffffffff


	//   ....[16]....
        /*00bc*/ 	.word	0xffffffff


	//   ....[17]....
        /*00c0*/ 	.word	0xffffffff


	//   ....[18]....
        /*00c4*/ 	.word	0xffffffff


	//   ....[19]....
        /*00c8*/ 	.word	0xffffffff


	//   ....[20]....
        /*00cc*/ 	.word	0xffffffff


	//   ....[21]....
        /*00d0*/ 	.word	0xffffffff


	//   ....[22]....
        /*00d4*/ 	.word	0xffffffff


	//   ....[23]....
        /*00d8*/ 	.word	0xffffffff


	//   ....[24]....
        /*00dc*/ 	.word	0xffffffff


	//   ....[25]....
        /*00e0*/ 	.word	0xffffffff


	//   ....[26]....
        /*00e4*/ 	.word	0xffffffff


	//   ....[27]....
        /*00e8*/ 	.word	0xffffffff


	//   ....[28]....
        /*00ec*/ 	.word	0xffffffff


	//   ....[29]....
        /*00f0*/ 	.word	0xffffffff


	//----- nvinfo : EIATTR_COOP_GROUP_INSTR_OFFSETS
	.align		4
.L_159:
        /*00f4*/ 	.byte	0x04, 0x28
        /*00f6*/ 	.short	(.L_161 - .L_160)


	//   ....[0]....
.L_160:
        /*00f8*/ 	.word	0x00000c70


	//   ....[1]....
        /*00fc*/ 	.word	0x00000c90


	//   ....[2]....
        /*0100*/ 	.word	0x00000d80


	//   ....[3]....
        /*0104*/ 	.word	0x00000db0


	//   ....[4]....
        /*0108*/ 	.word	0x00000e60


	//   ....[5]....
        /*010c*/ 	.word	0x00000e90


	//   ....[6]....
        /*0110*/ 	.word	0x00000f40


	//   ....[7]....
        /*0114*/ 	.word	0x00000f70


	//   ....[8]....
        /*0118*/ 	.word	0x00001020


	//   ....[9]....
        /*011c*/ 	.word	0x00001040


	//   ....[10]....
        /*0120*/ 	.word	0x000015c0


	//   ....[11]....
        /*0124*/ 	.word	0x00001600


	//   ....[12]....
        /*0128*/ 	.word	0x000016a0


	//   ....[13]....
        /*012c*/ 	.word	0x000016d0


	//   ....[14]....
        /*0130*/ 	.word	0x00001780


	//   ....[15]....
        /*0134*/ 	.word	0x000017b0


	//   ....[16]....
        /*0138*/ 	.word	0x00001860


	//   ....[17]....
        /*013c*/ 	.word	0x00001890


	//   ....[18]....
        /*0140*/ 	.word	0x00001940


	//   ....[19]....
        /*0144*/ 	.word	0x00001970


	//   ....[20]....
        /*0148*/ 	.word	0x00003640


	//   ....[21]....
        /*014c*/ 	.word	0x00003660


	//   ....[22]....
        /*0150*/ 	.word	0x00003750


	//   ....[23]....
        /*0154*/ 	.word	0x00003780


	//   ....[24]....
        /*0158*/ 	.word	0x00003830


	//   ....[25]....
        /*015c*/ 	.word	0x00003860


	//   ....[26]....
        /*0160*/ 	.word	0x00003910


	//   ....[27]....
        /*0164*/ 	.word	0x00003940


	//   ....[28]....
        /*0168*/ 	.word	0x000039f0


	//   ....[29]....
        /*016c*/ 	.word	0x00003a10


	//----- nvinfo : EIATTR_VRC_CTA_INIT_COUNT
	.align		4
.L_161:
        /*0170*/ 	.byte	0x02, 0x4a
	.zero		1
	.zero		1


	//----- nvinfo : EIATTR_EXIT_INSTR_OFFSETS
	.align		4
        /*0174*/ 	.byte	0x04, 0x1c
        /*0176*/ 	.short	(.L_163 - .L_162)


	//   ....[0]....
.L_162:
        /*0178*/ 	.word	0x00000070


	//   ....[1]....
        /*017c*/ 	.word	0x000000c0


	//   ....[2]....
        /*0180*/ 	.word	0x00003e30


	//   ....[3]....
        /*0184*/ 	.word	0x00003e70


	//----- nvinfo : EIATTR_MAX_THREADS
	.align		4
.L_163:
        /*0188*/ 	.byte	0x04, 0x05
        /*018a*/ 	.short	(.L_165 - .L_164)
.L_164:
        /*018c*/ 	.word	0x00000100
        /*0190*/ 	.word	0x00000001
        /*0194*/ 	.word	0x00000001


	//----- nvinfo : EIATTR_CRS_STACK_SIZE
	.align		4
.L_165:
        /*0198*/ 	.byte	0x04, 0x1e
        /*019a*/ 	.short	(.L_167 - .L_166)
.L_166:
        /*019c*/ 	.word	0x00000000


	//----- nvinfo : EIATTR_CBANK_PARAM_SIZE
	.align		4
.L_167:
        /*01a0*/ 	.byte	0x03, 0x19
        /*01a2*/ 	.short	0x0029


	//----- nvinfo : EIATTR_PARAM_CBANK
	.align		4
        /*01a4*/ 	.byte	0x04, 0x0a
        /*01a6*/ 	.short	(.L_169 - .L_168)
	.align		4
.L_168:
        /*01a8*/ 	.word	index@(.nv.constant0._ZN3cub18CUB_300001_SM_10006detail6reduce28DeviceReduceSingleTileKernelINS2_10policy_hubINS0_12KeyValuePairIiiEEiNS0_6ArgMinEE10Policy1000ENS0_21ArgIndexInputIteratorIPiiiEEPS6_iS7_NS2_20empty_problem_init_tIS6_EES6_N4cuda3std3__410__identityEEEvT0_T1_T2_T3_T4_T6_)
        /*01ac*/ 	.short	0x0380
        /*01ae*/ 	.short	0x0029


	//----- nvinfo : EIATTR_SW_WAR
	.align		4
.L_169:
        /*01b0*/ 	.byte	0x04, 0x36
        /*01b2*/ 	.short	(.L_171 - .L_170)
.L_170:
        /*01b4*/ 	.word	0x00000008
.L_171:


//--------------------- .nv.info._ZN3cub18CUB_300001_SM_10006detail6reduce28DeviceReduceSingleTileKernelINS2_10policy_hubINS0_12KeyValuePairIiiEEiNS0_6ArgMaxEE10Policy1000EPS6_SA_iS7_NS2_20empty_problem_init_tIS6_EES6_N4cuda3std3__410__identityEEEvT0_T1_T2_T3_T4_T6_ --------------------------
	.section	.nv.info._ZN3cub18CUB_300001_SM_10006detail6reduce28DeviceReduceSingleTileKernelINS2_10policy_hubINS0_12KeyValuePairIiiEEiNS0_6ArgMaxEE10Policy1000EPS6_SA_iS7_NS2_20empty_problem_init_tIS6_EES6_N4cuda3std3__410__identityEEEvT0_T1_T2_T3_T4_T6_,"",@"SHT_CUDA_INFO"
	.sectionflags	@""
	.align	4


	//----- nvinfo : EIATTR_CUDA_API_VERSION
	.align		4
        /*0000*/ 	.byte	0x04, 0x37
        /*0002*/ 	.short	(.L_173 - .L_172)
.L_172:
        /*0004*/ 	.word	0x00000082


	//----- nvinfo : EIATTR_KPARAM_INFO
	.align		4
.L_173:
        /*0008*/ 	.byte	0x04, 0x17
        /*000a*/ 	.short	(.L_175 - .L_174)
.L_174:
        /*000c*/ 	.word	0x00000000
        /*0010*/ 	.short	0x0005
        /*0012*/ 	.short	0x0020
        /*0014*/ 	.byte	0x00, 0xf0, 0x05, 0x00


	//----- nvinfo : EIATTR_KPARAM_INFO
	.align		4
.L_175:
        /*0018*/ 	.byte	0x04, 0x17
        /*001a*/ 	.short	(.L_177 - .L_176)
.L_176:
        /*001c*/ 	.word	0x00000000
        /*0020*/ 	.short	0x0004
        /*0022*/ 	.short	0x0018
        /*0024*/ 	.byte	0x00, 0xf0, 0x21, 0x00


	//----- nvinfo : EIATTR_KPARAM_INFO
	.align		4
.L_177:
        /*0028*/ 	.byte	0x04, 0x17
        /*002a*/ 	.short	(.L_179 - .L_178)
.L_178:
        /*002c*/ 	.word	0x00000000
        /*0030*/ 	.short	0x0003
        /*0032*/ 	.short	0x0014
        /*0034*/ 	.byte	0x00, 0xf0, 0x05, 0x00


	//----- nvinfo : EIATTR_KPARAM_INFO
	.align		4
.L_179:
        /*0038*/ 	.byte	0x04, 0x17
        /*003a*/ 	.short	(.L_181 - .L_180)
.L_180:
        /*003c*/ 	.word	0x00000000
        /*0040*/ 	.short	0x0002
        /*0042*/ 	.short	0x0010
        /*0044*/ 	.byte	0x00, 0xf0, 0x11, 0x00


	//----- nvinfo : EIATTR_KPARAM_INFO
	.align		4
.L_181:
        /*0048*/ 	.byte	0x04, 0x17
        /*004a*/ 	.short	(.L_183 - .L_182)
.L_182:
        /*004c*/ 	.word	0x00000000
        /*0050*/ 	.short	0x0001
        /*0052*/ 	.short	0x0008
        /*0054*/ 	.byte	0x00, 0xf5, 0x21, 0x00


	//----- nvinfo : EIATTR_KPARAM_INFO
	.align		4
.L_183:
        /*0058*/ 	.byte	0x04, 0x17
        /*005a*/ 	.short	(.L_185 - .L_184)
.L_184:
        /*005c*/ 	.word	0x00000000
        /*0060*/ 	.short	0x0000
        /*0062*/ 	.short	0x0000
        /*0064*/ 	.byte	0x00, 0xf5, 0x21, 0x00


	//----- nvinfo : EIATTR_SPARSE_MMA_MASK
	.align		4
.L_185:
        /*0068*/ 	.byte	0x03, 0x50
        /*006a*/ 	.short	0x0000


	//----- nvinfo : EIATTR_MAXREG_COUNT
	.align		4
        /*006c*/ 	.byte	0x03, 0x1b
        /*006e*/ 	.short	0x00ff


	//----- nvinfo : EIATTR_NUM_BARRIERS
	.align		4
        /*0070*/ 	.byte	0x02, 0x4c
        /*0072*/ 	.byte	0x01
	.zero		1


	//----- nvinfo : EIATTR_MERCURY_ISA_VERSION
	.align		4
        /*0074*/ 	.byte	0x03, 0x5f
        /*0076*/ 	.short	0x0101


	//----- nvinfo : EIATTR_COOP_GROUP_MASK_REGIDS
	.align		4
        /*0078*/ 	.byte	0x04, 0x29
        /*007a*/ 	.short	(.L_187 - .L_186)


	//   ....[0]....
.L_186:
        /*007c*/ 	.word	0xffffffff


	//   ....[1]....
        /*0080*/ 	.word	0xffffffff


	//   ....[2]....
        /*0084*/ 	.word	0xffffffff


	//   ....[3]....
        /*0088*/ 	.word	0xffffffff


	//   ....[4]....
        /*008c*/ 	.word	0xffffffff


	//   ....[5]....
        /*0090*/ 	.word	0xffffffff


	//   ....[6]....
        /*0094*/ 	.word	0xffffffff


	//   ....[7]....
        /*0098*/ 	.word	0xffffffff


	//   ....[8]....
        /*009c*/ 	.word	0xffffffff


	//   ....[9]....
        /*00a0*/ 	.word	0xffffffff


	//   ....[10]....
        /*00a4*/ 	.word	0xffffffff


	//   ....[11]....
        /*00a8*/ 	.word	0xffffffff


	//   ....[12]....
        /*00ac*/ 	.word	0xffffffff


	//   ....[13]....
        /*00b0*/ 	.word	0xffffffff


	//   ....[14]....
        /*00b4*/ 	.word	0xffffffff


	//   ....[15]....
        /*00b8*/ 	.word	0xffffffff


	//   ....[16]....
        /*00bc*/ 	.word	0xffffffff


	//   ....[17]....
        /*00c0*/ 	.word	0xffffffff


	//   ....[18]....
        /*00c4*/ 	.word	0xffffffff


	//   ....[19]....
        /*00c8*/ 	.word	0xffffffff


	//   ....[20]....
        /*00cc*/ 	.word	0xffffffff


	//   ....[21]....
        /*00d0*/ 	.word	0xffffffff


	//   ....[22]....
        /*00d4*/ 	.word	0xffffffff


	//   ....[23]....
        /*00d8*/ 	.word	0xffffffff


	//   ....[24]....
        /*00dc*/ 	.word	0xffffffff


	//   ....[25]....
        /*00e0*/ 	.word	0xffffffff


	//   ....[26]....
        /*00e4*/ 	.word	0xffffffff


	//   ....[27]....
        /*00e8*/ 	.word	0xffffffff


	//   ....[28]....
        /*00ec*/ 	.word	0xffffffff


	//   ....[29]....
        /*00f0*/ 	.word	0xffffffff


	//----- nvinfo : EIATTR_COOP_GROUP_INSTR_OFFSETS
	.align		4
.L_187:
        /*00f4*/ 	.byte	0x04, 0x28
        /*00f6*/ 	.short	(.L_189 - .L_188)


	//   ....[0]....
.L_188:
        /*00f8*/ 	.word	0x000012c0


	//   ....[1]....
        /*00fc*/ 	.word	0x000012e0


	//   ....[2]....
        /*0100*/ 	.word	0x000013d0


	//   ....[3]....
        /*0104*/ 	.word	0x00001400


	//   ....[4]....
        /*0108*/ 	.word	0x000014b0


	//   ....[5]....
        /*010c*/ 	.word	0x000014e0


	//   ....[6]....
        /*0110*/ 	.word	0x00001590


	//   ....[7]....
        /*0114*/ 	.word	0x000015c0


	//   ....[8]....
        /*0118*/ 	.word	0x00001670


	//   ....[9]....
        /*011c*/ 	.word	0x00001690


	//   ....[10]....
        /*0120*/ 	.word	0x00001c10


	//   ....[11]....
        /*0124*/ 	.word	0x00001c50


	//   ....[12]....
        /*0128*/ 	.word	0x00001cf0


	//   ....[13]....
        /*012c*/ 	.word	0x00001d20


	//   ....[14]....
        /*0130*/ 	.word	0x00001dd0


	//   ....[15]....
        /*0134*/ 	.word	0x00001e00


	//   ....[16]....
        /*0138*/ 	.word	0x00001eb0


	//   ....[17]....
        /*013c*/ 	.word	0x00001ee0


	//   ....[18]....
        /*0140*/ 	.word	0x00001f90


	//   ....[19]....
        /*0144*/ 	.word	0x00001fc0


	//   ....[20]....
        /*0148*/ 	.word	0x000043d0


	//   ....[21]....
        /*014c*/ 	.word	0x000043f0


	//   ....[22]....
        /*0150*/ 	.word	0x000044e0


	//   ....[23]....
        /*0154*/ 	.word	0x00004510


	//   ....[24]....
        /*0158*/ 	.word	0x000045c0


	//   ....[25]....
        /*015c*/ 	.word	0x000045f0


	//   ....[26]....
        /*0160*/ 	.word	0x000046a0


	//   ....[27]....
        /*0164*/ 	.word	0x000046d0


	//   ....[28]....
        /*0168*/ 	.word	0x00004780


	//   ....[29]....
        /*016c*/ 	.word	0x000047a0


	//----- nvinfo : EIATTR_VRC_CTA_INIT_COUNT
	.align		4
.L_189:
        /*0170*/ 	.byte	0x02, 0x4a
	.zero		1
	.zero		1


	//----- nvinfo : EIATTR_EXIT_INSTR_OFFSETS
	.align		4
        /*0174*/ 	.byte	0x04, 0x1c
        /*0176*/ 	.short	(.L_191 - .L_190)


	//   ....[0]....
.L_190:
        /*0178*/ 	.word	0x00000070


	//   ....[1]....
        /*017c*/ 	.word	0x000000c0


	//   ....[2]....
        /*0180*/ 	.word	0x00004bc0


	//   ....[3]....
        /*0184*/ 	.word	0x00004c00


	//----- nvinfo : EIATTR_MAX_THREADS
	.align		4
.L_191:
        /*0188*/ 	.byte	0x04, 0x05
        /*018a*/ 	.short	(.L_193 - .L_192)
.L_192:
        /*018c*/ 	.word	0x00000100
        /*0190*/ 	.word	0x00000001
        /*0194*/ 	.word	0x00000001


	//----- nvinfo : EIATTR_CRS_STACK_SIZE
	.align		4
.L_193:
        /*0198*/ 	.byte	0x04, 0x1e
        /*019a*/ 	.short	(.L_195 - .L_194)
.L_194:
        /*019c*/ 	.word	0x00000000


	//----- nvinfo : EIATTR_CBANK_PARAM_SIZE
	.align		4
.L_195:
        /*01a0*/ 	.byte	0x03, 0x19
        /*01a2*/ 	.short	0x0021


	//----- nvinfo : EIATTR_PARAM_CBANK
	.align		4
        /*01a4*/ 	.byte	0x04, 0x0a
        /*01a6*/ 	.short	(.L_197 - .L_196)
	.align		4
.L_196:
        /*01a8*/ 	.word	index@(.nv.constant0._ZN3cub18CUB_300001_SM_10006detail6reduce28DeviceReduceSingleTileKernelINS2_10policy_hubINS0_12KeyValuePairIiiEEiNS0_6ArgMaxEE10Policy1000EPS6_SA_iS7_NS2_20empty_problem_init_tIS6_EES6_N4cuda3std3__410__identityEEEvT0_T1_T2_T3_T4_T6_)
        /*01ac*/ 	.short	0x0380
        /*01ae*/ 	.short	0x0021


	//----- nvinfo : EIATTR_SW_WAR
	.align		4
.L_197:
        /*01b0*/ 	.byte	0x04, 0x36
        /*01b2*/ 	.short	(.L_199 - .L_198)
.L_198:
        /*01b4*/ 	.word	0x00000008
.L_199:


//--------------------- .nv.info._ZN3cub18CUB_300001_SM_10006detail6reduce18DeviceReduceKernelINS2_10policy_hubINS0_12KeyValuePairIiiEEiNS0_6ArgMaxEE10Policy1000ENS0_21ArgIndexInputIteratorIPiiiEEiS7_S6_N4cuda3std3__410__identityEEEvT0_PT3_T1_NS0_13GridEvenShareISK_EET2_T4_ --------------------------
	.section	.nv.info._ZN3cub18CUB_300001_SM_10006detail6reduce18DeviceReduceKernelINS2_10policy_hubINS0_12KeyValuePairIiiEEiNS0_6ArgMaxEE10Policy1000ENS0_21ArgIndexInputIteratorIPiiiEEiS7_S6_N4cuda3std3__410__identityEEEvT0_PT3_T1_NS0_13GridEvenShareISK_EET2_T4_,"",@"SHT_CUDA_INFO"
	.sectionflags	@""
	.align	4


	//----- nvinfo : EIATTR_CUDA_API_VERSION
	.align		4
        /*0000*/ 	.byte	0x04, 0x37
        /*0002*/ 	.short	(.L_201 - .L_200)
.L_200:
        /*0004*/ 	.word	0x00000082


	//----- nvinfo : EIATTR_KPARAM_INFO
	.align		4
.L_201:
        /*0008*/ 	.byte	0x04, 0x17
        /*000a*/ 	.short	(.L_203 - .L_202)
.L_202:
        /*000c*/ 	.word	0x00000000
        /*0010*/ 	.short	0x0005
        /*0012*/ 	.short	0x0045
        /*0014*/ 	.byte	0x00, 0xf0, 0x05, 0x00


	//----- nvinfo : EIATTR_KPARAM_INFO
	.align		4
.L_203:
        /*0018*/ 	.byte	0x04, 0x17
        /*001a*/ 	.short	(.L_205 - .L_204)
.L_204:
        /*001c*/ 	.word	0x00000000
        /*0020*/ 	.short	0x0004
        /*0022*/ 	.short	0x0044
        /*0024*/ 	.byte	0x00, 0xf0, 0x05, 0x00


	//----- nvinfo : EIATTR_KPARAM_INFO
	.align		4
.L_205:
        /*0028*/ 	.byte	0x04, 0x17
        /*002a*/ 	.short	(.L_207 - .L_206)
.L_206:
        /*002c*/ 	.word	0x00000000
        /*0030*/ 	.short	0x0003
        /*0032*/ 	.short	0x001c
        /*0034*/ 	.byte	0x00, 0xf0, 0xa1, 0x00


	//----- nvinfo : EIATTR_KPARAM_INFO
	.align		4
.L_207:
        /*0038*/ 	.byte	0x04, 0x17
        /*003a*/ 	.short	(.L_209 - .L_208)
.L_208:
        /*003c*/ 	.word	0x00000000
        /*0040*/ 	.short	0x0002
        /*0042*/ 	.short	0x0018
        /*0044*/ 	.byte	0x00, 0xf0, 0x11, 0x00


	//----- nvinfo : EIATTR_KPARAM_INFO
	.align		4
.L_209:
        /*0048*/ 	.byte	0x04, 0x17
        /*004a*/ 	.short	(.L_211 - .L_210)
.L_210:
        /*004c*/ 	.word	0x00000000
        /*0050*/ 	.short	0x0001
        /*0052*/ 	.short	0x0010
        /*0054*/ 	.byte	0x00, 0xf5, 0x21, 0x00


	//----- nvinfo : EIATTR_KPARAM_INFO
	.align		4
.L_211:
        /*0058*/ 	.byte	0x04, 0x17
        /*005a*/ 	.short	(.L_213 - .L_212)
.L_212:
        /*005c*/ 	.word	0x00000000
        /*0060*/ 	.short	0x0000
        /*0062*/ 	.short	0x0000
        /*0064*/ 	.byte	0x00, 0xf0, 0x41, 0x00


	//----- nvinfo : EIATTR_SPARSE_MMA_MASK
	.align		4
.L_213:
        /*0068*/ 	.byte	0x03, 0x50
        /*006a*/ 	.short	0x0000


	//----- nvinfo : EIATTR_MAXREG_COUNT
	.align		4
        /*006c*/ 	.byte	0x03, 0x1b
        /*006e*/ 	.short	0x00ff


	//----- nvinfo : EIATTR_NUM_BARRIERS
	.align		4
        /*0070*/ 	.byte	0x02, 0x4c
        /*0072*/ 	.byte	0x01
	.zero		1


	//----- nvinfo : EIATTR_MERCURY_ISA_VERSION
	.align		4
        /*0074*/ 	.byte	0x03, 0x5f
        /*0076*/ 	.short	0x0101


	//----- nvinfo : EIATTR_COOP_GROUP_MASK_REGIDS
	.align		4
        /*0078*/ 	.byte	0x04, 0x29
        /*007a*/ 	.short	(.L_215 - .L_214)


	//   ....[0]....
.L_214:
        /*007c*/ 	.word	0xffffffff


	//   ....[1]....
        /*0080*/ 	.word	0xffffffff


	//   ....[2]....
        /*0084*/ 	.word	0xffffffff


	//   ....[3]....
        /*0088*/ 	.word	0xffffffff


	//   ....[4]....
        /*008c*/ 	.word	0xffffffff


	//   ....[5]....
        /*0090*/ 	.word	0xffffffff


	//   ....[6]....
        /*0094*/ 	.word	0xffffffff


	//   ....[7]....
        /*0098*/ 	.word	0xffffffff


	//   ....[8]....
        /*009c*/ 	.word	0xffffffff


	//   ....[9]....
        /*00a0*/ 	.word	0xffffffff


	//   ....[10]....
        /*00a4*/ 	.word	0xffffffff


	//   ....[11]....
        /*00a8*/ 	.word	0xffffffff


	//   ....[12]....
        /*00ac*/ 	.word	0xffffffff


	//   ....[13]....
        /*00b0*/ 	.word	0xffffffff


	//   ....[14]....
        /*00b4*/ 	.word	0xffffffff


	//   ....[15]....
        /*00b8*/ 	.word	0xffffffff


	//   ....[16]....
        /*00bc*/ 	.word	0xffffffff


	//   ....[17]....
        /*00c0*/ 	.word	0xffffffff


	//   ....[18]....
        /*00c4*/ 	.word	0xffffffff


	//   ....[19]....
        /*00c8*/ 	.word	0xffffffff


	//   ....[20]....
        /*00cc*/ 	.word	0xffffffff


	//   ....[21]....
        /*00d0*/ 	.word	0xffffffff


	//   ....[22]....
        /*00d4*/ 	.word	0xffffffff


	//   ....[23]....
        /*00d8*/ 	.word	0xffffffff


	//   ....[24]....
        /*00dc*/ 	.word	0xffffffff


	//   ....[25]....
        /*00e0*/ 	.word	0xffffffff


	//   ....[26]....
        /*00e4*/ 	.word	0xffffffff


	//   ....[27]....
        /*00e8*/ 	.word	0xffffffff


	//   ....[28]....
        /*00ec*/ 	.word	0xffffffff


	//   ....[29]....
        /*00f0*/ 	.word	0xffffffff


	//----- nvinfo : EIATTR_COOP_GROUP_INSTR_OFFSETS
	.align		4
.L_215:
        /*00f4*/ 	.byte	0x04, 0x28
        /*00f6*/ 	.short	(.L_217 - .L_216)


	//   ....[0]....
.L_216:
        /*00f8*/ 	.word	0x00000bf0


	//   ....[1]....
        /*00fc*/ 	.word	0x00000c10


	//   ....[2]....
        /*0100*/ 	.word	0x00000d00


	//   ....[3]....
        /*0104*/ 	.word	0x00000d30


	//   ....[4]....
        /*0108*/ 	.word	0x00000de0


	//   ....[5]....
        /*010c*/ 	.word	0x00000e10


	//   ....[6]....
        /*0110*/ 	.word	0x00000ec0


	//   ....[7]....
        /*0114*/ 	.word	0x00000ef0


	//   ....[8]....
        /*0118*/ 	.word	0x00000fa0


	//   ....[9]....
        /*011c*/ 	.word	0x00000fc0


	//   ....[10]....
        /*0120*/ 	.word	0x00001530


	//   ....[11]....
        /*0124*/ 	.word	0x00001580


	//   ....[12]....
        /*0128*/ 	.word	0x00001620


	//   ....[13]....
        /*012c*/ 	.word	0x00001650


	//   ....[14]....
        /*0130*/ 	.word	0x00001700


	//   ....[15]....
        /*0134*/ 	.word	0x00001730


	//   ....[16]....
        /*0138*/ 	.word	0x000017e0


	//   ....[17]....
        /*013c*/ 	.word	0x00001810


	//   ....[18]....
        /*0140*/ 	.word	0x000018c0


	//   ....[19]....
        /*0144*/ 	.word	0x000018f0


	//   ....[20]....
        /*0148*/ 	.word	0x000035e0


	//   ....[21]....
        /*014c*/ 	.word	0x00003600


	//   ....[22]....
        /*0150*/ 	.word	0x000036f0


	//   ....[23]....
        /*0154*/ 	.word	0x00003720


	//   ....[24]....
        /*0158*/ 	.word	0x000037d0


	//   ....[25]....
        /*015c*/ 	.word	0x00003800


	//   ....[26]....
        /*0160*/ 	.word	0x000038b0


	//   ....[27]....
        /*0164*/ 	.word	0x000038e0


	//   ....[28]....
        /*0168*/ 	.word	0x00003990


	//   ....[29]....
        /*016c*/ 	.word	0x000039b0


	//----- nvinfo : EIATTR_VRC_CTA_INIT_COUNT
	.align		4
.L_217:
        /*0170*/ 	.byte	0x02, 0x4a
	.zero		1
	.zero		1


	//----- nvinfo : EIATTR_EXIT_INSTR_OFFSETS
	.align		4
        /*0174*/ 	.byte	0x04, 0x1c
        /*0176*/ 	.short	(.L_219 - .L_218)


	//   ....[0]....
.L_218:
        /*0178*/ 	.word	0x00003dd0


	//   ....[1]....
        /*017c*/ 	.word	0x00003e20


	//----- nvinfo : EIATTR_MAX_THREADS
	.align		4
.L_219:
        /*0180*/ 	.byte	0x04, 0x05
        /*0182*/ 	.short	(.L_221 - .L_220)
.L_220:
        /*0184*/ 	.word	0x00000100
        /*0188*/ 	.word	0x00000001
        /*018c*/ 	.word	0x00000001


	//----- nvinfo : EIATTR_CRS_STACK_SIZE
	.align		4
.L_221:
        /*0190*/ 	.byte	0x04, 0x1e
        /*0192*/ 	.short	(.L_223 - .L_222)
.L_222:
        /*0194*/ 	.word	0x00000000


	//----- nvinfo : EIATTR_CBANK_PARAM_SIZE
	.align		4
.L_223:
        /*0198*/ 	.byte	0x03, 0x19
        /*019a*/ 	.short	0x0046


	//----- nvinfo : EIATTR_PARAM_CBANK
	.align		4
        /*019c*/ 	.byte	0x04, 0x0a
        /*019e*/ 	.short	(.L_225 - .L_224)
	.align		4
.L_224:
        /*01a0*/ 	.word	index@(.nv.constant0._ZN3cub18CUB_300001_SM_10006detail6reduce18DeviceReduceKernelINS2_10policy_hubINS0_12KeyValuePairIiiEEiNS0_6ArgMaxEE10Policy1000ENS0_21ArgIndexInputIteratorIPiiiEEiS7_S6_N4cuda3std3__410__identityEEEvT0_PT3_T1_NS0_13GridEvenShareISK_EET2_T4_)
        /*01a4*/ 	.short	0x0380
        /*01a6*/ 	.short	0x0046


	//----- nvinfo : EIATTR_SW_WAR
	.align		4
.L_225:
        /*01a8*/ 	.byte	0x04, 0x36
        /*01aa*/ 	.short	(.L_227 - .L_226)
.L_226:
        /*01ac*/ 	.word	0x00000008
.L_227:


//--------------------- .nv.info._ZN3cub18CUB_300001_SM_10006detail6reduce28DeviceReduceSingleTileKernelINS2_10policy_hubINS0_12KeyValuePairIiiEEiNS0_6ArgMaxEE10Policy1000ENS0_21ArgIndexInputIteratorIPiiiEEPS6_iS7_NS2_20empty_problem_init_tIS6_EES6_N4cuda3std3__410__identityEEEvT0_T1_T2_T3_T4_T6_ --------------------------
	.section	.nv.info._ZN3cub18CUB_300001_SM_10006detail6reduce28DeviceReduceSingleTileKernelINS2_10policy_hubINS0_12KeyValuePairIiiEEiNS0_6ArgMaxEE10Policy1000ENS0_21ArgIndexInputIteratorIPiiiEEPS6_iS7_NS2_20empty_problem_init_tIS6_EES6_N4cuda3std3__410__identityEEEvT0_T1_T2_T3_T4_T6_,"",@"SHT_CUDA_INFO"
	.sectionflags	@""
	.align	4


	//----- nvinfo : EIATTR_CUDA_API_VERSION
	.align		4
        /*0000*/ 	.byte	0x04, 0x37
        /*0002*/ 	.short	(.L_229 - .L_228)
.L_228:
        /*0004*/ 	.word	0x00000082


	//----- nvinfo : EIATTR_KPARAM_INFO
	.align		4
.L_229:
        /*0008*/ 	.byte	0x04, 0x17
        /*000a*/ 	.short	(.L_231 - .L_230)
.L_230:
        /*000c*/ 	.word	0x00000000
        /*0010*/ 	.short	0x0005
        /*0012*/ 	.short	0x0028
        /*0014*/ 	.byte	0x00, 0xf0, 0x05, 0x00


	//----- nvinfo : EIATTR_KPARAM_INFO
	.align		4
.L_231:
        /*0018*/ 	.byte	0x04, 0x17
        /*001a*/ 	.short	(.L_233 - .L_232)
.L_232:
        /*001c*/ 	.word	0x00000000
        /*0020*/ 	.short	0x0004
        /*0022*/ 	.short	0x0020
        /*0024*/ 	.byte	0x00, 0xf0, 0x21, 0x00


	//----- nvinfo : EIATTR_KPARAM_INFO
	.align		4
.L_233:
        /*0028*/ 	.byte	0x04, 0x17
        /*002a*/ 	.short	(.L_235 - .L_234)
.L_234:
        /*002c*/ 	.word	0x00000000
        /*0030*/ 	.short	0x0003
        /*0032*/ 	.short	0x001c
        /*0034*/ 	.byte	0x00, 0xf0, 0x05, 0x00


	//----- nvinfo : EIATTR_KPARAM_INFO
	.align		4
.L_235:
        /*0038*/ 	.byte	0x04, 0x17
        /*003a*/ 	.short	(.L_237 - .L_236)
.L_236:
        /*003c*/ 	.word	0x00000000
        /*0040*/ 	.short	0x0002
        /*0042*/ 	.short	0x0018
        /*0044*/ 	.byte	0x00, 0xf0, 0x11, 0x00


	//----- nvinfo : EIATTR_KPARAM_INFO
	.align		4
.L_237:
        /*0048*/ 	.byte	0x04, 0x17
        /*004a*/ 	.short	(.L_239 - .L_238)
.L_238:
        /*004c*/ 	.word	0x00000000
        /*0050*/ 	.short	0x0001
        /*0052*/ 	.short	0x0010
        /*0054*/ 	.byte	0x00, 0xf5, 0x21, 0x00


	//----- nvinfo : EIATTR_KPARAM_INFO
	.align		4
.L_239:
        /*0058*/ 	.byte	0x04, 0x17
        /*005a*/ 	.short	(.L_241 - .L_240)
.L_240:
        /*005c*/ 	.word	0x00000000
        /*0060*/ 	.short	0x0000
        /*0062*/ 	.short	0x0000
        /*0064*/ 	.byte	0x00, 0xf0, 0x41, 0x00


	//----- nvinfo : EIATTR_SPARSE_MMA_MASK
	.align		4
.L_241:
        /*0068*/ 	.byte	0x03, 0x50
        /*006a*/ 	.short	0x0000


	//----- nvinfo : EIATTR_MAXREG_COUNT
	.align		4
        /*006c*/ 	.byte	0x03, 0x1b
        /*006e*/ 	.short	0x00ff


	//----- nvinfo : EIATTR_NUM_BARRIERS
	.align		4
        /*0070*/ 	.byte	0x02, 0x4c
        /*0072*/ 	.byte	0x01
	.zero		1


	//----- nvinfo : EIATTR_MERCURY_ISA_VERSION
	.align		4
        /*0074*/ 	.byte	0x03, 0x5f
        /*0076*/ 	.short	0x0101


	//----- nvinfo : EIATTR_COOP_GROUP_MASK_REGIDS
	.align		4
        /*0078*/ 	.byte	0x04, 0x29
        /*007a*/ 	.short	(.L_243 - .L_242)


	//   ....[0]....
.L_242:
        /*007c*/ 	.word	0xffffffff


	//   ....[1]....
        /*0080*/ 	.word	0xffffffff


	//   ....[2]....
        /*0084*/ 	.word	0xffffffff


	//   ....[3]....
        /*0088*/ 	.word	0xffffffff


	//   ....[4]....
        /*008c*/ 	.word	0xffffffff


	//   ....[5]....
        /*0090*/ 	.word	0xffffffff


	//   ....[6]....
        /*0094*/ 	.word	0xffffffff


	//   ....[7]....
        /*0098*/ 	.word	0xffffffff


	//   ....[8]....
        /*009c*/ 	.word	0xffffffff


	//   ....[9]....
        /*00a0*/ 	.word	0xffffffff


	//   ....[10]....
        /*00a4*/ 	.word	0xffffffff


	//   ....[11]....
        /*00a8*/ 	.word	0xffffffff


	//   ....[12]....
        /*00ac*/ 	.word	0xffffffff


	//   ....[13]....
        /*00b0*/ 	.word	0xffffffff


	//   ....[14]....
        /*00b4*/ 	.word	0xffffffff


	//   ....[15]....
        /*00b8*/ 	.word	0xffffffff


	//   ....[16]....
        /*00bc*/ 	.word	0xffffffff


	//   ....[17]....
        /*00c0*/ 	.word	0xffffffff


	//   ....[18]....
        /*00c4*/ 	.word	0xffffffff


	//   ....[19]....
        /*00c8*/ 	.word	0xffffffff


	//   ....[20]....
        /*00cc*/ 	.word	0xffffffff


	//   ....[21]....
        /*00d0*/ 	.word	0xffffffff


	//   ....[22]....
        /*00d4*/ 	.word	0xffffffff


	//   ....[23]....
        /*00d8*/ 	.word	0xffffffff


	//   ....[24]....
        /*00dc*/ 	.word	0xffffffff


	//   ....[25]....
        /*00e0*/ 	.word	0xffffffff


	//   ....[26]....
        /*00e4*/ 	.word	0xffffffff


	//   ....[27]....
        /*00e8*/ 	.word	0xffffffff


	//   ....[28]....
        /*00ec*/ 	.word	0xffffffff


	//   ....[29]....
        /*00f0*/ 	.word	0xffffffff


	//----- nvinfo : EIATTR_COOP_GROUP_INSTR_OFFSETS
	.align		4
.L_243:
        /*00f4*/ 	.byte	0x04, 0x28
        /*00f6*/ 	.short	(.L_245 - .L_244)


	//   ....[0]....
.L_244:
        /*00f8*/ 	.word	0x00000c70


	//   ....[1]....
        /*00fc*/ 	.word	0x00000c90


	//   ....[2]....
        /*0100*/ 	.word	0x00000d80


	//   ....[3]....
        /*0104*/ 	.word	0x00000db0


	//   ....[4]....
        /*0108*/ 	.word	0x00000e60


	//   ....[5]....
        /*010c*/ 	.word	0x00000e90


	//   ....[6]....
        /*0110*/ 	.word	0x00000f40


	//   ....[7]....
        /*0114*/ 	.word	0x00000f70


	//   ....[8]....
        /*0118*/ 	.word	0x00001020


	//   ....[9]....
        /*011c*/ 	.word	0x00001040


	//   ....[10]....
        /*0120*/ 	.word	0x000015c0


	//   ....[11]....
        /*0124*/ 	.word	0x00001600


	//   ....[12]....
        /*0128*/ 	.word	0x000016a0


	//   ....[13]....
        /*012c*/ 	.word	0x000016d0


	//   ....[14]....
        /*0130*/ 	.word	0x00001780


	//   ....[15]....
        /*0134*/ 	.word	0x000017b0


	//   ....[16]....
        /*0138*/ 	.word	0x00001860


	//   ....[17]....
        /*013c*/ 	.word	0x00001890


	//   ....[18]....
        /*0140*/ 	.word	0x00001940


	//   ....[19]....
        /*0144*/ 	.word	0x00001970


	//   ....[20]....
        /*0148*/ 	.word	0x00003640


	//   ....[21]....
        /*014c*/ 	.word	0x00003660


	//   ....[22]....
        /*0150*/ 	.word	0x00003750


	//   ....[23]....
        /*0154*/ 	.word	0x00003780


	//   ....[24]....
        /*0158*/ 	.word	0x00003830


	//   ....[25]....
        /*015c*/ 	.word	0x00003860


	//   ....[26]....
        /*0160*/ 	.word	0x00003910


	//   ....[27]....
        /*0164*/ 	.word	0x00003940


	//   ....[28]....
        /*0168*/ 	.word	0x000039f0


	//   ....[29]....
        /*016c*/ 	.word	0x00003a10


	//----- nvinfo : EIATTR_VRC_CTA_INIT_COUNT
	.align		4
.L_245:
        /*0170*/ 	.byte	0x02, 0x4a
	.zero		1
	.zero		1


	//----- nvinfo : EIATTR_EXIT_INSTR_OFFSETS
	.align		4
        /*0174*/ 	.byte	0x04, 0x1c
        /*0176*/ 	.short	(.L_247 - .L_246)


	//   ....[0]....
.L_246:
        /*0178*/ 	.word	0x00000070


	//   ....[1]....
        /*017c*/ 	.word	0x000000c0


	//   ....[2]....
        /*0180*/ 	.word	0x00003e30


	//   ....[3]....
        /*0184*/ 	.word	0x00003e70


	//----- nvinfo : EIATTR_MAX_THREADS
	.align		4
.L_247:
        /*0188*/ 	.byte	0x04, 0x05
        /*018a*/ 	.short	(.L_249 - .L_248)
.L_248:
        /*018c*/ 	.word	0x00000100
        /*0190*/ 	.word	0x00000001
        /*0194*/ 	.word	0x00000001


	//----- nvinfo : EIATTR_CRS_STACK_SIZE
	.align		4
.L_249:
        /*0198*/ 	.byte	0x04, 0x1e
        /*019a*/ 	.short	(.L_251 - .L_250)
.L_250:
        /*019c*/ 	.word	0x00000000


	//----- nvinfo : EIATTR_CBANK_PARAM_SIZE
	.align		4
.L_251:
        /*01a0*/ 	.byte	0x03, 0x19
        /*01a2*/ 	.short	0x0029


	//----- nvinfo : EIATTR_PARAM_CBANK
	.align		4
        /*01a4*/ 	.byte	0x04, 0x0a
        /*01a6*/ 	.short	(.L_253 - .L_252)
	.align		4
.L_252:
        /*01a8*/ 	.word	index@(.nv.constant0._ZN3cub18CUB_300001_SM_10006detail6reduce28DeviceReduceSingleTileKernelINS2_10policy_hubINS0_12KeyValuePairIiiEEiNS0_6ArgMaxEE10Policy1000ENS0_21ArgIndexInputIteratorIPiiiEEPS6_iS7_NS2_20empty_problem_init_tIS6_EES6_N4cuda3std3__410__identityEEEvT0_T1_T2_T3_T4_T6_)
        /*01ac*/ 	.short	0x0380
        /*01ae*/ 	.short	0x0029


	//----- nvinfo : EIATTR_SW_WAR
	.align		4
.L_253:
        /*01b0*/ 	.byte	0x04, 0x36
        /*01b2*/ 	.short	(.L_255 - .L_254)
.L_254:
        /*01b4*/ 	.word	0x00000008
.L_255:


//--------------------- .nv.info._ZN3cub18CUB_300001_SM_10006detail11EmptyKernelIvEEvv --------------------------
	.section	.nv.info._ZN3cub18CUB_300001_SM_10006detail11EmptyKernelIvEEvv,"",@"SHT_CUDA_INFO"
	.sectionflags	@""
	.align	4


	//----- nvinfo : EIATTR_CUDA_API_VERSION
	.align		4
        /*0000*/ 	.byte	0x04, 0x37
        /*0002*/ 	.short	(.L_257 - .L_256)
.L_256:
        /*0004*/ 	.word	0x00000082


	//----- nvinfo : EIATTR_SPARSE_MMA_MASK
	.align		4
.L_257:
        /*0008*/ 	.byte	0x03, 0x50
        /*000a*/ 	.short	0x0000


	//----- nvinfo : EIATTR_MAXREG_COUNT
	.align		4
        /*000c*/ 	.byte	0x03, 0x1b
        /*000e*/ 	.short	0x00ff


	//----- nvinfo : EIATTR_MERCURY_ISA_VERSION
	.align		4
        /*0010*/ 	.byte	0x03, 0x5f
        /*0012*/ 	.short	0x0101


	//----- nvinfo : EIATTR_VRC_CTA_INIT_COUNT
	.align		4
        /*0014*/ 	.byte	0x02, 0x4a
	.zero		1
	.zero		1


	//----- nvinfo : EIATTR_EXIT_INSTR_OFFSETS
	.align		4
        /*0018*/ 	.byte	0x04, 0x1c
        /*001a*/ 	.short	(.L_259 - .L_258)


	//   ....[0]....
.L_258:
        /*001c*/ 	.word	0x00000010


	//----- nvinfo : EIATTR_SW_WAR
	.align		4
.L_259:
        /*0020*/ 	.byte	0x04, 0x36
        /*0022*/ 	.short	(.L_261 - .L_260)
.L_260:
        /*0024*/ 	.word	0x00000008
.L_261:


//--------------------- .nv.info._Z29test_arg_min_max_op_in_devicePi --------------------------
	.section	.nv.info._Z29test_arg_min_max_op_in_devicePi,"",@"SHT_CUDA_INFO"
	.sectionflags	@""
	.align	4


	//----- nvinfo : EIATTR_CUDA_API_VERSION
	.align		4
        /*0000*/ 	.byte	0x04, 0x37
        /*0002*/ 	.short	(.L_263 - .L_262)
.L_262:
        /*0004*/ 	.word	0x00000082


	//----- nvinfo : EIATTR_KPARAM_INFO
	.align		4
.L_263:
        /*0008*/ 	.byte	0x04, 0x17
        /*000a*/ 	.short	(.L_265 - .L_264)
.L_264:
        /*000c*/ 	.word	0x00000000
        /*0010*/ 	.short	0x0000
        /*0012*/ 	.short	0x0000
        /*0014*/ 	.byte	0x00, 0xf5, 0x21, 0x00


	//----- nvinfo : EIATTR_SPARSE_MMA_MASK
	.align		4
.L_265:
        /*0018*/ 	.byte	0x03, 0x50
        /*001a*/ 	.short	0x0000


	//----- nvinfo : EIATTR_MAXREG_COUNT
	.align		4
        /*001c*/ 	.byte	0x03, 0x1b
        /*001e*/ 	.short	0x00ff


	//----- nvinfo : EIATTR_MERCURY_ISA_VERSION
	.align		4
        /*0020*/ 	.byte	0x03, 0x5f
        /*0022*/ 	.short	0x0101


	//----- nvinfo : EIATTR_VRC_CTA_INIT_COUNT
	.align		4
        /*0024*/ 	.byte	0x02, 0x4a
	.zero		1
	.zero		1


	//----- nvinfo : EIATTR_EXIT_INSTR_OFFSETS
	.align		4
        /*0028*/ 	.byte	0x04, 0x1c
        /*002a*/ 	.short	(.L_267 - .L_266)


	//   ....[0]....
.L_266:
        /*002c*/ 	.word	0x00000050


	//----- nvinfo : EIATTR_CBANK_PARAM_SIZE
	.align		4
.L_267:
        /*0030*/ 	.byte	0x03, 0x19
        /*0032*/ 	.short	0x0008


	//----- nvinfo : EIATTR_PARAM_CBANK
	.align		4
        /*0034*/ 	.byte	0x04, 0x0a
        /*0036*/ 	.short	(.L_269 - .L_268)
	.align		4
.L_268:
        /*0038*/ 	.word	index@(.nv.constant0._Z29test_arg_min_max_op_in_devicePi)
        /*003c*/ 	.short	0x0380
        /*003e*/ 	.short	0x0008


	//----- nvinfo : EIATTR_SW_WAR
	.align		4
.L_269:
        /*0040*/ 	.byte	0x04, 0x36
        /*0042*/ 	.short	(.L_271 - .L_270)
.L_270:
        /*0044*/ 	.word	0x00000008
.L_271:


//--------------------- .nv.callgraph             --------------------------
	.section	.nv.callgraph,"",@"SHT_CUDA_CALLGRAPH"
	.align	4
	.sectionentsize	8
	.align		4
        /*0000*/ 	.word	0x00000000
	.align		4
        /*0004*/ 	.word	0xffffffff
	.align		4
        /*0008*/ 	.word	0x00000000
	.align		4
        /*000c*/ 	.word	0xfffffffe
	.align		4
        /*0010*/ 	.word	0x00000000
	.align		4
        /*0014*/ 	.word	0xfffffffd
	.align		4
        /*0018*/ 	.word	0x00000000
	.align		4
        /*001c*/ 	.word	0xfffffffc


//--------------------- .nv.constant4             --------------------------
	.section	.nv.constant4,"a",@progbits
	.align	8
	.align		8
.nv.constant4:
        /*0000*/ 	.dword	_ZN34_INTERNAL_7580dbee_4_k_cu_af9c8bd54cuda3std3__45__cpo5beginE
	.align		8
        /*0008*/ 	.dword	_ZN34_INTERNAL_7580dbee_4_k_cu_af9c8bd54cuda3std3__45__cpo3endE
	.align		8
        /*0010*/ 	.dword	_ZN34_INTERNAL_7580dbee_4_k_cu_af9c8bd54cuda3std3__45__cpo6cbeginE
	.align		8
        /*0018*/ 	.dword	_ZN34_INTERNAL_7580dbee_4_k_cu_af9c8bd54cuda3std3__45__cpo4cendE
	.align		8
        /*0020*/ 	.dword	_ZN34_INTERNAL_7580dbee_4_k_cu_af9c8bd54cuda3std3__45__cpo6rbeginE
	.align		8
        /*0028*/ 	.dword	_ZN34_INTERNAL_7580dbee_4_k_cu_af9c8bd54cuda3std3__45__cpo4rendE
	.align		8
        /*0030*/ 	.dword	_ZN34_INTERNAL_7580dbee_4_k_cu_af9c8bd54cuda3std3__45__cpo7crbeginE
	.align		8
        /*0038*/ 	.dword	_ZN34_INTERNAL_7580dbee_4_k_cu_af9c8bd54cuda3std3__45__cpo5crendE
	.align		8
        /*0040*/ 	.dword	_ZN34_INTERNAL_7580dbee_4_k_cu_af9c8bd54cuda3std3__436_GLOBAL__N__7580dbee_4_k_cu_af9c8bd56ignoreE
	.align		8
        /*0048*/ 	.dword	_ZN34_INTERNAL_7580dbee_4_k_cu_af9c8bd54cuda3std3__419piecewise_constructE
	.align		8
        /*0050*/ 	.dword	_ZN34_INTERNAL_7580dbee_4_k_cu_af9c8bd54cuda3std3__48in_placeE
	.align		8
        /*0058*/ 	.dword	_ZN34_INTERNAL_7580dbee_4_k_cu_af9c8bd54cuda3std3__420unreachable_sentinelE
	.align		8
        /*0060*/ 	.dword	_ZN34_INTERNAL_7580dbee_4_k_cu_af9c8bd54cuda3std3__47nulloptE
	.align		8
        /*0068*/ 	.dword	_ZN34_INTERNAL_7580dbee_4_k_cu_af9c8bd54cuda3std3__48unexpectE
	.align		8
        /*0070*/ 	.dword	_ZN34_INTERNAL_7580dbee_4_k_cu_af9c8bd54cuda3std6ranges3__45__cpo4swapE
	.align		8
        /*0078*/ 	.dword	_ZN34_INTERNAL_7580dbee_4_k_cu_af9c8bd54cuda3std6ranges3__45__cpo9iter_moveE
	.align		8
        /*0080*/ 	.dword	_ZN34_INTERNAL_7580dbee_4_k_cu_af9c8bd54cuda3std6ranges3__45__cpo5beginE
	.align		8
        /*0088*/ 	.dword	_ZN34_INTERNAL_7580dbee_4_k_cu_af9c8bd54cuda3std6ranges3__45__cpo3endE
	.align		8
        /*0090*/ 	.dword	_ZN34_INTERNAL_7580dbee_4_k_cu_af9c8bd54cuda3std6ranges3__45__cpo6cbeginE
	.align		8
        /*0098*/ 	.dword	_ZN34_INTERNAL_7580dbee_4_k_cu_af9c8bd54cuda3std6ranges3__45__cpo4cendE
	.align		8
        /*00a0*/ 	.dword	_ZN34_INTERNAL_7580dbee_4_k_cu_af9c8bd54cuda3std6ranges3__45__cpo7advanceE
	.align		8
        /*00a8*/ 	.dword	_ZN34_INTERNAL_7580dbee_4_k_cu_af9c8bd54cuda3std6ranges3__45__cpo9iter_swapE
	.align		8
        /*00b0*/ 	.dword	_ZN34_INTERNAL_7580dbee_4_k_cu_af9c8bd54cuda3std6ranges3__45__cpo4nextE
	.align		8
        /*00b8*/ 	.dword	_ZN34_INTERNAL_7580dbee_4_k_cu_af9c8bd54cuda3std6ranges3__45__cpo4prevE
	.align		8
        /*00c0*/ 	.dword	_ZN34_INTERNAL_7580dbee_4_k_cu_af9c8bd54cuda3std6ranges3__45__cpo4dataE
	.align		8
        /*00c8*/ 	.dword	_ZN34_INTERNAL_7580dbee_4_k_cu_af9c8bd54cuda3std6ranges3__45__cpo5cdataE
	.align		8
        /*00d0*/ 	.dword	_ZN34_INTERNAL_7580dbee_4_k_cu_af9c8bd54cuda3std6ranges3__45__cpo4sizeE
	.align		8
        /*00d8*/ 	.dword	_ZN34_INTERNAL_7580dbee_4_k_cu_af9c8bd54cuda3std6ranges3__45__cpo5ssizeE
	.align		8
        /*00e0*/ 	.dword	_ZN34_INTERNAL_7580dbee_4_k_cu_af9c8bd54cuda3std6ranges3__45__cpo8distanceE
	.align		8
        /*00e8*/ 	.dword	_ZN34_INTERNAL_7580dbee_4_k_cu_af9c8bd56thrust24THRUST_300001_SM_1000_NS6system6detail10sequential3seqE
	.align		8
        /*00f0*/ 	.dword	_ZN34_INTERNAL_7580dbee_4_k_cu_af9c8bd56thrust24THRUST_300001_SM_1000_NS12placeholders2_1E
	.align		8
        /*00f8*/ 	.dword	_ZN34_INTERNAL_7580dbee_4_k_cu_af9c8bd56thrust24THRUST_300001_SM_1000_NS12placeholders2_2E
	.align		8
        /*0100*/ 	.dword	_ZN34_INTERNAL_7580dbee_4_k_cu_af9c8bd56thrust24THRUST_300001_SM_1000_NS12placeholders2_3E
	.align		8
        /*0108*/ 	.dword	_ZN34_INTERNAL_7580dbee_4_k_cu_af9c8bd56thrust24THRUST_300001_SM_1000_NS12placeholders2_4E
	.align		8
        /*0110*/ 	.dword	_ZN34_INTERNAL_7580dbee_4_k_cu_af9c8bd56thrust24THRUST_300001_SM_1000_NS12placeholders2_5E
	.align		8
        /*0118*/ 	.dword	_ZN34_INTERNAL_7580dbee_4_k_cu_af9c8bd56thrust24THRUST_300001_SM_1000_NS12placeholders2_6E
	.align		8
        /*0120*/ 	.dword	_ZN34_INTERNAL_7580dbee_4_k_cu_af9c8bd56thrust24THRUST_300001_SM_1000_NS12placeholders2_7E
	.align		8
        /*0128*/ 	.dword	_ZN34_INTERNAL_7580dbee_4_k_cu_af9c8bd56thrust24THRUST_300001_SM_1000_NS12placeholders2_8E
	.align		8
        /*0130*/ 	.dword	_ZN34_INTERNAL_7580dbee_4_k_cu_af9c8bd56thrust24THRUST_300001_SM_1000_NS12placeholders2_9E
	.align		8
        /*0138*/ 	.dword	_ZN34_INTERNAL_7580dbee_4_k_cu_af9c8bd56thrust24THRUST_300001_SM_1000_NS12placeholders3_10E


//--------------------- .text._ZN3cub18CUB_300001_SM_10006detail6reduce28DeviceReduceSingleTileKernelINS2_10policy_hubINS0_12KeyValuePairIiiEEiNS0_6ArgMinEE10Policy1000EPS6_SA_iS7_NS2_20empty_problem_init_tIS6_EES6_N4cuda3std3__410__identityEEEvT0_T1_T2_T3_T4_T6_ --------------------------
	.section	.text._ZN3cub18CUB_300001_SM_10006detail6reduce28DeviceReduceSingleTileKernelINS2_10policy_hubINS0_12KeyValuePairIiiEEiNS0_6ArgMinEE10Policy1000EPS6_SA_iS7_NS2_20empty_problem_init_tIS6_EES6_N4cuda3std3__410__identityEEEvT0_T1_T2_T3_T4_T6_,"ax",@progbits
	.align	128
        .global         _ZN3cub18CUB_300001_SM_10006detail6reduce28DeviceReduceSingleTileKernelINS2_10policy_hubINS0_12KeyValuePairIiiEEiNS0_6ArgMinEE10Policy1000EPS6_SA_iS7_NS2_20empty_problem_init_tIS6_EES6_N4cuda3std3__410__identityEEEvT0_T1_T2_T3_T4_T6_
        .type           _ZN3cub18CUB_300001_SM_10006detail6reduce28DeviceReduceSingleTileKernelINS2_10policy_hubINS0_12KeyValuePairIiiEEiNS0_6ArgMinEE10Policy1000EPS6_SA_iS7_NS2_20empty_problem_init_tIS6_EES6_N4cuda3std3__410__identityEEEvT0_T1_T2_T3_T4_T6_,@function
        .size           _ZN3cub18CUB_300001_SM_10006detail6reduce28DeviceReduceSingleTileKernelINS2_10policy_hubINS0_12KeyValuePairIiiEEiNS0_6ArgMinEE10Policy1000EPS6_SA_iS7_NS2_20empty_problem_init_tIS6_EES6_N4cuda3std3__410__identityEEEvT0_T1_T2_T3_T4_T6_,(.L_x_598 - _ZN3cub18CUB_300001_SM_10006detail6reduce28DeviceReduceSingleTileKernelINS2_10policy_hubINS0_12KeyValuePairIiiEEiNS0_6ArgMinEE10Policy1000EPS6_SA_iS7_NS2_20empty_problem_init_tIS6_EES6_N4cuda3std3__410__identityEEEvT0_T1_T2_T3_T4_T6_)
        .other          _ZN3cub18CUB_300001_SM_10006detail6reduce28DeviceReduceSingleTileKernelINS2_10policy_hubINS0_12KeyValuePairIiiEEiNS0_6ArgMinEE10Policy1000EPS6_SA_iS7_NS2_20empty_problem_init_tIS6_EES6_N4cuda3std3__410__identityEEEvT0_T1_T2_T3_T4_T6_,@"STO_CUDA_ENTRY STV_DEFAULT"
_ZN3cub18CUB_300001_SM_10006detail6reduce28DeviceReduceSingleTileKernelINS2_10policy_hubINS0_12KeyValuePairIiiEEiNS0_6ArgMinEE10Policy1000EPS6_SA_iS7_NS2_20empty_problem_init_tIS6_EES6_N4cuda3std3__410__identityEEEvT0_T1_T2_T3_T4_T6_:
.text._ZN3cub18CUB_300001_SM_10006detail6reduce28DeviceReduceSingleTileKernelINS2_10policy_hubINS0_12KeyValuePairIiiEEiNS0_6ArgMinEE10Policy1000EPS6_SA_iS7_NS2_20empty_problem_init_tIS6_EES6_N4cuda3std3__410__identityEEEvT0_T1_T2_T3_T4_T6_:
[----:B------:R-:W-:Y:S01]  /*0000*/  LDC R1, c[0x0][0x37c] ;  /* 0x0000df00ff017b82 */ /* 0x000fe20000000800 */
[----:B------:R-:W0:Y:S01]  /*0010*/  LDCU UR4, c[0x0][0x390] ;  /* 0x00007200ff0477ac */ /* 0x000e220008000800 */
[----:B------:R-:W1:Y:S01]  /*0020*/  LDCU.64 UR8, c[0x0][0x358] ;  /* 0x00006b00ff0877ac */ /* 0x000e620008000a00 */
[----:B0-----:R-:W-:-:S09]  /*0030*/  UISETP.NE.AND UP0, UPT, UR4, URZ, UPT ;  /* 0x000000ff0400728c */ /* 0x001fd2000bf05270 */
[----:B-1----:R-:W-:Y:S05]  /*0040*/  BRA.U UP0, `(.L_x_0) ;  /* 0x0000000100207547 */ /* 0x002fea000b800000 */
[----:B------:R-:W0:Y:S02]  /*0050*/  S2R R0, SR_TID.X ;  /* 0x0000000000007919 */ /* 0x000e240000002100 */
[----:B0-----:R-:W-:-:S13]  /*0060*/  ISETP.NE.AND P0, PT, R0, RZ, PT ;  /* 0x000000ff0000720c */ /* 0x001fda0003f05270 */
[----:B------:R-:W-:Y:S05]  /*0070*/  @P0 EXIT ;  /* 0x000000000000094d */ /* 0x000fea0003800000 */
[----:B------:R-:W0:Y:S08]  /*0080*/  LDC.64 R2, c[0x0][0x388] ;  /* 0x0000e200ff027b82 */ /* 0x000e300000000a00 */
[----:B------:R-:W0:Y:S02]  /*0090*/  LDC.64 R4, c[0x0][0x398] ;  /* 0x0000e600ff047b82 */ /* 0x000e240000000a00 */
[----:B0-----:R-:W-:Y:S04]  /*00a0*/  STG.E desc[UR8][R2.64], R4 ;  /* 0x0000000402007986 */ /* 0x001fe8000c101908 */
[----:B------:R-:W-:Y:S01]  /*00b0*/  STG.E desc[UR8][R2.64+0x4], R5 ;  /* 0x0000040502007986 */ /* 0x000fe2000c101908 */
[----:B------:R-:W-:Y:S05]  /*00c0*/  EXIT ;  /* 0x000000000000794d */ /* 0x000fea0003800000 */
.L_x_0:
[----:B------:R-:W-:Y:S01]  /*00d0*/  UISETP.GT.AND UP0, UPT, UR4, 0x7ff, UPT ;  /* 0x000007ff0400788c */ /* 0x000fe2000bf04270 */
[----:B------:R-:W-:Y:S08]  /*00e0*/  BSSY.RECONVERGENT B0, `(.L_x_1) ;  /* 0x00004ab000007945 */ /* 0x000ff00003800200 */
[----:B------:R-:W-:Y:S05]  /*00f0*/  BRA.U UP0, `(.L_x_2) ;  /* 0x0000002500007547 */ /* 0x000fea000b800000 */
[----:B------:R-:W0:Y:S01]  /*0100*/  S2R R0, SR_TID.X ;  /* 0x0000000000007919 */ /* 0x000e220000002100 */
[----:B------:R-:W-:Y:S01]  /*0110*/  BSSY.RECONVERGENT B1, `(.L_x_3) ;  /* 0x0000009000017945 */ /* 0x000fe20003800200 */
[----:B0-----:R-:W-:Y:S01]  /*0120*/  ISETP.GE.AND P0, PT, R0, UR4, PT ;  /* 0x0000000400007c0c */ /* 0x001fe2000bf06270 */
[----:B------:R-:W-:-:S12]  /*0130*/  IMAD.MOV.U32 R11, RZ, RZ, R0 ;  /* 0x000000ffff0b7224 */ /* 0x000fd800078e0000 */
[----:B------:R-:W-:Y:S05]  /*0140*/  @P0 BRA `(.L_x_4) ;  /* 0x0000000000140947 */ /* 0x000fea0003800000 */
[----:B------:R-:W0:Y:S02]  /*0150*/  LDC.64 R2, c[0x0][0x380] ;  /* 0x0000e000ff027b82 */ /* 0x000e240000000a00 */
[----:B0-----:R-:W-:-:S05]  /*0160*/  IMAD.WIDE.U32 R2, R0, 0x8, R2 ;  /* 0x0000000800027825 */ /* 0x001fca00078e0002 */
[----:B------:R0:W5:Y:S04]  /*0170*/  LDG.E.CONSTANT R8, desc[UR8][R2.64] ;  /* 0x0000000802087981 */ /* 0x000168000c1e9900 */
[----:B------:R0:W5:Y:S01]  /*0180*/  LDG.E.CONSTANT R9, desc[UR8][R2.64+0x4] ;  /* 0x0000040802097981 */ /* 0x000162000c1e9900 */
[----:B------:R-:W-:-:S07]  /*0190*/  VIADD R11, R0, 0x100 ;  /* 0x00000100000b7836 */ /* 0x000fce0000000000 */
.L_x_4:
[----:B------:R-:W-:Y:S05]  /*01a0*/  BSYNC.RECONVERGENT B1 ;  /* 0x0000000000017941 */ /* 0x000fea0003800200 */
.L_x_3:
[----:B------:R-:W-:Y:S01]  /*01b0*/  ISETP.GE.AND P0, PT, R11, UR4, PT ;  /* 0x000000040b007c0c */ /* 0x000fe2000bf06270 */
[----:B------:R-:W-:-:S12]  /*01c0*/  BSSY.RECONVERGENT B1, `(.L_x_5) ;  /* 0x0000109000017945 */ /* 0x000fd80003800200 */
[----:B------:R-:W-:Y:S05]  /*01d0*/  @P0 BRA `(.L_x_6) ;  /* 0x00000010001c0947 */ /* 0x000fea0003800000 */
[----:B0-----:R-:W-:Y:S01]  /*01e0*/  LOP3.LUT R2, RZ, R11, RZ, 0x33, !PT ;  /* 0x0000000bff027212 */ /* 0x001fe200078e33ff */
[----:B------:R-:W-:Y:S04]  /*01f0*/  BSSY.RECONVERGENT B2, `(.L_x_7) ;  /* 0x000001c000027945 */ /* 0x000fe80003800200 */
[----:B------:R-:W-:-:S05]  /*0200*/  VIADD R4, R2, UR4 ;  /* 0x0000000402047c36 */ /* 0x000fca0008000000 */
[C---:B------:R-:W-:Y:S02]  /*0210*/  LOP3.LUT R2, R4.reuse, 0x300, RZ, 0xc0, !PT ;  /* 0x0000030004027812 */ /* 0x040fe400078ec0ff */
[----:B------:R-:W-:Y:S02]  /*0220*/  ISETP.GE.U32.AND P2, PT, R4, 0x300, PT ;  /* 0x000003000400780c */ /* 0x000fe40003f46070 */
[----:B------:R-:W-:-:S13]  /*0230*/  ISETP.NE.AND P0, PT, R2, 0x300, PT ;  /* 0x000003000200780c */ /* 0x000fda0003f05270 */
[----:B------:R-:W-:Y:S05]  /*0240*/  @!P0 BRA `(.L_x_8) ;  /* 0x0000000000588947 */ /* 0x000fea0003800000 */
[----:B------:R-:W0:Y:S01]  /*0250*/  LDC.64 R2, c[0x0][0x380] ;  /* 0x0000e000ff027b82 */ /* 0x000e220000000a00 */
[----:B------:R-:W-:Y:S01]  /*0260*/  LEA.HI R4, R4, 0x1, RZ, 0x18 ;  /* 0x0000000104047811 */ /* 0x000fe200078fc0ff */
[----:B-----5:R-:W-:Y:S02]  /*0270*/  IMAD.MOV.U32 R5, RZ, RZ, R8 ;  /* 0x000000ffff057224 */ /* 0x020fe400078e0008 */
[----:B------:R-:W-:Y:S01]  /*0280*/  IMAD.MOV.U32 R6, RZ, RZ, R9 ;  /* 0x000000ffff067224 */ /* 0x000fe200078e0009 */
[----:B------:R-:W-:-:S05]  /*0290*/  LOP3.LUT R4, R4, 0x3, RZ, 0xc0, !PT ;  /* 0x0000000304047812 */ /* 0x000fca00078ec0ff */
[----:B------:R-:W-:Y:S02]  /*02a0*/  IMAD.MOV R4, RZ, RZ, -R4 ;  /* 0x000000ffff047224 */ /* 0x000fe400078e0a04 */
[----:B0-----:R-:W-:-:S07]  /*02b0*/  IMAD.WIDE.U32 R2, R11, 0x8, R2 ;  /* 0x000000080b027825 */ /* 0x001fce00078e0002 */
.L_x_9:
[----:B------:R-:W2:Y:S04]  /*02c0*/  LDG.E.CONSTANT R9, desc[UR8][R2.64+0x4] ;  /* 0x0000040802097981 */ /* 0x000ea8000c1e9900 */
[----:B------:R0:W3:Y:S01]  /*02d0*/  LDG.E.CONSTANT R8, desc[UR8][R2.64] ;  /* 0x0000000802087981 */ /* 0x0000e2000c1e9900 */
[----:B------:R-:W-:Y:S02]  /*02e0*/  VIADD R4, R4, 0x1 ;  /* 0x0000000104047836 */ /* 0x000fe40000000000 */
[----:B------:R-:W-:-:S03]  /*02f0*/  VIADD R11, R11, 0x100 ;  /* 0x000001000b0b7836 */ /* 0x000fc60000000000 */
[----:B------:R-:W-:Y:S02]  /*0300*/  ISETP.NE.AND P4, PT, R4, RZ, PT ;  /* 0x000000ff0400720c */ /* 0x000fe40003f85270 */
[----:B0-----:R-:W-:-:S05]  /*0310*/  IADD3 R2, P3, PT, R2, 0x800, RZ ;  /* 0x0000080002027810 */ /* 0x001fca0007f7e0ff */
[----:B------:R-:W-:Y:S01]  /*0320*/  IMAD.X R3, RZ, RZ, R3, P3 ;  /* 0x000000ffff037224 */ /* 0x000fe200018e0603 */
[----:B--2---:R-:W-:-:S13]  /*0330*/  ISETP.GE.AND P1, PT, R9, R6, PT ;  /* 0x000000060900720c */ /* 0x004fda0003f26270 */
[----:B---3--:R-:W-:-:S04]  /*0340*/  @P1 ISETP.GE.AND P0, PT, R8, R5, PT ;  /* 0x000000050800120c */ /* 0x008fc80003f06270 */
[----:B------:R-:W-:-:S04]  /*0350*/  @P1 ISETP.EQ.AND P0, PT, R6, R9, !P0 ;  /* 0x000000090600120c */ /* 0x000fc80004702270 */
[----:B------:R-:W-:Y:S02]  /*0360*/  @P1 SEL R8, R8, R5, P0 ;  /* 0x0000000508081207 */ /* 0x000fe40000000000 */
[----:B------:R-:W-:-:S03]  /*0370*/  @P1 SEL R9, R9, R6, P0 ;  /* 0x0000000609091207 */ /* 0x000fc60000000000 */
[----:B------:R-:W-:Y:S02]  /*0380*/  IMAD.MOV.U32 R5, RZ, RZ, R8 ;  /* 0x000000ffff057224 */ /* 0x000fe400078e0008 */
[----:B------:R-:W-:Y:S01]  /*0390*/  IMAD.MOV.U32 R6, RZ, RZ, R9 ;  /* 0x000000ffff067224 */ /* 0x000fe200078e0009 */
[----:B------:R-:W-:Y:S06]  /*03a0*/  @P4 BRA `(.L_x_9) ;  /* 0xfffffffc00c44947 */ /* 0x000fec000383ffff */
.L_x_8:
[----:B------:R-:W-:Y:S05]  /*03b0*/  BSYNC.RECONVERGENT B2 ;  /* 0x0000000000027941 */ /* 0x000fea0003800200 */
.L_x_7:
[----:B------:R-:W-:Y:S05]  /*03c0*/  @!P2 BRA `(.L_x_6) ;  /* 0x0000000c00a0a947 */ /* 0x000fea0003800000 */
[----:B------:R-:W0:Y:S01]  /*03d0*/  LDC R12, c[0x0][0x390] ;  /* 0x0000e400ff0c7b82 */ /* 0x000e220000000800 */
[----:B------:R-:W-:Y:S01]  /*03e0*/  BSSY.RECONVERGENT B2, `(.L_x_10) ;  /* 0x0000083000027945 */ /* 0x000fe20003800200 */
[----:B------:R-:W-:-:S06]  /*03f0*/  PLOP3.LUT P0, PT, PT, PT, PT, 0x80, 0x8 ;  /* 0x000000000008781c */ /* 0x000fcc0003f0f070 */
[----:B------:R-:W1:Y:S01]  /*0400*/  LDC R10, c[0x0][0x390] ;  /* 0x0000e400ff0a7b82 */ /* 0x000e620000000800 */
[----:B0-----:R-:W-:-:S05]  /*0410*/  IMAD.IADD R2, R12, 0x1, -R11 ;  /* 0x000000010c027824 */ /* 0x001fca00078e0a0b */
[----:B------:R-:W-:-:S13]  /*0420*/  ISETP.GT.AND P1, PT, R2, 0xc00, PT ;  /* 0x00000c000200780c */ /* 0x000fda0003f24270 */
[----:B-1----:R-:W-:Y:S05]  /*0430*/  @!P1 BRA `(.L_x_11) ;  /* 0x0000000400f49947 */ /* 0x002fea0003800000 */
[----:B------:R-:W0:Y:S01]  /*0440*/  LDC.64 R2, c[0x0][0x380] ;  /* 0x0000e000ff027b82 */ /* 0x000e220000000a00 */
[----:B------:R-:W-:Y:S01]  /*0450*/  PLOP3.LUT P0, PT, PT, PT, PT, 0x8, 0x80 ;  /* 0x000000000080781c */ /* 0x000fe20003f0e170 */
[----:B------:R-:W-:-:S12]  /*0460*/  VIADD R12, R12, 0xfffff400 ;  /* 0xfffff4000c0c7836 */ /* 0x000fd80000000000 */
.L_x_12:
[----:B0-----:R-:W-:-:S05]  /*0470*/  IMAD.WIDE R6, R11, 0x8, R2 ;  /* 0x000000080b067825 */ /* 0x001fca00078e0202 */
[----:B------:R-:W2:Y:S04]  /*0480*/  LDG.E.CONSTANT R20, desc[UR8][R6.64+0x4] ;  /* 0x0000040806147981 */ /* 0x000ea8000c1e9900 */
[----:B------:R-:W3:Y:S04]  /*0490*/  LDG.E.CONSTANT R18, desc[UR8][R6.64] ;  /* 0x0000000806127981 */ /* 0x000ee8000c1e9900 */
[----:B------:R-:W4:Y:S04]  /*04a0*/  LDG.E.CONSTANT R17, desc[UR8][R6.64+0x804] ;  /* 0x0008040806117981 */ /* 0x000f28000c1e9900 */
[----:B------:R-:W4:Y:S04]  /*04b0*/  LDG.E.CONSTANT R15, desc[UR8][R6.64+0x800] ;  /* 0x00080008060f7981 */ /* 0x000f28000c1e9900 */
[----:B------:R-:W4:Y:S04]  /*04c0*/  LDG.E.CONSTANT R16, desc[UR8][R6.64+0x1004] ;  /* 0x0010040806107981 */ /* 0x000f28000c1e9900 */
[----:B------:R-:W4:Y:S04]  /*04d0*/  LDG.E.CONSTANT R14, desc[UR8][R6.64+0x1000] ;  /* 0x00100008060e7981 */ /* 0x000f28000c1e9900 */
[----:B------:R-:W4:Y:S01]  /*04e0*/  LDG.E.CONSTANT R13, desc[UR8][R6.64+0x1804] ;  /* 0x00180408060d7981 */ /* 0x000f22000c1e9900 */
[----:B------:R-:W-:-:S03]  /*04f0*/  VIADD R5, R11, 0x400 ;  /* 0x000004000b057836 */ /* 0x000fc60000000000 */
[----:B------:R0:W4:Y:S01]  /*0500*/  LDG.E.CONSTANT R19, desc[UR8][R6.64+0x1800] ;  /* 0x0018000806137981 */ /* 0x000122000c1e9900 */
[----:B------:R-:W-:-:S05]  /*0510*/  IMAD.WIDE R4, R5, 0x8, R2 ;  /* 0x0000000805047825 */ /* 0x000fca00078e0202 */
[----:B------:R-:W4:Y:S04]  /*0520*/  LDG.E.CONSTANT R28, desc[UR8][R4.64+0x4] ;  /* 0x00000408041c7981 */ /* 0x000f28000c1e9900 */
[----:B------:R-:W4:Y:S04]  /*0530*/  LDG.E.CONSTANT R26, desc[UR8][R4.64] ;  /* 0x00000008041a7981 */ /* 0x000f28000c1e9900 */
[----:B------:R-:W4:Y:S04]  /*0540*/  LDG.E.CONSTANT R25, desc[UR8][R4.64+0x804] ;  /* 0x0008040804197981 */ /* 0x000f28000c1e9900 */
[----:B------:R-:W4:Y:S04]  /*0550*/  LDG.E.CONSTANT R23, desc[UR8][R4.64+0x800] ;  /* 0x0008000804177981 */ /* 0x000f28000c1e9900 */
[----:B------:R-:W4:Y:S04]  /*0560*/  LDG.E.CONSTANT R24, desc[UR8][R4.64+0x1004] ;  /* 0x0010040804187981 */ /* 0x000f28000c1e9900 */
[----:B------:R-:W4:Y:S04]  /*0570*/  LDG.E.CONSTANT R22, desc[UR8][R4.64+0x1000] ;  /* 0x0010000804167981 */ /* 0x000f28000c1e9900 */
[----:B------:R-:W4:Y:S01]  /*0580*/  LDG.E.CONSTANT R21, desc[UR8][R4.64+0x1804] ;  /* 0x0018040804157981 */ /* 0x000f22000c1e9900 */
[----:B0-----:R-:W-:-:S03]  /*0590*/  VIADD R7, R11, 0x800 ;  /* 0x000008000b077836 */ /* 0x001fc60000000000 */
        /* <DEDUP_REMOVED lines=10> */
[----:B------:R-:W4:Y:S01]  /*0640*/  LDG.E.CONSTANT R33, desc[UR8][R6.64+0x1800] ;  /* 0x0018000806217981 */ /* 0x000f22000c1e9900 */
[----:B------:R-:W-:-:S05]  /*0650*/  IMAD.WIDE R4, R5, 0x8, R2 ;  /* 0x0000000805047825 */ /* 0x000fca00078e0202 */
[----:B------:R-:W4:Y:S04]  /*0660*/  LDG.E.CONSTANT R40, desc[UR8][R4.64+0x4] ;  /* 0x0000040804287981 */ /* 0x000f28000c1e9900 */
[----:B------:R-:W4:Y:S04]  /*0670*/  LDG.E.CONSTANT R38, desc[UR8][R4.64] ;  /* 0x0000000804267981 */ /* 0x000f28000c1e9900 */
[----:B------:R-:W4:Y:S04]  /*0680*/  LDG.E.CONSTANT R37, desc[UR8][R4.64+0x804] ;  /* 0x0008040804257981 */ /* 0x000f28000c1e9900 */
[----:B------:R-:W4:Y:S04]  /*0690*/  LDG.E.CONSTANT R7, desc[UR8][R4.64+0x800] ;  /* 0x0008000804077981 */ /* 0x000f28000c1e9900 */
[----:B------:R-:W4:Y:S01]  /*06a0*/  LDG.E.CONSTANT R6, desc[UR8][R4.64+0x1000] ;  /* 0x0010000804067981 */ /* 0x000f22000c1e9900 */
[----:B--2--5:R-:W-:-:S13]  /*06b0*/  ISETP.GE.AND P2, PT, R20, R9, PT ;  /* 0x000000091400720c */ /* 0x024fda0003f46270 */
[----:B---3--:R-:W-:-:S04]  /*06c0*/  @P2 ISETP.GE.AND P1, PT, R18, R8, PT ;  /* 0x000000081200220c */ /* 0x008fc80003f26270 */
[----:B------:R-:W-:-:S04]  /*06d0*/  @P2 ISETP.EQ.AND P1, PT, R9, R20, !P1 ;  /* 0x000000140900220c */ /* 0x000fc80004f22270 */
[----:B------:R-:W-:Y:S02]  /*06e0*/  @P2 SEL R20, R20, R9, P1 ;  /* 0x0000000914142207 */ /* 0x000fe40000800000 */
[----:B------:R-:W-:Y:S01]  /*06f0*/  @P2 SEL R18, R18, R8, P1 ;  /* 0x0000000812122207 */ /* 0x000fe20000800000 */
[----:B------:R-:W2:Y:S01]  /*0700*/  LDG.E.CONSTANT R9, desc[UR8][R4.64+0x1804] ;  /* 0x0018040804097981 */ /* 0x000ea2000c1e9900 */
[----:B----4-:R-:W-:-:S03]  /*0710*/  ISETP.GE.AND P3, PT, R17, R20, PT ;  /* 0x000000141100720c */ /* 0x010fc60003f66270 */
[----:B------:R-:W3:Y:S10]  /*0720*/  LDG.E.CONSTANT R8, desc[UR8][R4.64+0x1800] ;  /* 0x0018000804087981 */ /* 0x000ef4000c1e9900 */
[----:B------:R-:W-:-:S04]  /*0730*/  @P3 ISETP.GE.AND P1, PT, R15, R18, PT ;  /* 0x000000120f00320c */ /* 0x000fc80003f26270 */
[----:B------:R-:W-:-:S04]  /*0740*/  @P3 ISETP.EQ.AND P1, PT, R20, R17, !P1 ;  /* 0x000000111400320c */ /* 0x000fc80004f22270 */
[----:B------:R-:W-:Y:S02]  /*0750*/  @P3 SEL R17, R17, R20, P1 ;  /* 0x0000001411113207 */ /* 0x000fe40000800000 */
[----:B------:R-:W4:Y:S02]  /*0760*/  LDG.E.CONSTANT R20, desc[UR8][R4.64+0x1004] ;  /* 0x0010040804147981 */ /* 0x000f24000c1e9900 */
[----:B------:R-:W-:Y:S02]  /*0770*/  ISETP.GE.AND P2, PT, R16, R17, PT ;  /* 0x000000111000720c */ /* 0x000fe40003f46270 */
[----:B------:R-:W-:-:S11]  /*0780*/  @P3 SEL R15, R15, R18, P1 ;  /* 0x000000120f0f3207 */ /* 0x000fd60000800000 */
[----:B------:R-:W-:-:S04]  /*0790*/  @P2 ISETP.GE.AND P1, PT, R14, R15, PT ;  /* 0x0000000f0e00220c */ /* 0x000fc80003f26270 */
[----:B------:R-:W-:-:S04]  /*07a0*/  @P2 ISETP.EQ.AND P1, PT, R17, R16, !P1 ;  /* 0x000000101100220c */ /* 0x000fc80004f22270 */
[----:B------:R-:W-:-:S04]  /*07b0*/  @P2 SEL R16, R16, R17, P1 ;  /* 0x0000001110102207 */ /* 0x000fc80000800000 */
        /* <DEDUP_REMOVED lines=55> */
[----:B----4-:R-:W-:Y:S02]  /*0b30*/  ISETP.GE.AND P2, PT, R20, R37, PT ;  /* 0x000000251400720c */ /* 0x010fe40003f46270 */
[----:B------:R-:W-:-:S11]  /*0b40*/  @P3 SEL R7, R7, R38, P1 ;  /* 0x0000002607073207 */ /* 0x000fd60000800000 */
[----:B------:R-:W-:-:S04]  /*0b50*/  @P2 ISETP.GE.AND P1, PT, R6, R7, PT ;  /* 0x000000070600220c */ /* 0x000fc80003f26270 */
[----:B------:R-:W-:-:S04]  /*0b60*/  @P2 ISETP.EQ.AND P1, PT, R37, R20, !P1 ;  /* 0x000000142500220c */ /* 0x000fc80004f22270 */
[----:B------:R-:W-:Y:S01]  /*0b70*/  @P2 SEL R20, R20, R37, P1 ;  /* 0x0000002514142207 */ /* 0x000fe20000800000 */
[----:B------:R-:W-:-:S03]  /*0b80*/  VIADD R11, R11, 0x1000 ;  /* 0x000010000b0b7836 */ /* 0x000fc60000000000 */
[----:B--2---:R-:W-:Y:S02]  /*0b90*/  ISETP.GE.AND P3, PT, R9, R20, PT ;  /* 0x000000140900720c */ /* 0x004fe40003f66270 */
[----:B------:R-:W-:Y:S02]  /*0ba0*/  @P2 SEL R6, R6, R7, P1 ;  /* 0x0000000706062207 */ /* 0x000fe40000800000 */
[----:B------:R-:W-:-:S09]  /*0bb0*/  ISETP.GE.AND P2, PT, R11, R12, PT ;  /* 0x0000000c0b00720c */ /* 0x000fd20003f46270 */
[----:B---3--:R-:W-:-:S04]  /*0bc0*/  @P3 ISETP.GE.AND P1, PT, R8, R6, PT ;  /* 0x000000060800320c */ /* 0x008fc80003f26270 */
[----:B------:R-:W-:-:S04]  /*0bd0*/  @P3 ISETP.EQ.AND P1, PT, R20, R9, !P1 ;  /* 0x000000091400320c */ /* 0x000fc80004f22270 */
[----:B------:R-:W-:Y:S02]  /*0be0*/  @P3 SEL R9, R9, R20, P1 ;  /* 0x0000001409093207 */ /* 0x000fe40000800000 */
[----:B------:R-:W-:Y:S01]  /*0bf0*/  @P3 SEL R8, R8, R6, P1 ;  /* 0x0000000608083207 */ /* 0x000fe20000800000 */
[----:B------:R-:W-:Y:S06]  /*0c00*/  @!P2 BRA `(.L_x_12) ;  /* 0xfffffff80018a947 */ /* 0x000fec000383ffff */
.L_x_11:
[----:B------:R-:W-:Y:S05]  /*0c10*/  BSYNC.RECONVERGENT B2 ;  /* 0x0000000000027941 */ /* 0x000fea0003800200 */
.L_x_10:
[----:B------:R-:W-:Y:S01]  /*0c20*/  IMAD.IADD R2, R10, 0x1, -R11 ;  /* 0x000000010a027824 */ /* 0x000fe200078e0a0b */
[----:B------:R-:W-:Y:S04]  /*0c30*/  BSSY.RECONVERGENT B2, `(.L_x_13) ;  /* 0x0000041000027945 */ /* 0x000fe80003800200 */
[----:B------:R-:W-:-:S13]  /*0c40*/  ISETP.GT.AND P1, PT, R2, 0x400, PT ;  /* 0x000004000200780c */ /* 0x000fda0003f24270 */
[----:B------:R-:W-:Y:S05]  /*0c50*/  @!P1 BRA `(.L_x_14) ;  /* 0x0000000000f89947 */ /* 0x000fea0003800000 */
[----:B------:R-:W0:Y:S02]  /*0c60*/  LDC.64 R4, c[0x0][0x380] ;  /* 0x0000e000ff047b82 */ /* 0x000e240000000a00 */
        /* <DEDUP_REMOVED lines=9> */
[----:B------:R-:W4:Y:S01]  /*0d00*/  LDG.E.CONSTANT R16, desc[UR8][R2.64+0x1800] ;  /* 0x0018000802107981 */ /* 0x000f22000c1e9900 */
[----:B------:R-:W-:-:S05]  /*0d10*/  IMAD.WIDE R4, R23, 0x8, R4 ;  /* 0x0000000817047825 */ /* 0x000fca00078e0204 */
[----:B------:R-:W4:Y:S04]  /*0d20*/  LDG.E.CONSTANT R18, desc[UR8][R4.64+0x4] ;  /* 0x0000040804127981 */ /* 0x000f28000c1e9900 */
        /* <DEDUP_REMOVED lines=9> */
[----:B------:R-:W2:Y:S01]  /*0dc0*/  LDG.E.CONSTANT R9, desc[UR8][R4.64+0x1804] ;  /* 0x0018040804097981 */ /* 0x000ea2000c1e9900 */
[----:B------:R-:W-:-:S03]  /*0dd0*/  @P1 SEL R7, R7, R8, P0 ;  /* 0x0000000807071207 */ /* 0x000fc60000000000 */
[----:B------:R-:W3:Y:S01]  /*0de0*/  LDG.E.CONSTANT R8, desc[UR8][R4.64+0x1800] ;  /* 0x0018000804087981 */ /* 0x000ee2000c1e9900 */
[----:B----4-:R-:W-:-:S13]  /*0df0*/  ISETP.GE.AND P1, PT, R13, R6, PT ;  /* 0x000000060d00720c */ /* 0x010fda0003f26270 */
        /* <DEDUP_REMOVED lines=27> */
[----:B------:R-:W-:Y:S02]  /*0fb0*/  @P2 SEL R22, R22, R19, P0 ;  /* 0x0000001316162207 */ /* 0x000fe40000000000 */
[----:B------:R-:W-:Y:S01]  /*0fc0*/  @P2 SEL R21, R21, R20, P0 ;  /* 0x0000001415152207 */ /* 0x000fe20000000000 */
[----:B------:R-:W-:Y:S01]  /*0fd0*/  VIADD R11, R23, 0x400 ;  /* 0x00000400170b7836 */ /* 0x000fe20000000000 */
[----:B------:R-:W-:Y:S02]  /*0fe0*/  PLOP3.LUT P0, PT, PT, PT, PT, 0x8, 0x80 ;  /* 0x000000000080781c */ /* 0x000fe40003f0e170 */
[----:B--2---:R-:W-:-:S13]  /*0ff0*/  ISETP.GE.AND P3, PT, R9, R22, PT ;  /* 0x000000160900720c */ /* 0x004fda0003f66270 */
[----:B---3--:R-:W-:-:S04]  /*1000*/  @P3 ISETP.GE.AND P1, PT, R8, R21, PT ;  /* 0x000000150800320c */ /* 0x008fc80003f26270 */
[----:B------:R-:W-:-:S04]  /*1010*/  @P3 ISETP.EQ.AND P1, PT, R22, R9, !P1 ;  /* 0x000000091600320c */ /* 0x000fc80004f22270 */
[----:B------:R-:W-:Y:S02]  /*1020*/  @P3 SEL R9, R9, R22, P1 ;  /* 0x0000001609093207 */ /* 0x000fe40000800000 */
[----:B------:R-:W-:-:S07]  /*1030*/  @P3 SEL R8, R8, R21, P1 ;  /* 0x0000001508083207 */ /* 0x000fce0000800000 */
.L_x_14:
[----:B------:R-:W-:Y:S05]  /*1040*/  BSYNC.RECONVERGENT B2 ;  /* 0x0000000000027941 */ /* 0x000fea0003800200 */
.L_x_13:
[----:B------:R-:W-:-:S13]  /*1050*/  ISETP.LT.OR P0, PT, R11, R10, P0 ;  /* 0x0000000a0b00720c */ /* 0x000fda0000701670 */
        /* <DEDUP_REMOVED lines=25> */
[----:B------:R-:W-:Y:S02]  /*11f0*/  @P2 SEL R11, R11, R6, P0 ;  /* 0x000000060b0b2207 */ /* 0x000fe40000000000 */
[----:B--2---:R-:W-:-:S13]  /*1200*/  ISETP.GE.AND P1, PT, R9, R10, PT ;  /* 0x0000000a0900720c */ /* 0x004fda0003f26270 */
[----:B---3--:R-:W-:-:S04]  /*1210*/  @P1 ISETP.GE.AND P0, PT, R8, R11, PT ;  /* 0x0000000b0800120c */ /* 0x008fc80003f06270 */
[----:B------:R-:W-:-:S04]  /*1220*/  @P1 ISETP.EQ.AND P0, PT, R10, R9, !P0 ;  /* 0x000000090a00120c */ /* 0x000fc80004702270 */
[----:B------:R-:W-:Y:S02]  /*1230*/  @P1 SEL R9, R9, R10, P0 ;  /* 0x0000000a09091207 */ /* 0x000fe40000000000 */
[----:B------:R-:W-:-:S07]  /*1240*/  @P1 SEL R8, R8, R11, P0 ;  /* 0x0000000b08081207 */ /* 0x000fce0000000000 */
.L_x_6:
[----:B------:R-:W-:Y:S05]  /*1250*/  BSYNC.RECONVERGENT B1 ;  /* 0x0000000000017941 */ /* 0x000fea0003800200 */
.L_x_5:
[----:B------:R-:W1:Y:S02]  /*1260*/  LDC R4, c[0x0][0x390] ;  /* 0x0000e400ff047b82 */ /* 0x000e640000000800 */
[----:B-1----:R-:W-:-:S13]  /*1270*/  ISETP.GE.AND P0, PT, R4, 0x100, PT ;  /* 0x000001000400780c */ /* 0x002fda0003f06270 */
[----:B------:R-:W-:Y:S05]  /*1280*/  @!P0 BRA `(.L_x_15) ;  /* 0x0000000800048947 */ /* 0x000fea0003800000 */
[----:B------:R-:W1:Y:S01]  /*1290*/  S2R R10, SR_LANEID ;  /* 0x00000000000a7919 */ /* 0x000e620000000000 */
[----:B------:R-:W-:Y:S01]  /*12a0*/  BSSY.RECONVERGENT B1, `(.L_x_16) ;  /* 0x0000012000017945 */ /* 0x000fe20003800200 */
[----:B0----5:R-:W-:Y:S01]  /*12b0*/  IMAD.MOV.U32 R2, RZ, RZ, R9 ;  /* 0x000000ffff027224 */ /* 0x021fe200078e0009 */
[----:B------:R0:W2:Y:S01]  /*12c0*/  SHFL.DOWN PT, R5, R8, 0x1, 0x1f ;  /* 0x08201f0008057f89 */ /* 0x0000a200000e0000 */
[----:B------:R-:W-:-:S03]  /*12d0*/  IMAD.MOV.U32 R3, RZ, RZ, R8 ;  /* 0x000000ffff037224 */ /* 0x000fc600078e0008 */
[----:B------:R0:W3:Y:S01]  /*12e0*/  SHFL.DOWN PT, R4, R9, 0x1, 0x1f ;  /* 0x08201f0009047f89 */ /* 0x0000e200000e0000 */
[C---:B-1----:R-:W-:Y:S02]  /*12f0*/  ISETP.GT.AND P0, PT, R10.reuse, 0x1e, PT ;  /* 0x0000001e0a00780c */ /* 0x042fe40003f04270 */
[C---:B------:R-:W-:Y:S02]  /*1300*/  ISETP.GT.AND P4, PT, R10.reuse, 0x1d, PT ;  /* 0x0000001d0a00780c */ /* 0x040fe40003f84270 */
[C---:B------:R-:W-:Y:S02]  /*1310*/  ISETP.GT.AND P3, PT, R10.reuse, 0x1b, PT ;  /* 0x0000001b0a00780c */ /* 0x040fe40003f64270 */
[C---:B------:R-:W-:Y:S02]  /*1320*/  ISETP.GT.AND P2, PT, R10.reuse, 0x17, PT ;  /* 0x000000170a00780c */ /* 0x040fe40003f44270 */
[----:B------:R-:W-:-:S05]  /*1330*/  ISETP.GT.AND P1, PT, R10, 0xf, PT ;  /* 0x0000000f0a00780c */ /* 0x000fca0003f24270 */
[----:B0-23--:R-:W-:Y:S08]  /*1340*/  @P0 BRA `(.L_x_17) ;  /* 0x00000000001c0947 */ /* 0x00dff00003800000 */
[----:B------:R-:W-:Y:S01]  /*1350*/  ISETP.GE.AND P5, PT, R4, R9, PT ;  /* 0x000000090400720c */ /* 0x000fe20003fa6270 */
[----:B------:R-:W-:Y:S02]  /*1360*/  IMAD.MOV.U32 R2, RZ, RZ, R4 ;  /* 0x000000ffff027224 */ /* 0x000fe400078e0004 */
[----:B------:R-:W-:-:S10]  /*1370*/  IMAD.MOV.U32 R3, RZ, RZ, R5 ;  /* 0x000000ffff037224 */ /* 0x000fd400078e0005 */
[----:B------:R-:W-:-:S04]  /*1380*/  @P5 ISETP.GE.AND P0, PT, R5, R8, PT ;  /* 0x000000080500520c */ /* 0x000fc80003f06270 */
[----:B------:R-:W-:-:S04]  /*1390*/  @P5 ISETP.EQ.AND P0, PT, R9, R4, !P0 ;  /* 0x000000040900520c */ /* 0x000fc80004702270 */
[----:B------:R-:W-:Y:S02]  /*13a0*/  @P5 SEL R2, R4, R9, P0 ;  /* 0x0000000904025207 */ /* 0x000fe40000000000 */
[----:B------:R-:W-:-:S07]  /*13b0*/  @P5 SEL R3, R5, R8, P0 ;  /* 0x0000000805035207 */ /* 0x000fce0000000000 */
.L_x_17:
[----:B------:R-:W-:Y:S05]  /*13c0*/  BSYNC.RECONVERGENT B1 ;  /* 0x0000000000017941 */ /* 0x000fea0003800200 */
.L_x_16:
[----:B------:R0:W1:Y:S01]  /*13d0*/  SHFL.DOWN PT, R6, R3, 0x2, 0x1f ;  /* 0x08401f0003067f89 */ /* 0x00006200000e0000 */
[----:B------:R-:W-:Y:S01]  /*13e0*/  BSSY.RECONVERGENT B1, `(.L_x_18) ;  /* 0x000000c000017945 */ /* 0x000fe20003800200 */
[----:B------:R-:W-:Y:S02]  /*13f0*/  IMAD.MOV.U32 R4, RZ, RZ, R2 ;  /* 0x000000ffff047224 */ /* 0x000fe400078e0002 */
[----:B------:R0:W2:Y:S01]  /*1400*/  SHFL.DOWN PT, R7, R2, 0x2, 0x1f ;  /* 0x08401f0002077f89 */ /* 0x0000a200000e0000 */
[----:B------:R-:W-:Y:S01]  /*1410*/  IMAD.MOV.U32 R5, RZ, RZ, R3 ;  /* 0x000000ffff057224 */ /* 0x000fe200078e0003 */
[----:B------:R-:W-:Y:S06]  /*1420*/  @P4 BRA `(.L_x_19) ;  /* 0x00000000001c4947 */ /* 0x000fec0003800000 */
[----:B--2---:R-:W-:Y:S01]  /*1430*/  ISETP.GE.AND P4, PT, R7, R2, PT ;  /* 0x000000020700720c */ /* 0x004fe20003f86270 */
[----:B------:R-:W-:Y:S02]  /*1440*/  IMAD.MOV.U32 R4, RZ, RZ, R7 ;  /* 0x000000ffff047224 */ /* 0x000fe400078e0007 */
[----:B-1----:R-:W-:-:S10]  /*1450*/  IMAD.MOV.U32 R5, RZ, RZ, R6 ;  /* 0x000000ffff057224 */ /* 0x002fd400078e0006 */
[----:B------:R-:W-:-:S04]  /*1460*/  @P4 ISETP.GE.AND P0, PT, R6, R3, PT ;  /* 0x000000030600420c */ /* 0x000fc80003f06270 */
[----:B------:R-:W-:-:S04]  /*1470*/  @P4 ISETP.EQ.AND P0, PT, R2, R7, !P0 ;  /* 0x000000070200420c */ /* 0x000fc80004702270 */
[----:B------:R-:W-:Y:S02]  /*1480*/  @P4 SEL R4, R7, R2, P0 ;  /* 0x0000000207044207 */ /* 0x000fe40000000000 */
[----:B------:R-:W-:-:S07]  /*1490*/  @P4 SEL R5, R6, R3, P0 ;  /* 0x0000000306054207 */ /* 0x000fce0000000000 */
.L_x_19:
[----:B------:R-:W-:Y:S05]  /*14a0*/  BSYNC.RECONVERGENT B1 ;  /* 0x0000000000017941 */ /* 0x000fea0003800200 */
.L_x_18:
[----:B0-----:R0:W3:Y:S01]  /*14b0*/  SHFL.DOWN PT, R2, R5, 0x4, 0x1f ;  /* 0x08801f0005027f89 */ /* 0x0010e200000e0000 */
[----:B------:R-:W-:Y:S01]  /*14c0*/  BSSY.RECONVERGENT B1, `(.L_x_20) ;  /* 0x000000c000017945 */ /* 0x000fe20003800200 */
[----:B-1----:R-:W-:Y:S02]  /*14d0*/  IMAD.MOV.U32 R6, RZ, RZ, R4 ;  /* 0x000000ffff067224 */ /* 0x002fe400078e0004 */
[----:B------:R0:W1:Y:S01]  /*14e0*/  SHFL.DOWN PT, R3, R4, 0x4, 0x1f ;  /* 0x08801f0004037f89 */ /* 0x00006200000e0000 */
[----:B--2---:R-:W-:Y:S01]  /*14f0*/  IMAD.MOV.U32 R7, RZ, RZ, R5 ;  /* 0x000000ffff077224 */ /* 0x004fe200078e0005 */
[----:B------:R-:W-:Y:S06]  /*1500*/  @P3 BRA `(.L_x_21) ;  /* 0x00000000001c3947 */ /* 0x000fec0003800000 */
[----:B-1----:R-:W-:Y:S01]  /*1510*/  ISETP.GE.AND P3, PT, R3, R4, PT ;  /* 0x000000040300720c */ /* 0x002fe20003f66270 */
[----:B------:R-:W-:Y:S02]  /*1520*/  IMAD.MOV.U32 R6, RZ, RZ, R3 ;  /* 0x000000ffff067224 */ /* 0x000fe400078e0003 */
[----:B---3--:R-:W-:-:S10]  /*1530*/  IMAD.MOV.U32 R7, RZ, RZ, R2 ;  /* 0x000000ffff077224 */ /* 0x008fd400078e0002 */
[----:B------:R-:W-:-:S04]  /*1540*/  @P3 ISETP.GE.AND P0, PT, R2, R5, PT ;  /* 0x000000050200320c */ /* 0x000fc80003f06270 */
[----:B------:R-:W-:-:S04]  /*1550*/  @P3 ISETP.EQ.AND P0, PT, R4, R3, !P0 ;  /* 0x000000030400320c */ /* 0x000fc80004702270 */
[----:B------:R-:W-:Y:S02]  /*1560*/  @P3 SEL R6, R3, R4, P0 ;  /* 0x0000000403063207 */ /* 0x000fe40000000000 */
[----:B------:R-:W-:-:S07]  /*1570*/  @P3 SEL R7, R2, R5, P0 ;  /* 0x0000000502073207 */ /* 0x000fce0000000000 */
.L_x_21:
[----:B------:R-:W-:Y:S05]  /*1580*/  BSYNC.RECONVERGENT B1 ;  /* 0x0000000000017941 */ /* 0x000fea0003800200 */
.L_x_20:
[----:B0-----:R0:W2:Y:S01]  /*1590*/  SHFL.DOWN PT, R4, R7, 0x8, 0x1f ;  /* 0x09001f0007047f89 */ /* 0x0010a200000e0000 */
[----:B------:R-:W-:Y:S01]  /*15a0*/  BSSY.RECONVERGENT B1, `(.L_x_22) ;  /* 0x000000c000017945 */ /* 0x000fe20003800200 */
[----:B-1----:R-:W-:Y:S02]  /*15b0*/  IMAD.MOV.U32 R3, RZ, RZ, R6 ;  /* 0x000000ffff037224 */ /* 0x002fe400078e0006 */
[----:B------:R0:W1:Y:S01]  /*15c0*/  SHFL.DOWN PT, R5, R6, 0x8, 0x1f ;  /* 0x09001f0006057f89 */ /* 0x00006200000e0000 */
[----:B---3--:R-:W-:Y:S01]  /*15d0*/  IMAD.MOV.U32 R2, RZ, RZ, R7 ;  /* 0x000000ffff027224 */ /* 0x008fe200078e0007 */
[----:B------:R-:W-:Y:S06]  /*15e0*/  @P2 BRA `(.L_x_23) ;  /* 0x00000000001c2947 */ /* 0x000fec0003800000 */
[----:B-1----:R-:W-:Y:S01]  /*15f0*/  ISETP.GE.AND P2, PT, R5, R6, PT ;  /* 0x000000060500720c */ /* 0x002fe20003f46270 */
[----:B------:R-:W-:Y:S02]  /*1600*/  IMAD.MOV.U32 R3, RZ, RZ, R5 ;  /* 0x000000ffff037224 */ /* 0x000fe400078e0005 */
[----:B--2---:R-:W-:-:S10]  /*1610*/  IMAD.MOV.U32 R2, RZ, RZ, R4 ;  /* 0x000000ffff027224 */ /* 0x004fd400078e0004 */
[----:B------:R-:W-:-:S04]  /*1620*/  @P2 ISETP.GE.AND P0, PT, R4, R7, PT ;  /* 0x000000070400220c */ /* 0x000fc80003f06270 */
[----:B------:R-:W-:-:S04]  /*1630*/  @P2 ISETP.EQ.AND P0, PT, R6, R5, !P0 ;  /* 0x000000050600220c */ /* 0x000fc80004702270 */
[----:B------:R-:W-:Y:S02]  /*1640*/  @P2 SEL R3, R5, R6, P0 ;  /* 0x0000000605032207 */ /* 0x000fe40000000000 */
[----:B------:R-:W-:-:S07]  /*1650*/  @P2 SEL R2, R4, R7, P0 ;  /* 0x0000000704022207 */ /* 0x000fce0000000000 */
.L_x_23:
[----:B------:R-:W-:Y:S05]  /*1660*/  BSYNC.RECONVERGENT B1 ;  /* 0x0000000000017941 */ /* 0x000fea0003800200 */
.L_x_22:
[----:B--2---:R2:W3:Y:S01]  /*1670*/  SHFL.DOWN PT, R4, R2, 0x10, 0x1f ;  /* 0x0a001f0002047f89 */ /* 0x0044e200000e0000 */
[----:B------:R-:W-:Y:S03]  /*1680*/  BSSY.RECONVERGENT B1, `(.L_x_24) ;  /* 0x0000012000017945 */ /* 0x000fe60003800200 */
[----:B-1----:R2:W1:Y:S01]  /*1690*/  SHFL.DOWN PT, R5, R3, 0x10, 0x1f ;  /* 0x0a001f0003057f89 */ /* 0x00246200000e0000 */
[----:B------:R-:W-:Y:S05]  /*16a0*/  @P1 BRA `(.L_x_25) ;  /* 0x00000000003c1947 */ /* 0x000fea0003800000 */
[----:B------:R-:W-:Y:S02]  /*16b0*/  ISETP.NE.AND P2, PT, R10, RZ, PT ;  /* 0x000000ff0a00720c */ /* 0x000fe40003f45270 */
[----:B-1----:R-:W-:-:S11]  /*16c0*/  ISETP.GE.AND P1, PT, R5, R3, PT ;  /* 0x000000030500720c */ /* 0x002fd60003f26270 */
[----:B------:R-:W1:Y:S01]  /*16d0*/  @!P2 S2R R8, SR_CgaCtaId ;  /* 0x000000000008a919 */ /* 0x000e620000008800 */
[----:B0-----:R-:W-:Y:S02]  /*16e0*/  @!P2 MOV R7, 0x400 ;  /* 0x000004000007a802 */ /* 0x001fe40000000f00 */
[----:B------:R-:W-:Y:S02]  /*16f0*/  @!P2 SHF.R.U32.HI R6, RZ, 0x2, R0 ;  /* 0x00000002ff06a819 */ /* 0x000fe40000011600 */
[----:B---3--:R-:W-:Y:S02]  /*1700*/  @P1 ISETP.GE.AND P0, PT, R4, R2, PT ;  /* 0x000000020400120c */ /* 0x008fe40003f06270 */
[----:B------:R-:W-:Y:S02]  /*1710*/  @!P2 LOP3.LUT R6, R6, 0xf8, RZ, 0xc0, !PT ;  /* 0x000000f80606a812 */ /* 0x000fe400078ec0ff */
[----:B------:R-:W-:-:S04]  /*1720*/  @P1 ISETP.EQ.AND P0, PT, R3, R5, !P0 ;  /* 0x000000050300120c */ /* 0x000fc80004702270 */
[----:B------:R-:W-:Y:S02]  /*1730*/  @P1 SEL R5, R5, R3, P0 ;  /* 0x0000000305051207 */ /* 0x000fe40000000000 */
[----:B------:R-:W-:-:S03]  /*1740*/  @P1 SEL R4, R4, R2, P0 ;  /* 0x0000000204041207 */ /* 0x000fc60000000000 */
[----:B--2---:R-:W-:Y:S02]  /*1750*/  IMAD.MOV.U32 R3, RZ, RZ, R5 ;  /* 0x000000ffff037224 */ /* 0x004fe400078e0005 */
[----:B------:R-:W-:Y:S01]  /*1760*/  IMAD.MOV.U32 R2, RZ, RZ, R4 ;  /* 0x000000ffff027224 */ /* 0x000fe200078e0004 */
[----:B-1----:R-:W-:-:S05]  /*1770*/  @!P2 LEA R7, R8, R7, 0x18 ;  /* 0x000000070807a211 */ /* 0x002fca00078ec0ff */
[----:B------:R-:W-:-:S05]  /*1780*/  @!P2 IMAD.IADD R6, R6, 0x1, R7 ;  /* 0x000000010606a824 */ /* 0x000fca00078e0207 */
[----:B------:R4:W-:Y:S02]  /*1790*/  @!P2 STS.64 [R6+0x8], R4 ;  /* 0x000008040600a388 */ /* 0x0009e40000000a00 */
.L_x_25:
[----:B------:R-:W-:Y:S05]  /*17a0*/  BSYNC.RECONVERGENT B1 ;  /* 0x0000000000017941 */ /* 0x000fea0003800200 */
.L_x_24:
[----:B------:R-:W-:Y:S01]  /*17b0*/  BAR.SYNC.DEFER_BLOCKING 0x0 ;  /* 0x0000000000007b1d */ /* 0x000fe20000010000 */
[----:B------:R-:W-:-:S13]  /*17c0*/  ISETP.NE.AND P0, PT, R0, RZ, PT ;  /* 0x000000ff0000720c */ /* 0x000fda0003f05270 */
[----:B------:R-:W-:Y:S05]  /*17d0*/  @P0 BRA `(.L_x_26) ;  /* 0x0000003000ec0947 */ /* 0x000fea0003800000 */
[----:B------:R-:W5:Y:S01]  /*17e0*/  S2UR UR5, SR_CgaCtaId ;  /* 0x00000000000579c3 */ /* 0x000f620000008800 */
[----:B------:R-:W-:Y:S02]  /*17f0*/  UMOV UR4, 0x400 ;  /* 0x0000040000047882 */ /* 0x000fe40000000000 */
[----:B-----5:R-:W-:-:S09]  /*1800*/  ULEA UR4, UR5, UR4, 0x18 ;  /* 0x0000000405047291 */ /* 0x020fd2000f8ec0ff */
[----:B01-34-:R-:W0:Y:S04]  /*1810*/  LDS.128 R4, [UR4+0x10] ;  /* 0x00001004ff047984 */ /* 0x01be280008000c00 */
[----:B------:R-:W1:Y:S04]  /*1820*/  LDS.128 R8, [UR4+0x20] ;  /* 0x00002004ff087984 */ /* 0x000e680008000c00 */
[----:B------:R-:W3:Y:S01]  /*1830*/  LDS.128 R12, [UR4+0x30] ;  /* 0x00003004ff0c7984 */ /* 0x000ee20008000c00 */
[----:B0-----:R-:W-:-:S13]  /*1840*/  ISETP.GE.AND P1, PT, R5, R3, PT ;  /* 0x000000030500720c */ /* 0x001fda0003f26270 */
[----:B------:R-:W-:-:S04]  /*1850*/  @P1 ISETP.GE.AND P0, PT, R4, R2, PT ;  /* 0x000000020400120c */ /* 0x000fc80003f06270 */
[----:B------:R-:W-:-:S04]  /*1860*/  @P1 ISETP.EQ.AND P0, PT, R3, R5, !P0 ;  /* 0x000000050300120c */ /* 0x000fc80004702270 */
[----:B------:R-:W-:Y:S02]  /*1870*/  @P1 SEL R5, R5, R3, P0 ;  /* 0x0000000305051207 */ /* 0x000fe40000000000 */
[----:B------:R-:W-:Y:S02]  /*1880*/  @P1 SEL R4, R4, R2, P0 ;  /* 0x0000000204041207 */ /* 0x000fe40000000000 */
[----:B------:R-:W-:Y:S01]  /*1890*/  ISETP.GE.AND P2, PT, R7, R5, PT ;  /* 0x000000050700720c */ /* 0x000fe20003f46270 */
[----:B--2---:R-:W0:-:S12]  /*18a0*/  LDS.64 R2, [UR4+0x40] ;  /* 0x00004004ff027984 */ /* 0x004e180008000a00 */
[----:B------:R-:W-:-:S04]  /*18b0*/  @P2 ISETP.GE.AND P0, PT, R6, R4, PT ;  /* 0x000000040600220c */ /* 0x000fc80003f06270 */
[----:B------:R-:W-:-:S04]  /*18c0*/  @P2 ISETP.EQ.AND P0, PT, R5, R7, !P0 ;  /* 0x000000070500220c */ /* 0x000fc80004702270 */
[----:B------:R-:W-:Y:S02]  /*18d0*/  @P2 SEL R7, R7, R5, P0 ;  /* 0x0000000507072207 */ /* 0x000fe40000000000 */
[----:B------:R-:W-:Y:S02]  /*18e0*/  @P2 SEL R6, R6, R4, P0 ;  /* 0x0000000406062207 */ /* 0x000fe40000000000 */
[----:B-1----:R-:W-:-:S13]  /*18f0*/  ISETP.GE.AND P1, PT, R9, R7, PT ;  /* 0x000000070900720c */ /* 0x002fda0003f26270 */
[----:B------:R-:W-:-:S04]  /*1900*/  @P1 ISETP.GE.AND P0, PT, R8, R6, PT ;  /* 0x000000060800120c */ /* 0x000fc80003f06270 */
[----:B------:R-:W-:-:S04]  /*1910*/  @P1 ISETP.EQ.AND P0, PT, R7, R9, !P0 ;  /* 0x000000090700120c */ /* 0x000fc80004702270 */
[----:B------:R-:W-:Y:S02]  /*1920*/  @P1 SEL R9, R9, R7, P0 ;  /* 0x0000000709091207 */ /* 0x000fe40000000000 */
[----:B------:R-:W-:Y:S02]  /*1930*/  @P1 SEL R8, R8, R6, P0 ;  /* 0x0000000608081207 */ /* 0x000fe40000000000 */
[----:B------:R-:W-:-:S13]  /*1940*/  ISETP.GE.AND P2, PT, R11, R9, PT ;  /* 0x000000090b00720c */ /* 0x000fda0003f46270 */
[----:B------:R-:W-:-:S04]  /*1950*/  @P2 ISETP.GE.AND P0, PT, R10, R8, PT ;  /* 0x000000080a00220c */ /* 0x000fc80003f06270 */
[----:B------:R-:W-:-:S04]  /*1960*/  @P2 ISETP.EQ.AND P0, PT, R9, R11, !P0 ;  /* 0x0000000b0900220c */ /* 0x000fc80004702270 */
[----:B------:R-:W-:Y:S02]  /*1970*/  @P2 SEL R11, R11, R9, P0 ;  /* 0x000000090b0b2207 */ /* 0x000fe40000000000 */
[----:B------:R-:W-:Y:S02]  /*1980*/  @P2 SEL R10, R10, R8, P0 ;  /* 0x000000080a0a2207 */ /* 0x000fe40000000000 */
[----:B---3--:R-:W-:-:S13]  /*1990*/  ISETP.GE.AND P1, PT, R13, R11, PT ;  /* 0x0000000b0d00720c */ /* 0x008fda0003f26270 */
        /* <DEDUP_REMOVED lines=9> */
[----:B0-----:R-:W-:-:S13]  /*1a30*/  ISETP.GE.AND P1, PT, R3, R15, PT ;  /* 0x0000000f0300720c */ /* 0x001fda0003f26270 */
[----:B------:R-:W-:Y:S05]  /*1a40*/  @!P1 BRA `(.L_x_26) ;  /* 0x0000003000509947 */ /* 0x000fea0003800000 */
[----:B------:R-:W-:-:S04]  /*1a50*/  ISETP.GE.AND P0, PT, R2, R14, PT ;  /* 0x0000000e0200720c */ /* 0x000fc80003f06270 */
[----:B------:R-:W-:-:S04]  /*1a60*/  ISETP.EQ.AND P0, PT, R15, R3, !P0 ;  /* 0x000000030f00720c */ /* 0x000fc80004702270 */
[----:B------:R-:W-:Y:S02]  /*1a70*/  SEL R3, R3, R15, P0 ;  /* 0x0000000f03037207 */ /* 0x000fe40000000000 */
[----:B------:R-:W-:Y:S01]  /*1a80*/  SEL R2, R2, R14, P0 ;  /* 0x0000000e02027207 */ /* 0x000fe20000000000 */
[----:B------:R-:W-:Y:S06]  /*1a90*/  BRA `(.L_x_26) ;  /* 0x00000030003c7947 */ /* 0x000fec0003800000 */
.L_x_15:
[----:B------:R-:W1:Y:S01]  /*1aa0*/  S2R R10, SR_LANEID ;  /* 0x00000000000a7919 */ /* 0x000e620000000000 */
[----:B0-----:R-:W-:Y:S01]  /*1ab0*/  LOP3.LUT R2, R0, 0x3e0, RZ, 0xc0, !PT ;  /* 0x000003e000027812 */ /* 0x001fe200078ec0ff */
[----:B------:R-:W-:Y:S03]  /*1ac0*/  BSSY.RECONVERGENT B1, `(.L_x_27) ;  /* 0x0000022000017945 */ /* 0x000fe60003800200 */
[----:B------:R-:W-:Y:S01]  /*1ad0*/  LOP3.LUT R5, RZ, R2, RZ, 0x33, !PT ;  /* 0x00000002ff057212 */ /* 0x000fe200078e33ff */
[----:B------:R-:W-:-:S04]  /*1ae0*/  VIADD R3, R2, 0x20 ;  /* 0x0000002002037836 */ /* 0x000fc80000000000 */
[----:B------:R-:W-:Y:S01]  /*1af0*/  IMAD.IADD R5, R5, 0x1, R4 ;  /* 0x0000000105057824 */ /* 0x000fe200078e0204 */
[----:B------:R-:W-:-:S04]  /*1b00*/  ISETP.GT.AND P0, PT, R3, R4, PT ;  /* 0x000000040300720c */ /* 0x000fc80003f04270 */
[----:B------:R-:W-:Y:S02]  /*1b10*/  SEL R5, R5, 0x1f, P0 ;  /* 0x0000001f05057807 */ /* 0x000fe40000000000 */
[C---:B-1----:R-:W-:Y:S01]  /*1b20*/  ISETP.NE.AND P1, PT, R10.reuse, RZ, PT ;  /* 0x000000ff0a00720c */ /* 0x042fe20003f25270 */
[C---:B------:R-:W-:Y:S01]  /*1b30*/  VIADD R2, R10.reuse, 0x2 ;  /* 0x000000020a027836 */ /* 0x040fe20000000000 */
[----:B------:R-:W-:-:S04]  /*1b40*/  ISETP.GE.AND P0, PT, R10, R5, PT ;  /* 0x000000050a00720c */ /* 0x000fc80003f06270 */
[----:B------:R-:W-:Y:S01]  /*1b50*/  ISETP.GT.AND P5, PT, R2, R5, PT ;  /* 0x000000050200720c */ /* 0x000fe20003fa4270 */
[----:B------:R-:W-:-:S05]  /*1b60*/  VIADD R2, R10, 0x8 ;  /* 0x000000080a027836 */ /* 0x000fca0000000000 */
[----:B------:R-:W-:Y:S01]  /*1b70*/  ISETP.GT.AND P3, PT, R2, R5, PT ;  /* 0x000000050200720c */ /* 0x000fe20003f64270 */
[----:B------:R-:W0:Y:S01]  /*1b80*/  @!P1 S2R R6, SR_CgaCtaId ;  /* 0x0000000000069919 */ /* 0x000e220000008800 */
[----:B------:R-:W-:Y:S01]  /*1b90*/  @!P1 MOV R3, 0x400 ;  /* 0x0000040000039802 */ /* 0x000fe20000000f00 */
[----:B-----5:R-:W-:-:S03]  /*1ba0*/  IMAD.MOV.U32 R2, RZ, RZ, R9 ;  /* 0x000000ffff027224 */ /* 0x020fc600078e0009 */
[----:B0-----:R-:W-:Y:S01]  /*1bb0*/  @!P1 LEA R12, R6, R3, 0x18 ;  /* 0x00000003060c9211 */ /* 0x001fe200078ec0ff */
[C---:B------:R-:W-:Y:S01]  /*1bc0*/  VIADD R6, R10.reuse, 0x4 ;  /* 0x000000040a067836 */ /* 0x040fe20000000000 */
[----:B------:R-:W-:Y:S01]  /*1bd0*/  @!P1 SHF.R.U32.HI R3, RZ, 0x2, R0 ;  /* 0x00000002ff039819 */ /* 0x000fe20000011600 */
[----:B------:R-:W-:-:S03]  /*1be0*/  VIADD R10, R10, 0x10 ;  /* 0x000000100a0a7836 */ /* 0x000fc60000000000 */
[----:B------:R-:W-:Y:S02]  /*1bf0*/  @!P1 LOP3.LUT R3, R3, 0xf8, RZ, 0xc0, !PT ;  /* 0x000000f803039812 */ /* 0x000fe400078ec0ff */
[-C--:B------:R-:W-:Y:S02]  /*1c00*/  ISETP.GT.AND P2, PT, R10, R5.reuse, PT ;  /* 0x000000050a00720c */ /* 0x080fe40003f44270 */
[----:B------:R0:W1:Y:S01]  /*1c10*/  SHFL.DOWN PT, R10, R9, 0x1, R5 ;  /* 0x08200000090a7989 */ /* 0x00006200000e0005 */
[----:B------:R-:W-:Y:S01]  /*1c20*/  @!P1 IMAD.IADD R12, R3, 0x1, R12 ;  /* 0x00000001030c9824 */ /* 0x000fe200078e020c */
[----:B------:R-:W-:Y:S01]  /*1c30*/  ISETP.GT.AND P4, PT, R6, R5, PT ;  /* 0x000000050600720c */ /* 0x000fe20003f84270 */
[----:B------:R-:W-:Y:S01]  /*1c40*/  IMAD.MOV.U32 R6, RZ, RZ, R8 ;  /* 0x000000ffff067224 */ /* 0x000fe200078e0008 */
[----:B------:R0:W2:Y:S01]  /*1c50*/  SHFL.DOWN PT, R3, R8, 0x1, R5 ;  /* 0x0820000008037989 */ /* 0x0000a200000e0005 */
[----:B------:R-:W-:Y:S10]  /*1c60*/  @P0 BRA `(.L_x_28) ;  /* 0x00000000001c0947 */ /* 0x000ff40003800000 */
[----:B-1----:R-:W-:Y:S01]  /*1c70*/  ISETP.GE.AND P6, PT, R10, R9, PT ;  /* 0x000000090a00720c */ /* 0x002fe20003fc6270 */
[----:B------:R-:W-:Y:S02]  /*1c80*/  IMAD.MOV.U32 R2, RZ, RZ, R10 ;  /* 0x000000ffff027224 */ /* 0x000fe400078e000a */
[----:B--2---:R-:W-:-:S10]  /*1c90*/  IMAD.MOV.U32 R6, RZ, RZ, R3 ;  /* 0x000000ffff067224 */ /* 0x004fd400078e0003 */
[----:B------:R-:W-:-:S04]  /*1ca0*/  @P6 ISETP.GE.AND P0, PT, R3, R8, PT ;  /* 0x000000080300620c */ /* 0x000fc80003f06270 */
[----:B------:R-:W-:-:S04]  /*1cb0*/  @P6 ISETP.EQ.AND P0, PT, R9, R10, !P0 ;  /* 0x0000000a0900620c */ /* 0x000fc80004702270 */
[----:B------:R-:W-:Y:S02]  /*1cc0*/  @P6 SEL R2, R10, R9, P0 ;  /* 0x000000090a026207 */ /* 0x000fe40000000000 */
[----:B------:R-:W-:-:S07]  /*1cd0*/  @P6 SEL R6, R3, R8, P0 ;  /* 0x0000000803066207 */ /* 0x000fce0000000000 */
.L_x_28:
[----:B------:R-:W-:Y:S05]  /*1ce0*/  BSYNC.RECONVERGENT B1 ;  /* 0x0000000000017941 */ /* 0x000fea0003800200 */
.L_x_27:
[----:B--2---:R2:W3:Y:S01]  /*1cf0*/  SHFL.DOWN PT, R3, R6, 0x2, R5 ;  /* 0x0840000006037989 */ /* 0x0044e200000e0005 */
[----:B------:R-:W-:Y:S01]  /*1d00*/  BSSY.RECONVERGENT B1, `(.L_x_29) ;  /* 0x000000c000017945 */ /* 0x000fe20003800200 */
[----:B0-----:R-:W-:Y:S02]  /*1d10*/  IMAD.MOV.U32 R8, RZ, RZ, R2 ;  /* 0x000000ffff087224 */ /* 0x001fe400078e0002 */
[----:B------:R2:W0:Y:S01]  /*1d20*/  SHFL.DOWN PT, R7, R2, 0x2, R5 ;  /* 0x0840000002077989 */ /* 0x00042200000e0005 */
[----:B-1----:R-:W-:Y:S01]  /*1d30*/  IMAD.MOV.U32 R10, RZ, RZ, R6 ;  /* 0x000000ffff0a7224 */ /* 0x002fe200078e0006 */
[----:B------:R-:W-:Y:S06]  /*1d40*/  @P5 BRA `(.L_x_30) ;  /* 0x00000000001c5947 */ /* 0x000fec0003800000 */
[----:B0-----:R-:W-:Y:S01]  /*1d50*/  ISETP.GE.AND P5, PT, R7, R2, PT ;  /* 0x000000020700720c */ /* 0x001fe20003fa6270 */
[----:B------:R-:W-:Y:S02]  /*1d60*/  IMAD.MOV.U32 R8, RZ, RZ, R7 ;  /* 0x000000ffff087224 */ /* 0x000fe400078e0007 */
[----:B---3--:R-:W-:-:S10]  /*1d70*/  IMAD.MOV.U32 R10, RZ, RZ, R3 ;  /* 0x000000ffff0a7224 */ /* 0x008fd400078e0003 */
[----:B------:R-:W-:-:S04]  /*1d80*/  @P5 ISETP.GE.AND P0, PT, R3, R6, PT ;  /* 0x000000060300520c */ /* 0x000fc80003f06270 */
[----:B------:R-:W-:-:S04]  /*1d90*/  @P5 ISETP.EQ.AND P0, PT, R2, R7, !P0 ;  /* 0x000000070200520c */ /* 0x000fc80004702270 */
[----:B------:R-:W-:Y:S02]  /*1da0*/  @P5 SEL R8, R7, R2, P0 ;  /* 0x0000000207085207 */ /* 0x000fe40000000000 */
[----:B------:R-:W-:-:S07]  /*1db0*/  @P5 SEL R10, R3, R6, P0 ;  /* 0x00000006030a5207 */ /* 0x000fce0000000000 */
.L_x_30:
[----:B------:R-:W-:Y:S05]  /*1dc0*/  BSYNC.RECONVERGENT B1 ;  /* 0x0000000000017941 */ /* 0x000fea0003800200 */
.L_x_29:
[----:B---3--:R1:W3:Y:S01]  /*1dd0*/  SHFL.DOWN PT, R3, R10, 0x4, R5 ;  /* 0x088000000a037989 */ /* 0x0082e200000e0005 */
[----:B------:R-:W-:Y:S01]  /*1de0*/  BSSY.RECONVERGENT B1, `(.L_x_31) ;  /* 0x000000c000017945 */ /* 0x000fe20003800200 */
[----:B--2---:R-:W-:Y:S02]  /*1df0*/  IMAD.MOV.U32 R2, RZ, RZ, R8 ;  /* 0x000000ffff027224 */ /* 0x004fe400078e0008 */
[----:B0-----:R1:W0:Y:S01]  /*1e00*/  SHFL.DOWN PT, R7, R8, 0x4, R5 ;  /* 0x0880000008077989 */ /* 0x00122200000e0005 */
[----:B------:R-:W-:Y:S01]  /*1e10*/  IMAD.MOV.U32 R6, RZ, RZ, R10 ;  /* 0x000000ffff067224 */ /* 0x000fe200078e000a */
        /* <DEDUP_REMOVED lines=8> */
.L_x_32:
[----:B------:R-:W-:Y:S05]  /*1ea0*/  BSYNC.RECONVERGENT B1 ;  /* 0x0000000000017941 */ /* 0x000fea0003800200 */
.L_x_31:
[----:B---3--:R2:W3:Y:S01]  /*1eb0*/  SHFL.DOWN PT, R3, R6, 0x8, R5 ;  /* 0x0900000006037989 */ /* 0x0084e200000e0005 */
[----:B------:R-:W-:Y:S01]  /*1ec0*/  BSSY.RECONVERGENT B1, `(.L_x_33) ;  /* 0x000000c000017945 */ /* 0x000fe20003800200 */
[----:B-1----:R-:W-:Y:S02]  /*1ed0*/  IMAD.MOV.U32 R8, RZ, RZ, R6 ;  /* 0x000000ffff087224 */ /* 0x002fe400078e0006 */
[----:B0-----:R2:W0:Y:S01]  /*1ee0*/  SHFL.DOWN PT, R7, R2, 0x8, R5 ;  /* 0x0900000002077989 */ /* 0x00142200000e0005 */
[----:B------:R-:W-:Y:S01]  /*1ef0*/  IMAD.MOV.U32 R10, RZ, RZ, R2 ;  /* 0x000000ffff0a7224 */ /* 0x000fe200078e0002 */
[----:B------:R-:W-:Y:S06]  /*1f00*/  @P3 BRA `(.L_x_34) ;  /* 0x00000000001c3947 */ /* 0x000fec0003800000 */
[----:B0-----:R-:W-:Y:S01]  /*1f10*/  ISETP.GE.AND P3, PT, R7, R2, PT ;  /* 0x000000020700720c */ /* 0x001fe20003f66270 */
[----:B---3--:R-:W-:Y:S02]  /*1f20*/  IMAD.MOV.U32 R8, RZ, RZ, R3 ;  /* 0x000000ffff087224 */ /* 0x008fe400078e0003 */
[----:B------:R-:W-:-:S10]  /*1f30*/  IMAD.MOV.U32 R10, RZ, RZ, R7 ;  /* 0x000000ffff0a7224 */ /* 0x000fd400078e0007 */
[----:B------:R-:W-:-:S04]  /*1f40*/  @P3 ISETP.GE.AND P0, PT, R3, R6, PT ;  /* 0x000000060300320c */ /* 0x000fc80003f06270 */
[----:B------:R-:W-:-:S04]  /*1f50*/  @P3 ISETP.EQ.AND P0, PT, R2, R7, !P0 ;  /* 0x000000070200320c */ /* 0x000fc80004702270 */
[----:B------:R-:W-:Y:S02]  /*1f60*/  @P3 SEL R8, R3, R6, P0 ;  /* 0x0000000603083207 */ /* 0x000fe40000000000 */
[----:B------:R-:W-:-:S07]  /*1f70*/  @P3 SEL R10, R7, R2, P0 ;  /* 0x00000002070a3207 */ /* 0x000fce0000000000 */
.L_x_34:
[----:B------:R-:W-:Y:S05]  /*1f80*/  BSYNC.RECONVERGENT B1 ;  /* 0x0000000000017941 */ /* 0x000fea0003800200 */
.L_x_33:
[----:B0-----:R0:W1:Y:S01]  /*1f90*/  SHFL.DOWN PT, R7, R8, 0x10, R5 ;  /* 0x0a00000008077989 */ /* 0x00106200000e0005 */
[----:B------:R-:W-:Y:S01]  /*1fa0*/  BSSY.RECONVERGENT B1, `(.L_x_35) ;  /* 0x000000c000017945 */ /* 0x000fe20003800200 */
[----:B--2---:R-:W-:Y:S02]  /*1fb0*/  IMAD.MOV.U32 R2, RZ, RZ, R8 ;  /* 0x000000ffff027224 */ /* 0x004fe400078e0008 */
[----:B------:R0:W2:Y:S01]  /*1fc0*/  SHFL.DOWN PT, R9, R10, 0x10, R5 ;  /* 0x0a0000000a097989 */ /* 0x0000a200000e0005 */
[----:B---3--:R-:W-:Y:S01]  /*1fd0*/  IMAD.MOV.U32 R3, RZ, RZ, R10 ;  /* 0x000000ffff037224 */ /* 0x008fe200078e000a */
[----:B------:R-:W-:Y:S06]  /*1fe0*/  @P2 BRA `(.L_x_36) ;  /* 0x00000000001c2947 */ /* 0x000fec0003800000 */
[----:B--2---:R-:W-:Y:S01]  /*1ff0*/  ISETP.GE.AND P2, PT, R9, R10, PT ;  /* 0x0000000a0900720c */ /* 0x004fe20003f46270 */
[----:B-1----:R-:W-:Y:S02]  /*2000*/  IMAD.MOV.U32 R2, RZ, RZ, R7 ;  /* 0x000000ffff027224 */ /* 0x002fe400078e0007 */
[----:B------:R-:W-:-:S10]  /*2010*/  IMAD.MOV.U32 R3, RZ, RZ, R9 ;  /* 0x000000ffff037224 */ /* 0x000fd400078e0009 */
[----:B------:R-:W-:-:S04]  /*2020*/  @P2 ISETP.GE.AND P0, PT, R7, R8, PT ;  /* 0x000000080700220c */ /* 0x000fc80003f06270 */
[----:B------:R-:W-:-:S04]  /*2030*/  @P2 ISETP.EQ.AND P0, PT, R10, R9, !P0 ;  /* 0x000000090a00220c */ /* 0x000fc80004702270 */
[----:B------:R-:W-:Y:S02]  /*2040*/  @P2 SEL R2, R7, R8, P0 ;  /* 0x0000000807022207 */ /* 0x000fe40000000000 */
[----:B------:R-:W-:-:S07]  /*2050*/  @P2 SEL R3, R9, R10, P0 ;  /* 0x0000000a09032207 */ /* 0x000fce0000000000 */
.L_x_36:
[----:B------:R-:W-:Y:S05]  /*2060*/  BSYNC.RECONVERGENT B1 ;  /* 0x0000000000017941 */ /* 0x000fea0003800200 */
.L_x_35:
[----:B------:R-:W-:Y:S01]  /*2070*/  ISETP.GE.AND P0, PT, R4, 0x21, PT ;  /* 0x000000210400780c */ /* 0x000fe20003f06270 */
[----:B------:R3:W-:Y:S01]  /*2080*/  @!P1 STS.64 [R12+0x8], R2 ;  /* 0x000008020c009388 */ /* 0x0007e20000000a00 */
[----:B------:R-:W-:Y:S02]  /*2090*/  BAR.SYNC.DEFER_BLOCKING 0x0 ;  /* 0x0000000000007b1d */ /* 0x000fe40000010000 */
[----:B------:R-:W-:-:S13]  /*20a0*/  ISETP.NE.OR P0, PT, R0, RZ, !P0 ;  /* 0x000000ff0000720c */ /* 0x000fda0004705670 */
[----:B---3--:R-:W-:Y:S05]  /*20b0*/  @P0 BRA `(.L_x_26) ;  /* 0x0000002800b40947 */ /* 0x008fea0003800000 */
[----:B------:R-:W3:Y:S01]  /*20c0*/  S2UR UR5, SR_CgaCtaId ;  /* 0x00000000000579c3 */ /* 0x000ee20000008800 */
[----:B------:R-:W-:Y:S01]  /*20d0*/  UMOV UR4, 0x400 ;  /* 0x0000040000047882 */ /* 0x000fe20000000000 */
[----:B------:R-:W-:Y:S01]  /*20e0*/  ISETP.GE.U32.AND P2, PT, R4, 0x41, PT ;  /* 0x000000410400780c */ /* 0x000fe20003f46070 */
[----:B---3--:R-:W-:-:S09]  /*20f0*/  ULEA UR4, UR5, UR4, 0x18 ;  /* 0x0000000405047291 */ /* 0x008fd2000f8ec0ff */
[----:B0-2---:R-:W0:Y:S02]  /*2100*/  LDS.128 R8, [UR4+0x10] ;  /* 0x00001004ff087984 */ /* 0x005e240008000c00 */
[----:B0-----:R-:W-:-:S13]  /*2110*/  ISETP.GE.AND P1, PT, R9, R3, PT ;  /* 0x000000030900720c */ /* 0x001fda0003f26270 */
[----:B------:R-:W-:-:S04]  /*2120*/  @P1 ISETP.GE.AND P0, PT, R8, R2, PT ;  /* 0x000000020800120c */ /* 0x000fc80003f06270 */
[----:B------:R-:W-:-:S04]  /*2130*/  @P1 ISETP.EQ.AND P0, PT, R3, R9, !P0 ;  /* 0x000000090300120c */ /* 0x000fc80004702270 */
[----:B------:R-:W-:Y:S02]  /*2140*/  @P1 SEL R9, R9, R3, P0 ;  /* 0x0000000309091207 */ /* 0x000fe40000000000 */
[----:B------:R-:W-:-:S03]  /*2150*/  @P1 SEL R8, R8, R2, P0 ;  /* 0x0000000208081207 */ /* 0x000fc60000000000 */
[----:B------:R-:W-:Y:S02]  /*2160*/  IMAD.MOV.U32 R3, RZ, RZ, R9 ;  /* 0x000000ffff037224 */ /* 0x000fe400078e0009 */
[----:B------:R-:W-:Y:S01]  /*2170*/  IMAD.MOV.U32 R2, RZ, RZ, R8 ;  /* 0x000000ffff027224 */ /* 0x000fe200078e0008 */
[----:B------:R-:W-:Y:S06]  /*2180*/  @!P2 BRA `(.L_x_26) ;  /* 0x000000280080a947 */ /* 0x000fec0003800000 */
[----:B------:R-:W-:Y:S01]  /*2190*/  ISETP.GE.AND P1, PT, R11, R9, PT ;  /* 0x000000090b00720c */ /* 0x000fe20003f26270 */
[----:B------:R-:W-:Y:S01]  /*21a0*/  IMAD.MOV.U32 R2, RZ, RZ, R10 ;  /* 0x000000ffff027224 */ /* 0x000fe200078e000a */
[----:B------:R-:W-:Y:S01]  /*21b0*/  ISETP.GE.U32.AND P2, PT, R4, 0x61, PT ;  /* 0x000000610400780c */ /* 0x000fe20003f46070 */
[----:B------:R-:W-:-:S10]  /*21c0*/  IMAD.MOV.U32 R3, RZ, RZ, R11 ;  /* 0x000000ffff037224 */ /* 0x000fd400078e000b */
[----:B------:R-:W-:-:S04]  /*21d0*/  @P1 ISETP.GE.AND P0, PT, R2, R8, PT ;  /* 0x000000080200120c */ /* 0x000fc80003f06270 */
[----:B------:R-:W-:-:S04]  /*21e0*/  @P1 ISETP.EQ.AND P0, PT, R9, R3, !P0 ;  /* 0x000000030900120c */ /* 0x000fc80004702270 */
[----:B------:R-:W-:Y:S02]  /*21f0*/  @P1 SEL R2, R2, R8, P0 ;  /* 0x0000000802021207 */ /* 0x000fe40000000000 */
[----:B------:R-:W-:Y:S01]  /*2200*/  @P1 SEL R3, R3, R9, P0 ;  /* 0x0000000903031207 */ /* 0x000fe20000000000 */
[----:B------:R-:W-:Y:S06]  /*2210*/  @!P2 BRA `(.L_x_26) ;  /* 0x00000028005ca947 */ /* 0x000fec0003800000 */
[----:B------:R-:W0:Y:S01]  /*2220*/  LDS.128 R8, [UR4+0x20] ;  /* 0x00002004ff087984 */ /* 0x000e220008000c00 */
[----:B------:R-:W-:Y:S02]  /*2230*/  ISETP.GE.U32.AND P2, PT, R4, 0x81, PT ;  /* 0x000000810400780c */ /* 0x000fe40003f46070 */
        /* <DEDUP_REMOVED lines=27> */
[----:B------:R-:W-:Y:S02]  /*23f0*/  ISETP.GE.AND P1, PT, R11, R9, PT ;  /* 0x000000090b00720c */ /* 0x000fe40003f26270 */
[----:B------:R-:W-:-:S11]  /*2400*/  ISETP.GE.U32.AND P2, PT, R4, 0xe1, PT ;  /* 0x000000e10400780c */ /* 0x000fd60003f46070 */
[----:B------:R-:W-:-:S04]  /*2410*/  @P1 ISETP.GE.AND P0, PT, R10, R8, PT ;  /* 0x000000080a00120c */ /* 0x000fc80003f06270 */
[----:B------:R-:W-:-:S04]  /*2420*/  @P1 ISETP.EQ.AND P0, PT, R9, R11, !P0 ;  /* 0x0000000b0900120c */ /* 0x000fc80004702270 */
[----:B------:R-:W-:Y:S02]  /*2430*/  @P1 SEL R11, R11, R9, P0 ;  /* 0x000000090b0b1207 */ /* 0x000fe40000000000 */
[----:B------:R-:W-:-:S03]  /*2440*/  @P1 SEL R10, R10, R8, P0 ;  /* 0x000000080a0a1207 */ /* 0x000fc60000000000 */
[----:B------:R-:W-:Y:S02]  /*2450*/  IMAD.MOV.U32 R3, RZ, RZ, R11 ;  /* 0x000000ffff037224 */ /* 0x000fe400078e000b */
[----:B------:R-:W-:Y:S01]  /*2460*/  IMAD.MOV.U32 R2, RZ, RZ, R10 ;  /* 0x000000ffff027224 */ /* 0x000fe200078e000a */
[----:B------:R-:W-:Y:S06]  /*2470*/  @!P2 BRA `(.L_x_26) ;  /* 0x0000002400c4a947 */ /* 0x000fec0003800000 */
[----:B------:R-:W0:Y:S02]  /*2480*/  LDS.64 R2, [UR4+0x40] ;  /* 0x00004004ff027984 */ /* 0x000e240008000a00 */
[----:B0-----:R-:W-:-:S13]  /*2490*/  ISETP.GE.AND P0, PT, R3, R11, PT ;  /* 0x0000000b0300720c */ /* 0x001fda0003f06270 */
[----:B------:R-:W-:Y:S05]  /*24a0*/  @!P0 BRA `(.L_x_26) ;  /* 0x0000002400b88947 */ /* 0x000fea0003800000 */
[----:B------:R-:W-:-:S04]  /*24b0*/  ISETP.GE.AND P0, PT, R2, R10, PT ;  /* 0x0000000a0200720c */ /* 0x000fc80003f06270 */
[----:B------:R-:W-:-:S04]  /*24c0*/  ISETP.EQ.AND P0, PT, R11, R3, !P0 ;  /* 0x000000030b00720c */ /* 0x000fc80004702270 */
[----:B------:R-:W-:Y:S02]  /*24d0*/  SEL R3, R3, R11, P0 ;  /* 0x0000000b03037207 */ /* 0x000fe40000000000 */
[----:B------:R-:W-:Y:S01]  /*24e0*/  SEL R2, R2, R10, P0 ;  /* 0x0000000a02027207 */ /* 0x000fe20000000000 */
[----:B------:R-:W-:Y:S06]  /*24f0*/  BRA `(.L_x_26) ;  /* 0x0000002400a47947 */ /* 0x000fec0003800000 */
.L_x_2:
[----:B------:R-:W0:Y:S01]  /*2500*/  S2R R0, SR_TID.X ;  /* 0x0000000000007919 */ /* 0x000e220000002100 */
[----:B------:R-:W0:Y:S02]  /*2510*/  LDC.64 R2, c[0x0][0x380] ;  /* 0x0000e000ff027b82 */ /* 0x000e240000000a00 */
[----:B0-----:R-:W-:-:S05]  /*2520*/  IMAD.WIDE.U32 R2, R0, 0x8, R2 ;  /* 0x0000000800027825 */ /* 0x001fca00078e0002 */
[----:B------:R-:W2:Y:S04]  /*2530*/  LDG.E.CONSTANT R11, desc[UR8][R2.64] ;  /* 0x00000008020b7981 */ /* 0x000ea8000c1e9900 */
[----:B------:R-:W2:Y:S04]  /*2540*/  LDG.E.CONSTANT R4, desc[UR8][R2.64+0x800] ;  /* 0x0008000802047981 */ /* 0x000ea8000c1e9900 */
[----:B------:R-:W3:Y:S04]  /*2550*/  LDG.E.CONSTANT R10, desc[UR8][R2.64+0x4] ;  /* 0x00000408020a7981 */ /* 0x000ee8000c1e9900 */
[----:B------:R-:W3:Y:S04]  /*2560*/  LDG.E.CONSTANT R5, desc[UR8][R2.64+0x804] ;  /* 0x0008040802057981 */ /* 0x000ee8000c1e9900 */
[----:B------:R-:W4:Y:S04]  /*2570*/  LDG.E.CONSTANT R7, desc[UR8][R2.64+0x1004] ;  /* 0x0010040802077981 */ /* 0x000f28000c1e9900 */
[----:B------:R0:W5:Y:S04]  /*2580*/  LDG.E.CONSTANT R6, desc[UR8][R2.64+0x1000] ;  /* 0x0010000802067981 */ /* 0x000168000c1e9900 */
        /* <DEDUP_REMOVED lines=9> */
[----:B------:R0:W5:Y:S01]  /*2620*/  LDG.E.CONSTANT R19, desc[UR8][R2.64+0x3804] ;  /* 0x0038040802137981 */ /* 0x000162000c1e9900 */
[----:B------:R-:W-:Y:S01]  /*2630*/  BSSY.RECONVERGENT B1, `(.L_x_37) ;  /* 0x000000f000017945 */ /* 0x000fe20003800200 */
[----:B--2---:R-:W-:-:S04]  /*2640*/  ISETP.GE.AND P0, PT, R4, R11, PT ;  /* 0x0000000b0400720c */ /* 0x004fc80003f06270 */
[----:B---3--:R-:W-:-:S04]  /*2650*/  ISETP.NE.OR P0, PT, R10, R5, P0 ;  /* 0x000000050a00720c */ /* 0x008fc80000705670 */
[----:B------:R-:W-:-:S13]  /*2660*/  ISETP.GE.AND P0, PT, R5, R10, P0 ;  /* 0x0000000a0500720c */ /* 0x000fda0000706270 */
[----:B------:R-:W-:Y:S02]  /*2670*/  @!P0 IMAD.MOV.U32 R10, RZ, RZ, R5 ;  /* 0x000000ffff0a8224 */ /* 0x000fe400078e0005 */
[----:B------:R-:W-:-:S03]  /*2680*/  @!P0 IMAD.MOV.U32 R11, RZ, RZ, R4 ;  /* 0x000000ffff0b8224 */ /* 0x000fc600078e0004 */
[----:B----4-:R-:W-:-:S13]  /*2690*/  ISETP.GE.AND P1, PT, R7, R10, PT ;  /* 0x0000000a0700720c */ /* 0x010fda0003f26270 */
[----:B0-----:R-:W-:Y:S05]  /*26a0*/  @!P1 BRA `(.L_x_38) ;  /* 0x0000000000149947 */ /* 0x001fea0003800000 */
[----:B------:R-:W-:-:S13]  /*26b0*/  ISETP.NE.AND P0, PT, R10, R7, PT ;  /* 0x000000070a00720c */ /* 0x000fda0003f05270 */
[----:B------:R-:W-:Y:S05]  /*26c0*/  @P0 BRA `(.L_x_39) ;  /* 0x0000000000140947 */ /* 0x000fea0003800000 */
[----:B-----5:R-:W-:Y:S01]  /*26d0*/  ISETP.GE.AND P0, PT, R6, R11, PT ;  /* 0x0000000b0600720c */ /* 0x020fe20003f06270 */
[----:B------:R-:W-:-:S12]  /*26e0*/  IMAD.MOV.U32 R10, RZ, RZ, R7 ;  /* 0x000000ffff0a7224 */ /* 0x000fd800078e0007 */
[----:B------:R-:W-:Y:S05]  /*26f0*/  @P0 BRA `(.L_x_39) ;  /* 0x0000000000080947 */ /* 0x000fea0003800000 */
.L_x_38:
[----:B-----5:R-:W-:Y:S02]  /*2700*/  IMAD.MOV.U32 R11, RZ, RZ, R6 ;  /* 0x000000ffff0b7224 */ /* 0x020fe400078e0006 */
[----:B------:R-:W-:-:S07]  /*2710*/  IMAD.MOV.U32 R10, RZ, RZ, R7 ;  /* 0x000000ffff0a7224 */ /* 0x000fce00078e0007 */
.L_x_39:
[----:B------:R-:W-:Y:S05]  /*2720*/  BSYNC.RECONVERGENT B1 ;  /* 0x0000000000017941 */ /* 0x000fea0003800200 */
.L_x_37:
[----:B-----5:R-:W-:Y:S01]  /*2730*/  ISETP.GE.AND P0, PT, R9, R10, PT ;  /* 0x0000000a0900720c */ /* 0x020fe20003f06270 */
[----:B------:R-:W-:-:S12]  /*2740*/  BSSY.RECONVERGENT B1, `(.L_x_40) ;  /* 0x0000009000017945 */ /* 0x000fd80003800200 */
[----:B------:R-:W-:Y:S05]  /*2750*/  @!P0 BRA `(.L_x_41) ;  /* 0x0000000000148947 */ /* 0x000fea0003800000 */
[----:B------:R-:W-:-:S13]  /*2760*/  ISETP.NE.AND P0, PT, R10, R9, PT ;  /* 0x000000090a00720c */ /* 0x000fda0003f05270 */
[----:B------:R-:W-:Y:S05]  /*2770*/  @P0 BRA `(.L_x_42) ;  /* 0x0000000000140947 */ /* 0x000fea0003800000 */
[----:B------:R-:W-:Y:S01]  /*2780*/  ISETP.GE.AND P0, PT, R8, R11, PT ;  /* 0x0000000b0800720c */ /* 0x000fe20003f06270 */
[----:B------:R-:W-:-:S12]  /*2790*/  IMAD.MOV.U32 R10, RZ, RZ, R9 ;  /* 0x000000ffff0a7224 */ /* 0x000fd800078e0009 */
[----:B------:R-:W-:Y:S05]  /*27a0*/  @P0 BRA `(.L_x_42) ;  /* 0x0000000000080947 */ /* 0x000fea0003800000 */
.L_x_41:
[----:B------:R-:W-:Y:S02]  /*27b0*/  IMAD.MOV.U32 R11, RZ, RZ, R8 ;  /* 0x000000ffff0b7224 */ /* 0x000fe400078e0008 */
[----:B------:R-:W-:-:S07]  /*27c0*/  IMAD.MOV.U32 R10, RZ, RZ, R9 ;  /* 0x000000ffff0a7224 */ /* 0x000fce00078e0009 */
.L_x_42:
[----:B------:R-:W-:Y:S05]  /*27d0*/  BSYNC.RECONVERGENT B1 ;  /* 0x0000000000017941 */ /* 0x000fea0003800200 */
.L_x_40:
[----:B------:R-:W-:Y:S01]  /*27e0*/  ISETP.GE.AND P0, PT, R13, R10, PT ;  /* 0x0000000a0d00720c */ /* 0x000fe20003f06270 */
[----:B------:R-:W-:-:S12]  /*27f0*/  BSSY.RECONVERGENT B1, `(.L_x_43) ;  /* 0x0000009000017945 */ /* 0x000fd80003800200 */
[----:B------:R-:W-:Y:S05]  /*2800*/  @!P0 BRA `(.L_x_44) ;  /* 0x0000000000148947 */ /* 0x000fea0003800000 */
[----:B------:R-:W-:-:S13]  /*2810*/  ISETP.NE.AND P0, PT, R10, R13, PT ;  /* 0x0000000d0a00720c */ /* 0x000fda0003f05270 */
[----:B------:R-:W-:Y:S05]  /*2820*/  @P0 BRA `(.L_x_45) ;  /* 0x0000000000140947 */ /* 0x000fea0003800000 */
[----:B------:R-:W-:Y:S01]  /*2830*/  ISETP.GE.AND P0, PT, R12, R11, PT ;  /* 0x0000000b0c00720c */ /* 0x000fe20003f06270 */
[----:B------:R-:W-:-:S12]  /*2840*/  IMAD.MOV.U32 R10, RZ, RZ, R13 ;  /* 0x000000ffff0a7224 */ /* 0x000fd800078e000d */
[----:B------:R-:W-:Y:S05]  /*2850*/  @P0 BRA `(.L_x_45) ;  /* 0x0000000000080947 */ /* 0x000fea0003800000 */
.L_x_44:
[----:B------:R-:W-:Y:S02]  /*2860*/  IMAD.MOV.U32 R11, RZ, RZ, R12 ;  /* 0x000000ffff0b7224 */ /* 0x000fe400078e000c */
[----:B------:R-:W-:-:S07]  /*2870*/  IMAD.MOV.U32 R10, RZ, RZ, R13 ;  /* 0x000000ffff0a7224 */ /* 0x000fce00078e000d */
.L_x_45:
[----:B------:R-:W-:Y:S05]  /*2880*/  BSYNC.RECONVERGENT B1 ;  /* 0x0000000000017941 */ /* 0x000fea0003800200 */
.L_x_43:
        /* <DEDUP_REMOVED lines=8> */
.L_x_47:
[----:B------:R-:W-:Y:S02]  /*2910*/  IMAD.MOV.U32 R11, RZ, RZ, R14 ;  /* 0x000000ffff0b7224 */ /* 0x000fe400078e000e */
[----:B------:R-:W-:-:S07]  /*2920*/  IMAD.MOV.U32 R10, RZ, RZ, R15 ;  /* 0x000000ffff0a7224 */ /* 0x000fce00078e000f */
.L_x_48:
[----:B------:R-:W-:Y:S05]  /*2930*/  BSYNC.RECONVERGENT B1 ;  /* 0x0000000000017941 */ /* 0x000fea0003800200 */
.L_x_46:
        /* <DEDUP_REMOVED lines=8> */
.L_x_50:
[----:B------:R-:W-:Y:S02]  /*29c0*/  IMAD.MOV.U32 R11, RZ, RZ, R16 ;  /* 0x000000ffff0b7224 */ /* 0x000fe400078e0010 */
[----:B------:R-:W-:-:S07]  /*29d0*/  IMAD.MOV.U32 R10, RZ, RZ, R17 ;  /* 0x000000ffff0a7224 */ /* 0x000fce00078e0011 */
.L_x_51:
[----:B------:R-:W-:Y:S05]  /*29e0*/  BSYNC.RECONVERGENT B1 ;  /* 0x0000000000017941 */ /* 0x000fea0003800200 */
.L_x_49:
        /* <DEDUP_REMOVED lines=8> */
.L_x_53:
[----:B------:R-:W-:Y:S02]  /*2a70*/  IMAD.MOV.U32 R11, RZ, RZ, R18 ;  /* 0x000000ffff0b7224 */ /* 0x000fe400078e0012 */
[----:B------:R-:W-:-:S07]  /*2a80*/  IMAD.MOV.U32 R10, RZ, RZ, R19 ;  /* 0x000000ffff0a7224 */ /* 0x000fce00078e0013 */
.L_x_54:
[----:B------:R-:W-:Y:S05]  /*2a90*/  BSYNC.RECONVERGENT B1 ;  /* 0x0000000000017941 */ /* 0x000fea0003800200 */
.L_x_52:
[----:B------:R-:W-:Y:S01]  /*2aa0*/  UISETP.GE.U32.AND UP0, UPT, UR4, 0x1000, UPT ;  /* 0x000010000400788c */ /* 0x000fe2000bf06070 */
[----:B------:R-:W-:-:S08]  /*2ab0*/  IMAD.MOV.U32 R15, RZ, RZ, 0x800 ;  /* 0x00000800ff0f7424 */ /* 0x000fd000078e00ff */
[----:B------:R-:W-:Y:S05]  /*2ac0*/  BRA.U !UP0, `(.L_x_55) ;  /* 0x0000000508b47547 */ /* 0x000fea000b800000 */
[----:B------:R-:W-:Y:S01]  /*2ad0*/  IMAD.MOV.U32 R15, RZ, RZ, 0x800 ;  /* 0x00000800ff0f7424 */ /* 0x000fe200078e00ff */
[----:B------:R-:W0:Y:S01]  /*2ae0*/  LDCU UR5, c[0x0][0x390] ;  /* 0x00007200ff0577ac */ /* 0x000e220008000800 */
[----:B------:R-:W-:-:S12]  /*2af0*/  UIADD3 UR6, UPT, UPT, UR4, -0x800, URZ ;  /* 0xfffff80004067890 */ /* 0x000fd8000fffe0ff */
.L_x_78:
[----:B------:R-:W-:-:S05]  /*2b00*/  IMAD.WIDE R4, R15, 0x8, R2 ;  /* 0x000000080f047825 */ /* 0x000fca00078e0202 */
[----:B------:R-:W2:Y:S04]  /*2b10*/  LDG.E.CONSTANT R6, desc[UR8][R4.64] ;  /* 0x0000000804067981 */ /* 0x000ea8000c1e9900 */
        /* <DEDUP_REMOVED lines=22> */
[----:B-1----:R-:W-:Y:S05]  /*2c80*/  @!P1 BRA `(.L_x_57) ;  /* 0x0000000000149947 */ /* 0x002fea0003800000 */
[----:B------:R-:W-:-:S13]  /*2c90*/  ISETP.NE.AND P0, PT, R10, R9, PT ;  /* 0x000000090a00720c */ /* 0x000fda0003f05270 */
[----:B------:R-:W-:Y:S05]  /*2ca0*/  @P0 BRA `(.L_x_58) ;  /* 0x0000000000140947 */ /* 0x000fea0003800000 */
[----:B-----5:R-:W-:Y:S01]  /*2cb0*/  ISETP.GE.AND P0, PT, R8, R11, PT ;  /* 0x0000000b0800720c */ /* 0x020fe20003f06270 */
[----:B------:R-:W-:-:S12]  /*2cc0*/  IMAD.MOV.U32 R10, RZ, RZ, R9 ;  /* 0x000000ffff0a7224 */ /* 0x000fd800078e0009 */
[----:B------:R-:W-:Y:S05]  /*2cd0*/  @P0 BRA `(.L_x_58) ;  /* 0x0000000000080947 */ /* 0x000fea0003800000 */
.L_x_57:
[----:B-----5:R-:W-:Y:S02]  /*2ce0*/  IMAD.MOV.U32 R11, RZ, RZ, R8 ;  /* 0x000000ffff0b7224 */ /* 0x020fe400078e0008 */
[----:B------:R-:W-:-:S07]  /*2cf0*/  IMAD.MOV.U32 R10, RZ, RZ, R9 ;  /* 0x000000ffff0a7224 */ /* 0x000fce00078e0009 */
.L_x_58:
[----:B0-----:R-:W-:Y:S05]  /*2d00*/  BSYNC.RECONVERGENT B1 ;  /* 0x0000000000017941 */ /* 0x001fea0003800200 */
.L_x_56:
        /* <DEDUP_REMOVED lines=8> */
.L_x_60:
[----:B------:R-:W-:Y:S02]  /*2d90*/  IMAD.MOV.U32 R11, RZ, RZ, R12 ;  /* 0x000000ffff0b7224 */ /* 0x000fe400078e000c */
[----:B------:R-:W-:-:S07]  /*2da0*/  IMAD.MOV.U32 R10, RZ, RZ, R13 ;  /* 0x000000ffff0a7224 */ /* 0x000fce00078e000d */
.L_x_61:
[----:B------:R-:W-:Y:S05]  /*2db0*/  BSYNC.RECONVERGENT B1 ;  /* 0x0000000000017941 */ /* 0x000fea0003800200 */
.L_x_59:
        /* <DEDUP_REMOVED lines=8> */
.L_x_63:
[----:B------:R-:W-:Y:S02]  /*2e40*/  IMAD.MOV.U32 R11, RZ, RZ, R14 ;  /* 0x000000ffff0b7224 */ /* 0x000fe400078e000e */
[----:B------:R-:W-:-:S07]  /*2e50*/  IMAD.MOV.U32 R10, RZ, RZ, R17 ;  /* 0x000000ffff0a7224 */ /* 0x000fce00078e0011 */
.L_x_64:
[----:B------:R-:W-:Y:S05]  /*2e60*/  BSYNC.RECONVERGENT B1 ;  /* 0x0000000000017941 */ /* 0x000fea0003800200 */
.L_x_62:
        /* <DEDUP_REMOVED lines=8> */
.L_x_66:
[----:B------:R-:W-:Y:S02]  /*2ef0*/  IMAD.MOV.U32 R11, RZ, RZ, R16 ;  /* 0x000000ffff0b7224 */ /* 0x000fe400078e0010 */
[----:B------:R-:W-:-:S07]  /*2f00*/  IMAD.MOV.U32 R10, RZ, RZ, R19 ;  /* 0x000000ffff0a7224 */ /* 0x000fce00078e0013 */
.L_x_67:
[----:B------:R-:W-:Y:S05]  /*2f10*/  BSYNC.RECONVERGENT B1 ;  /* 0x0000000000017941 */ /* 0x000fea0003800200 */
.L_x_65:
        /* <DEDUP_REMOVED lines=8> */
.L_x_69:
[----:B------:R-:W-:Y:S02]  /*2fa0*/  IMAD.MOV.U32 R11, RZ, RZ, R18 ;  /* 0x000000ffff0b7224 */ /* 0x000fe400078e0012 */
[----:B------:R-:W-:-:S07]  /*2fb0*/  IMAD.MOV.U32 R10, RZ, RZ, R21 ;  /* 0x000000ffff0a7224 */ /* 0x000fce00078e0015 */
.L_x_70:
[----:B------:R-:W-:Y:S05]  /*2fc0*/  BSYNC.RECONVERGENT B1 ;  /* 0x0000000000017941 */ /* 0x000fea0003800200 */
.L_x_68:
        /* <DEDUP_REMOVED lines=8> */
.L_x_72:
[----:B------:R-:W-:Y:S02]  /*3050*/  IMAD.MOV.U32 R11, RZ, RZ, R20 ;  /* 0x000000ffff0b7224 */ /* 0x000fe400078e0014 */
[----:B------:R-:W-:-:S07]  /*3060*/  IMAD.MOV.U32 R10, RZ, RZ, R23 ;  /* 0x000000ffff0a7224 */ /* 0x000fce00078e0017 */
.L_x_73:
[----:B------:R-:W-:Y:S05]  /*3070*/  BSYNC.RECONVERGENT B1 ;  /* 0x0000000000017941 */ /* 0x000fea0003800200 */
.L_x_71:
        /* <DEDUP_REMOVED lines=8> */
.L_x_75:
[----:B------:R-:W-:Y:S02]  /*3100*/  IMAD.MOV.U32 R11, RZ, RZ, R22 ;  /* 0x000000ffff0b7224 */ /* 0x000fe400078e0016 */
[----:B------:R-:W-:-:S07]  /*3110*/  IMAD.MOV.U32 R10, RZ, RZ, R25 ;  /* 0x000000ffff0a7224 */ /* 0x000fce00078e0019 */
.L_x_76:
[----:B------:R-:W-:Y:S05]  /*3120*/  BSYNC.RECONVERGENT B1 ;  /* 0x0000000000017941 */ /* 0x000fea0003800200 */
.L_x_74:
[----:B------:R-:W-:Y:S02]  /*3130*/  UMOV UR4, UR5 ;  /* 0x0000000500047c82 */ /* 0x000fe40008000000 */
[----:B------:R-:W-:-:S04]  /*3140*/  IADD3 R4, PT, PT, -R15, UR4, RZ ;  /* 0x000000040f047c10 */ /* 0x000fc8000fffe1ff */
[----:B------:R-:W-:-:S13]  /*3150*/  ISETP.GE.AND P0, PT, R4, 0x800, PT ;  /* 0x000008000400780c */ /* 0x000fda0003f06270 */
[----:B------:R-:W-:Y:S05]  /*3160*/  @!P0 BRA `(.L_x_77) ;  /* 0x00000010008c8947 */ /* 0x000fea0003800000 */
[----:B------:R-:W-:-:S05]  /*3170*/  VIADD R15, R15, 0x800 ;  /* 0x000008000f0f7836 */ /* 0x000fca0000000000 */
[----:B------:R-:W-:-:S13]  /*3180*/  ISETP.GT.AND P0, PT, R15, UR6, PT ;  /* 0x000000060f007c0c */ /* 0x000fda000bf04270 */
[----:B------:R-:W-:Y:S05]  /*3190*/  @!P0 BRA `(.L_x_78) ;  /* 0xfffffff800588947 */ /* 0x000fea000383ffff */
.L_x_55:
[----:B------:R-:W-:-:S13]  /*31a0*/  ISETP.GE.AND P0, PT, R15, UR4, PT ;  /* 0x000000040f007c0c */ /* 0x000fda000bf06270 */
[----:B------:R-:W-:Y:S05]  /*31b0*/  @P0 BRA `(.L_x_77) ;  /* 0x0000001000780947 */ /* 0x000fea0003800000 */
[----:B------:R-:W-:Y:S01]  /*31c0*/  IADD3 R13, PT, PT, -R15, UR4, RZ ;  /* 0x000000040f0d7c10 */ /* 0x000fe2000fffe1ff */
[----:B------:R-:W-:Y:S03]  /*31d0*/  BSSY.RECONVERGENT B1, `(.L_x_77) ;  /* 0x000011c000017945 */ /* 0x000fe60003800200 */
[----:B------:R-:W-:-:S13]  /*31e0*/  ISETP.GE.AND P0, PT, R0, R13, PT ;  /* 0x0000000d0000720c */ /* 0x000fda0003f06270 */
[----:B------:R-:W-:Y:S05]  /*31f0*/  @P0 BRA `(.L_x_79) ;  /* 0x0000001000640947 */ /* 0x000fea0003800000 */
[----:B------:R-:W-:Y:S01]  /*3200*/  LOP3.LUT R2, RZ, R0, RZ, 0x33, !PT ;  /* 0x00000000ff027212 */ /* 0x000fe200078e33ff */
[----:B------:R-:W-:Y:S01]  /*3210*/  BSSY.RECONVERGENT B2, `(.L_x_80) ;  /* 0x000001e000027945 */ /* 0x000fe20003800200 */
[----:B------:R-:W-:Y:S02]  /*3220*/  IMAD.MOV.U32 R12, RZ, RZ, R0 ;  /* 0x000000ffff0c7224 */ /* 0x000fe400078e0000 */
[----:B------:R-:W-:-:S04]  /*3230*/  IADD3 R2, PT, PT, -R15, UR4, R2 ;  /* 0x000000040f027c10 */ /* 0x000fc8000fffe102 */
[C---:B------:R-:W-:Y:S02]  /*3240*/  LOP3.LUT R3, R2.reuse, 0x300, RZ, 0xc0, !PT ;  /* 0x0000030002037812 */ /* 0x040fe400078ec0ff */
[----:B------:R-:W-:Y:S02]  /*3250*/  ISETP.GE.U32.AND P2, PT, R2, 0x300, PT ;  /* 0x000003000200780c */ /* 0x000fe40003f46070 */
[----:B------:R-:W-:-:S13]  /*3260*/  ISETP.NE.AND P0, PT, R3, 0x300, PT ;  /* 0x000003000300780c */ /* 0x000fda0003f05270 */
[----:B------:R-:W-:Y:S05]  /*3270*/  @!P0 BRA `(.L_x_81) ;  /* 0x00000000005c8947 */ /* 0x000fea0003800000 */
[----:B------:R-:W0:Y:S01]  /*3280*/  LDC.64 R4, c[0x0][0x380] ;  /* 0x0000e000ff047b82 */ /* 0x000e220000000a00 */
[----:B------:R-:W-:Y:S01]  /*3290*/  LEA.HI R2, R2, 0x1, RZ, 0x18 ;  /* 0x0000000102027811 */ /* 0x000fe200078fc0ff */
[----:B------:R-:W-:Y:S02]  /*32a0*/  IMAD.MOV.U32 R8, RZ, RZ, R11 ;  /* 0x000000ffff087224 */ /* 0x000fe400078e000b */
[----:B------:R-:W-:Y:S01]  /*32b0*/  IMAD.MOV.U32 R9, RZ, RZ, R10 ;  /* 0x000000ffff097224 */ /* 0x000fe200078e000a */
[----:B------:R-:W-:Y:S01]  /*32c0*/  LOP3.LUT R2, R2, 0x3, RZ, 0xc0, !PT ;  /* 0x0000000302027812 */ /* 0x000fe200078ec0ff */
[----:B------:R-:W-:Y:S02]  /*32d0*/  IMAD.IADD R7, R0, 0x1, R15 ;  /* 0x0000000100077824 */ /* 0x000fe400078e020f */
[----:B------:R-:W-:Y:S02]  /*32e0*/  IMAD.MOV.U32 R12, RZ, RZ, R0 ;  /* 0x000000ffff0c7224 */ /* 0x000fe400078e0000 */
[----:B------:R-:W-:-:S07]  /*32f0*/  IMAD.MOV R6, RZ, RZ, -R2 ;  /* 0x000000ffff067224 */ /* 0x000fce00078e0a02 */
.L_x_82:
[----:B0-----:R-:W-:-:S05]  /*3300*/  IMAD.WIDE.U32 R2, R7, 0x8, R4 ;  /* 0x0000000807027825 */ /* 0x001fca00078e0004 */
[----:B------:R-:W2:Y:S04]  /*3310*/  LDG.E.CONSTANT R10, desc[UR8][R2.64+0x4] ;  /* 0x00000408020a7981 */ /* 0x000ea8000c1e9900 */
[----:B------:R-:W3:Y:S01]  /*3320*/  LDG.E.CONSTANT R11, desc[UR8][R2.64] ;  /* 0x00000008020b7981 */ /* 0x000ee2000c1e9900 */
[----:B------:R-:W-:Y:S02]  /*3330*/  VIADD R6, R6, 0x1 ;  /* 0x0000000106067836 */ /* 0x000fe40000000000 */
[----:B------:R-:W-:Y:S02]  /*3340*/  VIADD R12, R12, 0x100 ;  /* 0x000001000c0c7836 */ /* 0x000fe40000000000 */
[----:B------:R-:W-:Y:S01]  /*3350*/  VIADD R7, R7, 0x100 ;  /* 0x0000010007077836 */ /* 0x000fe20000000000 */
[----:B------:R-:W-:-:S02]  /*3360*/  ISETP.NE.AND P3, PT, R6, RZ, PT ;  /* 0x000000ff0600720c */ /* 0x000fc40003f65270 */
        /* <DEDUP_REMOVED lines=8> */
.L_x_81:
[----:B------:R-:W-:Y:S05]  /*33f0*/  BSYNC.RECONVERGENT B2 ;  /* 0x0000000000027941 */ /* 0x000fea0003800200 */
.L_x_80:
[----:B------:R-:W-:Y:S05]  /*3400*/  @!P2 BRA `(.L_x_79) ;  /* 0x0000000c00e0a947 */ /* 0x000fea0003800000 */
[----:B------:R-:W0:Y:S01]  /*3410*/  LDCU.64 UR6, c[0x0][0x380] ;  /* 0x00007000ff0677ac */ /* 0x000e220008000a00 */
[----:B------:R-:W-:Y:S01]  /*3420*/  IMAD.IADD R5, R13, 0x1, -R12 ;  /* 0x000000010d057824 */ /* 0x000fe200078e0a0c */
[C---:B------:R-:W-:Y:S01]  /*3430*/  IADD3 R2, P0, PT, R12.reuse, R15, RZ ;  /* 0x0000000f0c027210 */ /* 0x040fe20007f1e0ff */
[----:B------:R-:W-:Y:S01]  /*3440*/  BSSY.RECONVERGENT B2, `(.L_x_83) ;  /* 0x000008a000027945 */ /* 0x000fe20003800200 */
[----:B------:R-:W-:Y:S02]  /*3450*/  IMAD.IADD R15, R12, 0x1, R15 ;  /* 0x000000010c0f7824 */ /* 0x000fe400078e020f */
[----:B------:R-:W-:Y:S01]  /*3460*/  ISETP.GT.AND P1, PT, R5, 0xc00, PT ;  /* 0x00000c000500780c */ /* 0x000fe20003f24270 */
[----:B------:R-:W-:Y:S01]  /*3470*/  IMAD.X R3, RZ, RZ, RZ, P0 ;  /* 0x000000ffff037224 */ /* 0x000fe200000e06ff */
[----:B0-----:R-:W-:-:S04]  /*3480*/  LEA R4, P0, R2, UR6, 0x3 ;  /* 0x0000000602047c11 */ /* 0x001fc8000f8018ff */
[----:B------:R-:W-:Y:S02]  /*3490*/  LEA.HI.X R2, R2, UR7, R3, 0x3, P0 ;  /* 0x0000000702027c11 */ /* 0x000fe400080f1c03 */
[----:B------:R-:W-:-:S05]  /*34a0*/  IADD3 R4, P0, PT, R4, 0x1804, RZ ;  /* 0x0000180404047810 */ /* 0x000fca0007f1e0ff */
[----:B------:R-:W-:Y:S01]  /*34b0*/  IMAD.X R5, RZ, RZ, R2, P0 ;  /* 0x000000ffff057224 */ /* 0x000fe200000e0602 */
[----:B------:R-:W-:Y:S01]  /*34c0*/  PLOP3.LUT P0, PT, PT, PT, PT, 0x80, 0x8 ;  /* 0x000000000008781c */ /* 0x000fe20003f0f070 */
[----:B------:R-:W-:-:S12]  /*34d0*/  @!P1 BRA `(.L_x_84) ;  /* 0x0000000800009947 */ /* 0x000fd80003800000 */
[----:B------:R-:W0:Y:S01]  /*34e0*/  LDC.64 R2, c[0x0][0x380] ;  /* 0x0000e000ff027b82 */ /* 0x000e220000000a00 */
[----:B------:R-:W-:Y:S01]  /*34f0*/  PLOP3.LUT P0, PT, PT, PT, PT, 0x8, 0x80 ;  /* 0x000000000080781c */ /* 0x000fe20003f0e170 */
[----:B------:R-:W-:-:S12]  /*3500*/  VIADD R17, R13, 0xfffff400 ;  /* 0xfffff4000d117836 */ /* 0x000fd80000000000 */
.L_x_85:
[C---:B0-----:R-:W-:Y:S01]  /*3510*/  IMAD.WIDE.U32 R6, R15.reuse, 0x8, R2 ;  /* 0x000000080f067825 */ /* 0x041fe200078e0002 */
[----:B------:R-:W2:Y:S04]  /*3520*/  LDG.E.CONSTANT R20, desc[UR8][R4.64+-0x1000] ;  /* 0xfff0000804147981 */ /* 0x000ea8000c1e9900 */
[----:B------:R-:W3:Y:S04]  /*3530*/  LDG.E.CONSTANT R19, desc[UR8][R6.64+0x4] ;  /* 0x0000040806137981 */ /* 0x000ee8000c1e9900 */
[----:B------:R0:W4:Y:S04]  /*3540*/  LDG.E.CONSTANT R22, desc[UR8][R6.64] ;  /* 0x0000000806167981 */ /* 0x000128000c1e9900 */
[----:B------:R-:W5:Y:S04]  /*3550*/  LDG.E.CONSTANT R18, desc[UR8][R4.64+-0x1004] ;  /* 0xffeffc0804127981 */ /* 0x000f68000c1e9900 */
[----:B------:R-:W5:Y:S04]  /*3560*/  LDG.E.CONSTANT R23, desc[UR8][R4.64+-0x800] ;  /* 0xfff8000804177981 */ /* 0x000f68000c1e9900 */
[----:B------:R-:W5:Y:S04]  /*3570*/  LDG.E.CONSTANT R21, desc[UR8][R4.64+-0x804] ;  /* 0xfff7fc0804157981 */ /* 0x000f68000c1e9900 */
[----:B------:R-:W5:Y:S01]  /*3580*/  LDG.E.CONSTANT R16, desc[UR8][R4.64] ;  /* 0x0000000804107981 */ /* 0x000f62000c1e9900 */
[----:B------:R-:W-:-:S03]  /*3590*/  VIADD R9, R15, 0x400 ;  /* 0x000004000f097836 */ /* 0x000fc60000000000 */
[----:B------:R-:W5:Y:S01]  /*35a0*/  LDG.E.CONSTANT R14, desc[UR8][R4.64+-0x4] ;  /* 0xfffffc08040e7981 */ /* 0x000f62000c1e9900 */
[----:B------:R-:W-:-:S03]  /*35b0*/  IMAD.WIDE.U32 R8, R9, 0x8, R2 ;  /* 0x0000000809087825 */ /* 0x000fc600078e0002 */
[----:B------:R-:W5:Y:S04]  /*35c0*/  LDG.E.CONSTANT R30, desc[UR8][R4.64+0x1000] ;  /* 0x00100008041e7981 */ /* 0x000f68000c1e9900 */
[----:B------:R-:W5:Y:S04]  /*35d0*/  LDG.E.CONSTANT R25, desc[UR8][R8.64+0x4] ;  /* 0x0000040808197981 */ /* 0x000f68000c1e9900 */
[----:B------:R1:W5:Y:S04]  /*35e0*/  LDG.E.CONSTANT R31, desc[UR8][R8.64] ;  /* 0x00000008081f7981 */ /* 0x000368000c1e9900 */
[----:B------:R-:W5:Y:S04]  /*35f0*/  LDG.E.CONSTANT R28, desc[UR8][R4.64+0xffc] ;  /* 0x000ffc08041c7981 */ /* 0x000f68000c1e9900 */
[----:B------:R-:W5:Y:S04]  /*3600*/  LDG.E.CONSTANT R29, desc[UR8][R4.64+0x1800] ;  /* 0x00180008041d7981 */ /* 0x000f68000c1e9900 */
[----:B------:R-:W5:Y:S04]  /*3610*/  LDG.E.CONSTANT R27, desc[UR8][R4.64+0x17fc] ;  /* 0x0017fc08041b7981 */ /* 0x000f68000c1e9900 */
[----:B------:R-:W5:Y:S01]  /*3620*/  LDG.E.CONSTANT R26, desc[UR8][R4.64+0x2000] ;  /* 0x00200008041a7981 */ /* 0x000f62000c1e9900 */
[----:B0-----:R-:W-:-:S03]  /*3630*/  VIADD R7, R15, 0x800 ;  /* 0x000008000f077836 */ /* 0x001fc60000000000 */
[----:B------:R-:W5:Y:S01]  /*3640*/  LDG.E.CONSTANT R24, desc[UR8][R4.64+0x1ffc] ;  /* 0x001ffc0804187981 */ /* 0x000f62000c1e9900 */
[----:B------:R-:W-:-:S03]  /*3650*/  IMAD.WIDE.U32 R6, R7, 0x8, R2 ;  /* 0x0000000807067825 */ /* 0x000fc600078e0002 */
[----:B------:R-:W5:Y:S04]  /*3660*/  LDG.E.CONSTANT R34, desc[UR8][R4.64+0x3000] ;  /* 0x0030000804227981 */ /* 0x000f68000c1e9900 */
[----:B------:R-:W5:Y:S04]  /*3670*/  LDG.E.CONSTANT R33, desc[UR8][R6.64+0x4] ;  /* 0x0000040806217981 */ /* 0x000f68000c1e9900 */
[----:B------:R-:W5:Y:S04]  /*3680*/  LDG.E.CONSTANT R35, desc[UR8][R6.64] ;  /* 0x0000000806237981 */ /* 0x000f68000c1e9900 */
[----:B------:R-:W5:Y:S04]  /*3690*/  LDG.E.CONSTANT R32, desc[UR8][R4.64+0x2ffc] ;  /* 0x002ffc0804207981 */ /* 0x000f68000c1e9900 */
[----:B------:R-:W5:Y:S04]  /*36a0*/  LDG.E.CONSTANT R39, desc[UR8][R4.64+0x3800] ;  /* 0x0038000804277981 */ /* 0x000f68000c1e9900 */
[----:B------:R-:W5:Y:S04]  /*36b0*/  LDG.E.CONSTANT R37, desc[UR8][R4.64+0x37fc] ;  /* 0x0037fc0804257981 */ /* 0x000f68000c1e9900 */
[----:B------:R-:W5:Y:S01]  /*36c0*/  LDG.E.CONSTANT R38, desc[UR8][R4.64+0x4000] ;  /* 0x0040000804267981 */ /* 0x000f62000c1e9900 */
[----:B-1----:R-:W-:-:S03]  /*36d0*/  VIADD R9, R15, 0xc00 ;  /* 0x00000c000f097836 */ /* 0x002fc60000000000 */
[----:B------:R-:W5:Y:S01]  /*36e0*/  LDG.E.CONSTANT R36, desc[UR8][R4.64+0x3ffc] ;  /* 0x003ffc0804247981 */ /* 0x000f62000c1e9900 */
[----:B------:R-:W-:-:S03]  /*36f0*/  IMAD.WIDE.U32 R8, R9, 0x8, R2 ;  /* 0x0000000809087825 */ /* 0x000fc600078e0002 */
[----:B------:R-:W5:Y:S04]  /*3700*/  LDG.E.CONSTANT R40, desc[UR8][R4.64+0x5000] ;  /* 0x0050000804287981 */ /* 0x000f68000c1e9900 */
[----:B------:R-:W5:Y:S04]  /*3710*/  LDG.E.CONSTANT R41, desc[UR8][R8.64+0x4] ;  /* 0x0000040808297981 */ /* 0x000f68000c1e9900 */
[----:B------:R-:W5:Y:S04]  /*3720*/  LDG.E.CONSTANT R7, desc[UR8][R8.64] ;  /* 0x0000000808077981 */ /* 0x000f68000c1e9900 */
[----:B------:R-:W5:Y:S04]  /*3730*/  LDG.E.CONSTANT R6, desc[UR8][R4.64+0x4ffc] ;  /* 0x004ffc0804067981 */ /* 0x000f68000c1e9900 */
[----:B------:R-:W5:Y:S04]  /*3740*/  LDG.E.CONSTANT R9, desc[UR8][R4.64+0x5800] ;  /* 0x0058000804097981 */ /* 0x000f68000c1e9900 */
[----:B------:R-:W5:Y:S01]  /*3750*/  LDG.E.CONSTANT R8, desc[UR8][R4.64+0x57fc] ;  /* 0x0057fc0804087981 */ /* 0x000f62000c1e9900 */
[----:B---3--:R-:W-:-:S13]  /*3760*/  ISETP.GE.AND P2, PT, R19, R10, PT ;  /* 0x0000000a1300720c */ /* 0x008fda0003f46270 */
[----:B----4-:R-:W-:-:S04]  /*3770*/  @P2 ISETP.GE.AND P1, PT, R22, R11, PT ;  /* 0x0000000b1600220c */ /* 0x010fc80003f26270 */
[----:B------:R-:W-:-:S04]  /*3780*/  @P2 ISETP.EQ.AND P1, PT, R10, R19, !P1 ;  /* 0x000000130a00220c */ /* 0x000fc80004f22270 */
[----:B------:R-:W-:Y:S02]  /*3790*/  @P2 SEL R19, R19, R10, P1 ;  /* 0x0000000a13132207 */ /* 0x000fe40000800000 */
[----:B------:R-:W-:Y:S01]  /*37a0*/  @P2 SEL R22, R22, R11, P1 ;  /* 0x0000000b16162207 */ /* 0x000fe20000800000 */
[----:B------:R-:W3:Y:S01]  /*37b0*/  LDG.E.CONSTANT R10, desc[UR8][R4.64+0x6000] ;  /* 0x00600008040a7981 */ /* 0x000ee2000c1e9900 */
[----:B--2---:R-:W-:-:S03]  /*37c0*/  ISETP.GE.AND P3, PT, R20, R19, PT ;  /* 0x000000131400720c */ /* 0x004fc60003f66270 */
[----:B------:R0:W2:Y:S10]  /*37d0*/  LDG.E.CONSTANT R11, desc[UR8][R4.64+0x5ffc] ;  /* 0x005ffc08040b7981 */ /* 0x0000b4000c1e9900 */
[----:B-----5:R-:W-:-:S04]  /*37e0*/  @P3 ISETP.GE.AND P1, PT, R18, R22, PT ;  /* 0x000000161200320c */ /* 0x020fc80003f26270 */
        /* <DEDUP_REMOVED lines=66> */
[----:B------:R-:W-:Y:S01]  /*3c10*/  @P4 SEL R9, R9, R40, P1 ;  /* 0x0000002809094207 */ /* 0x000fe20000800000 */
[----:B------:R-:W-:-:S03]  /*3c20*/  VIADD R12, R12, 0x1000 ;  /* 0x000010000c0c7836 */ /* 0x000fc60000000000 */
[----:B---3--:R-:W-:Y:S02]  /*3c30*/  ISETP.GE.AND P2, PT, R10, R9, PT ;  /* 0x000000090a00720c */ /* 0x008fe40003f46270 */
[----:B------:R-:W-:Y:S02]  /*3c40*/  ISETP.GE.AND P3, PT, R12, R17, PT ;  /* 0x000000110c00720c */ /* 0x000fe40003f66270 */
[----:B------:R-:W-:Y:S02]  /*3c50*/  @P4 SEL R8, R8, R6, P1 ;  /* 0x0000000608084207 */ /* 0x000fe40000800000 */
[----:B0-----:R-:W-:-:S07]  /*3c60*/  IADD3 R4, P4, PT, R4, 0x8000, RZ ;  /* 0x0000800004047810 */ /* 0x001fce0007f9e0ff */
[----:B--2---:R-:W-:-:S04]  /*3c70*/  @P2 ISETP.GE.AND P1, PT, R11, R8, PT ;  /* 0x000000080b00220c */ /* 0x004fc80003f26270 */
[----:B------:R-:W-:Y:S01]  /*3c80*/  @P2 ISETP.EQ.AND P1, PT, R9, R10, !P1 ;  /* 0x0000000a0900220c */ /* 0x000fe20004f22270 */
[----:B------:R-:W-:Y:S02]  /*3c90*/  IMAD.X R5, RZ, RZ, R5, P4 ;  /* 0x000000ffff057224 */ /* 0x000fe400020e0605 */
[----:B------:R-:W-:Y:S01]  /*3ca0*/  VIADD R15, R15, 0x1000 ;  /* 0x000010000f0f7836 */ /* 0x000fe20000000000 */
[----:B------:R-:W-:Y:S02]  /*3cb0*/  @P2 SEL R11, R11, R8, P1 ;  /* 0x000000080b0b2207 */ /* 0x000fe40000800000 */
[----:B------:R-:W-:Y:S01]  /*3cc0*/  @P2 SEL R10, R10, R9, P1 ;  /* 0x000000090a0a2207 */ /* 0x000fe20000800000 */
[----:B------:R-:W-:Y:S06]  /*3cd0*/  @!P3 BRA `(.L_x_85) ;  /* 0xfffffff8000cb947 */ /* 0x000fec000383ffff */
.L_x_84:
[----:B------:R-:W-:Y:S05]  /*3ce0*/  BSYNC.RECONVERGENT B2 ;  /* 0x0000000000027941 */ /* 0x000fea0003800200 */
.L_x_83:
[----:B------:R-:W-:Y:S01]  /*3cf0*/  IMAD.IADD R2, R13, 0x1, -R12 ;  /* 0x000000010d027824 */ /* 0x000fe200078e0a0c */
[----:B------:R-:W-:Y:S04]  /*3d00*/  BSSY.RECONVERGENT B2, `(.L_x_86) ;  /* 0x0000048000027945 */ /* 0x000fe80003800200 */
[----:B------:R-:W-:-:S13]  /*3d10*/  ISETP.GT.AND P1, PT, R2, 0x400, PT ;  /* 0x000004000200780c */ /* 0x000fda0003f24270 */
[----:B------:R-:W-:Y:S05]  /*3d20*/  @!P1 BRA `(.L_x_87) ;  /* 0x0000000400149947 */ /* 0x000fea0003800000 */
[----:B------:R-:W0:Y:S01]  /*3d30*/  LDC.64 R6, c[0x0][0x380] ;  /* 0x0000e000ff067b82 */ /* 0x000e220000000a00 */
[----:B------:R-:W2:Y:S04]  /*3d40*/  LDG.E.CONSTANT R14, desc[UR8][R4.64+-0x1000] ;  /* 0xfff00008040e7981 */ /* 0x000ea8000c1e9900 */
[----:B------:R-:W3:Y:S04]  /*3d50*/  LDG.E.CONSTANT R17, desc[UR8][R4.64+-0x1004] ;  /* 0xffeffc0804117981 */ /* 0x000ee8000c1e9900 */
[----:B------:R-:W4:Y:S04]  /*3d60*/  LDG.E.CONSTANT R19, desc[UR8][R4.64+-0x800] ;  /* 0xfff8000804137981 */ /* 0x000f28000c1e9900 */
[----:B------:R-:W5:Y:S04]  /*3d70*/  LDG.E.CONSTANT R16, desc[UR8][R4.64+-0x804] ;  /* 0xfff7fc0804107981 */ /* 0x000f68000c1e9900 */
[----:B------:R-:W5:Y:S04]  /*3d80*/  LDG.E.CONSTANT R18, desc[UR8][R4.64] ;  /* 0x0000000804127981 */ /* 0x000f68000c1e9900 */
[----:B------:R-:W5:Y:S01]  /*3d90*/  LDG.E.CONSTANT R21, desc[UR8][R4.64+-0x4] ;  /* 0xfffffc0804157981 */ /* 0x000f62000c1e9900 */
[----:B0-----:R-:W-:-:S05]  /*3da0*/  IMAD.WIDE.U32 R2, R15, 0x8, R6 ;  /* 0x000000080f027825 */ /* 0x001fca00078e0006 */
[----:B------:R-:W2:Y:S04]  /*3db0*/  LDG.E.CONSTANT R9, desc[UR8][R2.64+0x4] ;  /* 0x0000040802097981 */ /* 0x000ea8000c1e9900 */
[----:B------:R0:W3:Y:S01]  /*3dc0*/  LDG.E.CONSTANT R8, desc[UR8][R2.64] ;  /* 0x0000000802087981 */ /* 0x0000e2000c1e9900 */
[----:B------:R-:W-:-:S04]  /*3dd0*/  VIADD R27, R15, 0x400 ;  /* 0x000004000f1b7836 */ /* 0x000fc80000000000 */
[----:B------:R-:W-:-:S05]  /*3de0*/  IMAD.WIDE.U32 R6, R27, 0x8, R6 ;  /* 0x000000081b067825 */ /* 0x000fca00078e0006 */
[----:B------:R-:W5:Y:S01]  /*3df0*/  LDG.E.CONSTANT R15, desc[UR8][R6.64+0x4] ;  /* 0x00000408060f7981 */ /* 0x000f62000c1e9900 */
[----:B0-----:R-:W-:-:S03]  /*3e00*/  IADD3 R2, P0, PT, R4, 0x2000, RZ ;  /* 0x0000200004027810 */ /* 0x001fc60007f1e0ff */
[----:B------:R-:W5:Y:S02]  /*3e10*/  LDG.E.CONSTANT R20, desc[UR8][R6.64] ;  /* 0x0000000806147981 */ /* 0x000f64000c1e9900 */
[----:B------:R-:W-:-:S05]  /*3e20*/  IMAD.X R3, RZ, RZ, R5, P0 ;  /* 0x000000ffff037224 */ /* 0x000fca00000e0605 */
[----:B------:R-:W5:Y:S04]  /*3e30*/  LDG.E.CONSTANT R22, desc[UR8][R2.64+-0x1000] ;  /* 0xfff0000802167981 */ /* 0x000f68000c1e9900 */
[----:B------:R-:W5:Y:S04]  /*3e40*/  LDG.E.CONSTANT R23, desc[UR8][R2.64+-0x1004] ;  /* 0xffeffc0802177981 */ /* 0x000f68000c1e9900 */
[----:B------:R-:W5:Y:S04]  /*3e50*/  LDG.E.CONSTANT R25, desc[UR8][R2.64+-0x800] ;  /* 0xfff8000802197981 */ /* 0x000f68000c1e9900 */
[----:B------:R-:W5:Y:S01]  /*3e60*/  LDG.E.CONSTANT R4, desc[UR8][R2.64+-0x804] ;  /* 0xfff7fc0802047981 */ /* 0x000f62000c1e9900 */
[----:B--2---:R-:W-:-:S13]  /*3e70*/  ISETP.GE.AND P1, PT, R9, R10, PT ;  /* 0x0000000a0900720c */ /* 0x004fda0003f26270 */
[----:B---3--:R-:W-:-:S04]  /*3e80*/  @P1 ISETP.GE.AND P0, PT, R8, R11, PT ;  /* 0x0000000b0800120c */ /* 0x008fc80003f06270 */
[----:B------:R-:W-:-:S04]  /*3e90*/  @P1 ISETP.EQ.AND P0, PT, R10, R9, !P0 ;  /* 0x000000090a00120c */ /* 0x000fc80004702270 */
[----:B------:R-:W-:Y:S02]  /*3ea0*/  @P1 SEL R9, R9, R10, P0 ;  /* 0x0000000a09091207 */ /* 0x000fe40000000000 */
[----:B------:R-:W2:Y:S01]  /*3eb0*/  LDG.E.CONSTANT R10, desc[UR8][R2.64] ;  /* 0x00000008020a7981 */ /* 0x000ea2000c1e9900 */
[----:B------:R-:W-:-:S03]  /*3ec0*/  @P1 SEL R8, R8, R11, P0 ;  /* 0x0000000b08081207 */ /* 0x000fc60000000000 */
[----:B------:R0:W3:Y:S01]  /*3ed0*/  LDG.E.CONSTANT R11, desc[UR8][R2.64+-0x4] ;  /* 0xfffffc08020b7981 */ /* 0x0000e2000c1e9900 */
[----:B------:R-:W-:-:S13]  /*3ee0*/  ISETP.GE.AND P1, PT, R14, R9, PT ;  /* 0x000000090e00720c */ /* 0x000fda0003f26270 */
[----:B------:R-:W-:-:S04]  /*3ef0*/  @P1 ISETP.GE.AND P0, PT, R17, R8, PT ;  /* 0x000000081100120c */ /* 0x000fc80003f06270 */
[----:B------:R-:W-:-:S04]  /*3f00*/  @P1 ISETP.EQ.AND P0, PT, R9, R14, !P0 ;  /* 0x0000000e0900120c */ /* 0x000fc80004702270 */
[----:B------:R-:W-:-:S04]  /*3f10*/  @P1 SEL R14, R14, R9, P0 ;  /* 0x000000090e0e1207 */ /* 0x000fc80000000000 */
[----:B----4-:R-:W-:Y:S02]  /*3f20*/  ISETP.GE.AND P2, PT, R19, R14, PT ;  /* 0x0000000e1300720c */ /* 0x010fe40003f46270 */
[----:B------:R-:W-:-:S11]  /*3f30*/  @P1 SEL R17, R17, R8, P0 ;  /* 0x0000000811111207 */ /* 0x000fd60000000000 */
        /* <DEDUP_REMOVED lines=25> */
[----:B0-----:R-:W-:Y:S01]  /*40d0*/  IADD3 R2, P2, PT, R2, 0x2000, RZ ;  /* 0x0000200002027810 */ /* 0x001fe20007f5e0ff */
[----:B------:R-:W-:Y:S01]  /*40e0*/  VIADD R15, R27, 0x400 ;  /* 0x000004001b0f7836 */ /* 0x000fe20000000000 */
[----:B------:R-:W-:Y:S01]  /*40f0*/  PLOP3.LUT P0, PT, PT, PT, PT, 0x8, 0x80 ;  /* 0x000000000080781c */ /* 0x000fe20003f0e170 */
[----:B------:R-:W-:Y:S02]  /*4100*/  VIADD R12, R12, 0x400 ;  /* 0x000004000c0c7836 */ /* 0x000fe40000000000 */
[----:B------:R-:W-:Y:S01]  /*4110*/  IMAD.X R5, RZ, RZ, R3, P2 ;  /* 0x000000ffff057224 */ /* 0x000fe200010e0603 */
[----:B--2---:R-:W-:-:S13]  /*4120*/  ISETP.GE.AND P3, PT, R10, R25, PT ;  /* 0x000000190a00720c */ /* 0x004fda0003f66270 */
[----:B---3--:R-:W-:-:S04]  /*4130*/  @P3 ISETP.GE.AND P1, PT, R11, R4, PT ;  /* 0x000000040b00320c */ /* 0x008fc80003f26270 */
[----:B------:R-:W-:-:S04]  /*4140*/  @P3 ISETP.EQ.AND P1, PT, R25, R10, !P1 ;  /* 0x0000000a1900320c */ /* 0x000fc80004f22270 */
[----:B------:R-:W-:Y:S01]  /*4150*/  @P3 SEL R11, R11, R4, P1 ;  /* 0x000000040b0b3207 */ /* 0x000fe20000800000 */
[----:B------:R-:W-:Y:S01]  /*4160*/  IMAD.MOV.U32 R4, RZ, RZ, R2 ;  /* 0x000000ffff047224 */ /* 0x000fe200078e0002 */
[----:B------:R-:W-:-:S07]  /*4170*/  @P3 SEL R10, R10, R25, P1 ;  /* 0x000000190a0a3207 */ /* 0x000fce0000800000 */
.L_x_87:
[----:B------:R-:W-:Y:S05]  /*4180*/  BSYNC.RECONVERGENT B2 ;  /* 0x0000000000027941 */ /* 0x000fea0003800200 */
.L_x_86:
[----:B------:R-:W-:-:S13]  /*4190*/  ISETP.LT.OR P0, PT, R12, R13, P0 ;  /* 0x0000000d0c00720c */ /* 0x000fda0000701670 */
[----:B------:R-:W-:Y:S05]  /*41a0*/  @!P0 BRA `(.L_x_79) ;  /* 0x0000000000788947 */ /* 0x000fea0003800000 */
[----:B------:R-:W0:Y:S01]  /*41b0*/  LDC.64 R2, c[0x0][0x380] ;  /* 0x0000e000ff027b82 */ /* 0x000e220000000a00 */
[----:B------:R-:W2:Y:S04]  /*41c0*/  LDG.E.CONSTANT R8, desc[UR8][R4.64+-0x1000] ;  /* 0xfff0000804087981 */ /* 0x000ea8000c1e9900 */
[----:B------:R-:W3:Y:S04]  /*41d0*/  LDG.E.CONSTANT R9, desc[UR8][R4.64+-0x1004] ;  /* 0xffeffc0804097981 */ /* 0x000ee8000c1e9900 */
[----:B------:R-:W4:Y:S04]  /*41e0*/  LDG.E.CONSTANT R13, desc[UR8][R4.64+-0x800] ;  /* 0xfff80008040d7981 */ /* 0x000f28000c1e9900 */
[----:B------:R-:W5:Y:S01]  /*41f0*/  LDG.E.CONSTANT R12, desc[UR8][R4.64+-0x804] ;  /* 0xfff7fc08040c7981 */ /* 0x000f62000c1e9900 */
[----:B0-----:R-:W-:-:S05]  /*4200*/  IMAD.WIDE.U32 R2, R15, 0x8, R2 ;  /* 0x000000080f027825 */ /* 0x001fca00078e0002 */
[----:B------:R-:W2:Y:S04]  /*4210*/  LDG.E.CONSTANT R7, desc[UR8][R2.64+0x4] ;  /* 0x0000040802077981 */ /* 0x000ea8000c1e9900 */
[----:B------:R-:W3:Y:S01]  /*4220*/  LDG.E.CONSTANT R6, desc[UR8][R2.64] ;  /* 0x0000000802067981 */ /* 0x000ee2000c1e9900 */
[----:B--2---:R-:W-:-:S13]  /*4230*/  ISETP.GE.AND P1, PT, R7, R10, PT ;  /* 0x0000000a0700720c */ /* 0x004fda0003f26270 */
[----:B---3--:R-:W-:-:S04]  /*4240*/  @P1 ISETP.GE.AND P0, PT, R6, R11, PT ;  /* 0x0000000b0600120c */ /* 0x008fc80003f06270 */
[----:B------:R-:W-:-:S04]  /*4250*/  @P1 ISETP.EQ.AND P0, PT, R10, R7, !P0 ;  /* 0x000000070a00120c */ /* 0x000fc80004702270 */
[----:B------:R-:W-:Y:S02]  /*4260*/  @P1 SEL R7, R7, R10, P0 ;  /* 0x0000000a07071207 */ /* 0x000fe40000000000 */
[----:B------:R-:W2:Y:S01]  /*4270*/  LDG.E.CONSTANT R10, desc[UR8][R4.64] ;  /* 0x00000008040a7981 */ /* 0x000ea2000c1e9900 */
[----:B------:R-:W-:-:S03]  /*4280*/  @P1 SEL R6, R6, R11, P0 ;  /* 0x0000000b06061207 */ /* 0x000fc60000000000 */
[----:B------:R-:W3:Y:S01]  /*4290*/  LDG.E.CONSTANT R11, desc[UR8][R4.64+-0x4] ;  /* 0xfffffc08040b7981 */ /* 0x000ee2000c1e9900 */
        /* <DEDUP_REMOVED lines=15> */
.L_x_79:
[----:B------:R-:W-:Y:S05]  /*4390*/  BSYNC.RECONVERGENT B1 ;  /* 0x0000000000017941 */ /* 0x000fea0003800200 */
.L_x_77:
[----:B------:R-:W0:Y:S01]  /*43a0*/  S2R R8, SR_LANEID ;  /* 0x0000000000087919 */ /* 0x000e220000000000 */
[----:B------:R-:W-:Y:S01]  /*43b0*/  BSSY.RECONVERGENT B1, `(.L_x_88) ;  /* 0x0000012000017945 */ /* 0x000fe20003800200 */
[----:B------:R-:W-:Y:S01]  /*43c0*/  IMAD.MOV.U32 R2, RZ, RZ, R11 ;  /* 0x000000ffff027224 */ /* 0x000fe200078e000b */
[----:B------:R1:W2:Y:S01]  /*43d0*/  SHFL.DOWN PT, R4, R11, 0x1, 0x1f ;  /* 0x08201f000b047f89 */ /* 0x0002a200000e0000 */
[----:B------:R-:W-:-:S03]  /*43e0*/  IMAD.MOV.U32 R3, RZ, RZ, R10 ;  /* 0x000000ffff037224 */ /* 0x000fc600078e000a */
[----:B------:R1:W3:Y:S01]  /*43f0*/  SHFL.DOWN PT, R5, R10, 0x1, 0x1f ;  /* 0x08201f000a057f89 */ /* 0x0002e200000e0000 */
[C---:B0-----:R-:W-:Y:S02]  /*4400*/  ISETP.GT.AND P0, PT, R8.reuse, 0x1e, PT ;  /* 0x0000001e0800780c */ /* 0x041fe40003f04270 */
[C---:B------:R-:W-:Y:S02]  /*4410*/  ISETP.GT.AND P4, PT, R8.reuse, 0x1d, PT ;  /* 0x0000001d0800780c */ /* 0x040fe40003f84270 */
[C---:B------:R-:W-:Y:S02]  /*4420*/  ISETP.GT.AND P3, PT, R8.reuse, 0x1b, PT ;  /* 0x0000001b0800780c */ /* 0x040fe40003f64270 */
[C---:B------:R-:W-:Y:S02]  /*4430*/  ISETP.GT.AND P2, PT, R8.reuse, 0x17, PT ;  /* 0x000000170800780c */ /* 0x040fe40003f44270 */
[----:B------:R-:W-:-:S05]  /*4440*/  ISETP.GT.AND P1, PT, R8, 0xf, PT ;  /* 0x0000000f0800780c */ /* 0x000fca0003f24270 */
[----:B-123--:R-:W-:Y:S08]  /*4450*/  @P0 BRA `(.L_x_89) ;  /* 0x00000000001c0947 */ /* 0x00eff00003800000 */
[----:B------:R-:W-:Y:S01]  /*4460*/  ISETP.GE.AND P5, PT, R5, R10, PT ;  /* 0x0000000a0500720c */ /* 0x000fe20003fa6270 */
[----:B------:R-:W-:Y:S02]  /*4470*/  IMAD.MOV.U32 R2, RZ, RZ, R4 ;  /* 0x000000ffff027224 */ /* 0x000fe400078e0004 */
[----:B------:R-:W-:-:S10]  /*4480*/  IMAD.MOV.U32 R3, RZ, RZ, R5 ;  /* 0x000000ffff037224 */ /* 0x000fd400078e0005 */
[----:B------:R-:W-:-:S04]  /*4490*/  @P5 ISETP.GE.AND P0, PT, R4, R11, PT ;  /* 0x0000000b0400520c */ /* 0x000fc80003f06270 */
[----:B------:R-:W-:-:S04]  /*44a0*/  @P5 ISETP.EQ.AND P0, PT, R10, R5, !P0 ;  /* 0x000000050a00520c */ /* 0x000fc80004702270 */
[----:B------:R-:W-:Y:S02]  /*44b0*/  @P5 SEL R2, R4, R11, P0 ;  /* 0x0000000b04025207 */ /* 0x000fe40000000000 */
[----:B------:R-:W-:-:S07]  /*44c0*/  @P5 SEL R3, R5, R10, P0 ;  /* 0x0000000a05035207 */ /* 0x000fce0000000000 */
.L_x_89:
[----:B------:R-:W-:Y:S05]  /*44d0*/  BSYNC.RECONVERGENT B1 ;  /* 0x0000000000017941 */ /* 0x000fea0003800200 */
.L_x_88:
[----:B------:R0:W1:Y:S01]  /*44e0*/  SHFL.DOWN PT, R7, R2, 0x2, 0x1f ;  /* 0x08401f0002077f89 */ /* 0x00006200000e0000 */
[----:B------:R-:W-:Y:S01]  /*44f0*/  BSSY.RECONVERGENT B1, `(.L_x_90) ;  /* 0x000000c000017945 */ /* 0x000fe20003800200 */
[----:B------:R-:W-:Y:S02]  /*4500*/  IMAD.MOV.U32 R4, RZ, RZ, R2 ;  /* 0x000000ffff047224 */ /* 0x000fe400078e0002 */
[----:B------:R0:W2:Y:S01]  /*4510*/  SHFL.DOWN PT, R6, R3, 0x2, 0x1f ;  /* 0x08401f0003067f89 */ /* 0x0000a200000e0000 */
[----:B------:R-:W-:Y:S01]  /*4520*/  IMAD.MOV.U32 R5, RZ, RZ, R3 ;  /* 0x000000ffff057224 */ /* 0x000fe200078e0003 */
        /* <DEDUP_REMOVED lines=8> */
.L_x_91:
[----:B------:R-:W-:Y:S05]  /*45b0*/  BSYNC.RECONVERGENT B1 ;  /* 0x0000000000017941 */ /* 0x000fea0003800200 */
.L_x_90:
[----:B0-----:R0:W3:Y:S01]  /*45c0*/  SHFL.DOWN PT, R3, R4, 0x4, 0x1f ;  /* 0x08801f0004037f89 */ /* 0x0010e200000e0000 */
[----:B------:R-:W-:Y:S01]  /*45d0*/  BSSY.RECONVERGENT B1, `(.L_x_92) ;  /* 0x000000c000017945 */ /* 0x000fe20003800200 */
[----:B--2---:R-:W-:Y:S02]  /*45e0*/  IMAD.MOV.U32 R6, RZ, RZ, R4 ;  /* 0x000000ffff067224 */ /* 0x004fe400078e0004 */
[----:B------:R0:W2:Y:S01]  /*45f0*/  SHFL.DOWN PT, R2, R5, 0x4, 0x1f ;  /* 0x08801f0005027f89 */ /* 0x0000a200000e0000 */
[----:B-1----:R-:W-:Y:S01]  /*4600*/  IMAD.MOV.U32 R7, RZ, RZ, R5 ;  /* 0x000000ffff077224 */ /* 0x002fe200078e0005 */
[----:B------:R-:W-:Y:S06]  /*4610*/  @P3 BRA `(.L_x_93) ;  /* 0x00000000001c3947 */ /* 0x000fec0003800000 */
[----:B--2---:R-:W-:Y:S01]  /*4620*/  ISETP.GE.AND P3, PT, R2, R5, PT ;  /* 0x000000050200720c */ /* 0x004fe20003f66270 */
[----:B---3--:R-:W-:Y:S02]  /*4630*/  IMAD.MOV.U32 R6, RZ, RZ, R3 ;  /* 0x000000ffff067224 */ /* 0x008fe400078e0003 */
[----:B------:R-:W-:-:S10]  /*4640*/  IMAD.MOV.U32 R7, RZ, RZ, R2 ;  /* 0x000000ffff077224 */ /* 0x000fd400078e0002 */
[----:B------:R-:W-:-:S04]  /*4650*/  @P3 ISETP.GE.AND P0, PT, R3, R4, PT ;  /* 0x000000040300320c */ /* 0x000fc80003f06270 */
[----:B------:R-:W-:-:S04]  /*4660*/  @P3 ISETP.EQ.AND P0, PT, R5, R2, !P0 ;  /* 0x000000020500320c */ /* 0x000fc80004702270 */
[----:B------:R-:W-:Y:S02]  /*4670*/  @P3 SEL R6, R3, R4, P0 ;  /* 0x0000000403063207 */ /* 0x000fe40000000000 */
[----:B------:R-:W-:-:S07]  /*4680*/  @P3 SEL R7, R2, R5, P0 ;  /* 0x0000000502073207 */ /* 0x000fce0000000000 */
.L_x_93:
[----:B------:R-:W-:Y:S05]  /*4690*/  BSYNC.RECONVERGENT B1 ;  /* 0x0000000000017941 */ /* 0x000fea0003800200 */
.L_x_92:
[----:B0-----:R0:W1:Y:S01]  /*46a0*/  SHFL.DOWN PT, R5, R6, 0x8, 0x1f ;  /* 0x09001f0006057f89 */ /* 0x00106200000e0000 */
[----:B------:R-:W-:Y:S01]  /*46b0*/  BSSY.RECONVERGENT B1, `(.L_x_94) ;  /* 0x000000c000017945 */ /* 0x000fe20003800200 */
[----:B--2---:R-:W-:Y:S02]  /*46c0*/  IMAD.MOV.U32 R2, RZ, RZ, R6 ;  /* 0x000000ffff027224 */ /* 0x004fe400078e0006 */
[----:B------:R0:W2:Y:S01]  /*46d0*/  SHFL.DOWN PT, R4, R7, 0x8, 0x1f ;  /* 0x09001f0007047f89 */ /* 0x0000a200000e0000 */
        /* <DEDUP_REMOVED lines=9> */
.L_x_95:
[----:B------:R-:W-:Y:S05]  /*4770*/  BSYNC.RECONVERGENT B1 ;  /* 0x0000000000017941 */ /* 0x000fea0003800200 */
.L_x_94:
        /* <DEDUP_REMOVED lines=19> */
.L_x_97:
[----:B------:R-:W-:Y:S05]  /*48b0*/  BSYNC.RECONVERGENT B1 ;  /* 0x0000000000017941 */ /* 0x000fea0003800200 */
.L_x_96:
        /* <DEDUP_REMOVED lines=41> */
[----:B------:R-:W-:-:S04]  /*4b50*/  @P1 ISETP.GE.AND P0, PT, R2, R14, PT ;  /* 0x0000000e0200120c */ /* 0x000fc80003f06270 */
[----:B------:R-:W-:-:S04]  /*4b60*/  @P1 ISETP.EQ.AND P0, PT, R15, R3, !P0 ;  /* 0x000000030f00120c */ /* 0x000fc80004702270 */
[----:B------:R-:W-:Y:S02]  /*4b70*/  @P1 SEL R3, R3, R15, P0 ;  /* 0x0000000f03031207 */ /* 0x000fe40000000000 */
[----:B------:R-:W-:-:S07]  /*4b80*/  @P1 SEL R2, R2, R14, P0 ;  /* 0x0000000e02021207 */ /* 0x000fce0000000000 */
.L_x_26:
[----:B------:R-:W-:Y:S05]  /*4b90*/  BSYNC.RECONVERGENT B0 ;  /* 0x0000000000007941 */ /* 0x000fea0003800200 */
.L_x_1:
[----:B------:R-:W5:Y:S02]  /*4ba0*/  S2R R0, SR_TID.X ;  /* 0x0000000000007919 */ /* 0x000f640000002100 */
[----:B-----5:R-:W-:-:S13]  /*4bb0*/  ISETP.NE.AND P0, PT, R0, RZ, PT ;  /* 0x000000ff0000720c */ /* 0x020fda0003f05270 */
[----:B------:R-:W-:Y:S05]  /*4bc0*/  @P0 EXIT ;  /* 0x000000000000094d */ /* 0x000fea0003800000 */
[----:B01-34-:R-:W0:Y:S02]  /*4bd0*/  LDC.64 R4, c[0x0][0x388] ;  /* 0x0000e200ff047b82 */ /* 0x01be240000000a00 */
[----:B0-----:R-:W-:Y:S04]  /*4be0*/  STG.E desc[UR8][R4.64], R2 ;  /* 0x0000000204007986 */ /* 0x001fe8000c101908 */
[----:B------:R-:W-:Y:S01]  /*4bf0*/  STG.E desc[UR8][R4.64+0x4], R3 ;  /* 0x0000040304007986 */ /* 0x000fe2000c101908 */
[----:B------:R-:W-:Y:S05]  /*4c00*/  EXIT ;  /* 0x000000000000794d */ /* 0x000fea0003800000 */
.L_x_98:
[----:B------:R-:W-:-:S00]  /*4c10*/  BRA `(.L_x_98) ;  /* 0xfffffffc00fc7947 */ /* 0x000fc0000383ffff */
[----:B------:R-:W-:-:S00]  /*4c20*/  NOP ;  /* 0x0000000000007918 */ /* 0x000fc00000000000 */
        /* <DEDUP_REMOVED lines=13> */
.L_x_598:


//--------------------- .text._ZN3cub18CUB_300001_SM_10006detail6reduce18DeviceReduceKernelINS2_10policy_hubINS0_12KeyValuePairIiiEEiNS0_6ArgMinEE10Policy1000ENS0_21ArgIndexInputIteratorIPiiiEEiS7_S6_N4cuda3std3__410__identityEEEvT0_PT3_T1_NS0_13GridEvenShareISK_EET2_T4_ --------------------------
	.section	.text._ZN3cub18CUB_300001_SM_10006detail6reduce18DeviceReduceKernelINS2_10policy_hubINS0_12KeyValuePairIiiEEiNS0_6ArgMinEE10Policy1000ENS0_21ArgIndexInputIteratorIPiiiEEiS7_S6_N4cuda3std3__410__identityEEEvT0_PT3_T1_NS0_13GridEvenShareISK_EET2_T4_,"ax",@progbits
	.align	128
        .global         _ZN3cub18CUB_300001_SM_10006detail6reduce18DeviceReduceKernelINS2_10policy_hubINS0_12KeyValuePairIiiEEiNS0_6ArgMinEE10Policy1000ENS0_21ArgIndexInputIteratorIPiiiEEiS7_S6_N4cuda3std3__410__identityEEEvT0_PT3_T1_NS0_13GridEvenShareISK_EET2_T4_
        .type           _ZN3cub18CUB_300001_SM_10006detail6reduce18DeviceReduceKernelINS2_10policy_hubINS0_12KeyValuePairIiiEEiNS0_6ArgMinEE10Policy1000ENS0_21ArgIndexInputIteratorIPiiiEEiS7_S6_N4cuda3std3__410__identityEEEvT0_PT3_T1_NS0_13GridEvenShareISK_EET2_T4_,@function
        .size           _ZN3cub18CUB_300001_SM_10006detail6reduce18DeviceReduceKernelINS2_10policy_hubINS0_12KeyValuePairIiiEEiNS0_6ArgMinEE10Policy1000ENS0_21ArgIndexInputIteratorIPiiiEEiS7_S6_N4cuda3std3__410__identityEEEvT0_PT3_T1_NS0_13GridEvenShareISK_EET2_T4_,(.L_x_599 - _ZN3cub18CUB_300001_SM_10006detail6reduce18DeviceReduceKernelINS2_10policy_hubINS0_12KeyValuePairIiiEEiNS0_6ArgMinEE10Policy1000ENS0_21ArgIndexInputIteratorIPiiiEEiS7_S6_N4cuda3std3__410__identityEEEvT0_PT3_T1_NS0_13GridEvenShareISK_EET2_T4_)
        .other          _ZN3cub18CUB_300001_SM_10006detail6reduce18DeviceReduceKernelINS2_10policy_hubINS0_12KeyValuePairIiiEEiNS0_6ArgMinEE10Policy1000ENS0_21ArgIndexInputIteratorIPiiiEEiS7_S6_N4cuda3std3__410__identityEEEvT0_PT3_T1_NS0_13GridEvenShareISK_EET2_T4_,@"STO_CUDA_ENTRY STV_DEFAULT"
_ZN3cub18CUB_300001_SM_10006detail6reduce18DeviceReduceKernelINS2_10policy_hubINS0_12KeyValuePairIiiEEiNS0_6ArgMinEE10Policy1000ENS0_21ArgIndexInputIteratorIPiiiEEiS7_S6_N4cuda3std3__410__identityEEEvT0_PT3_T1_NS0_13GridEvenShareISK_EET2_T4_:
.text._ZN3cub18CUB_300001_SM_10006detail6reduce18DeviceReduceKernelINS2_10policy_hubINS0_12KeyValuePairIiiEEiNS0_6ArgMinEE10Policy1000ENS0_21ArgIndexInputIteratorIPiiiEEiS7_S6_N4cuda3std3__410__identityEEEvT0_PT3_T1_NS0_13GridEvenShareISK_EET2_T4_:
[----:B------:R-:W-:Y:S01]  /*0000*/  LDC R1, c[0x0][0x37c] ;  /* 0x0000df00ff017b82 */ /* 0x000fe20000000800 */
[----:B------:R-:W0:Y:S07]  /*0010*/  S2R R0, SR_CTAID.X ;  /* 0x0000000000007919 */ /* 0x000e2e0000002500 */
[----:B------:R-:W0:Y:S01]  /*0020*/  LDC R11, c[0x0][0x3b0] ;  /* 0x0000ec00ff0b7b82 */ /* 0x000e220000000800 */
[----:B------:R-:W1:Y:S01]  /*0030*/  LDCU.64 UR6, c[0x0][0x358] ;  /* 0x00006b00ff0677ac */ /* 0x000e620008000a00 */
[----:B------:R-:W-:Y:S01]  /*0040*/  BSSY.RECONVERGENT B0, `(.L_x_99) ;  /* 0x00003d6000007945 */ /* 0x000fe20003800200 */
[----:B0-----:R-:W-:-:S05]  /*0050*/  IMAD R6, R0, -0x800, R11 ;  /* 0xfffff80000067824 */ /* 0x001fca00078e020b */
[----:B------:R-:W-:-:S13]  /*0060*/  ISETP.GT.AND P0, PT, R6, 0x7ff, PT ;  /* 0x000007ff0600780c */ /* 0x000fda0003f04270 */
[----:B-1----:R-:W-:Y:S05]  /*0070*/  @P0 BRA `(.L_x_100) ;  /* 0x0000001c006c0947 */ /* 0x002fea0003800000 */
[----:B------:R-:W0:Y:S01]  /*0080*/  S2R R7, SR_TID.X ;  /* 0x0000000000077919 */ /* 0x000e220000002100 */
[----:B------:R-:W-:Y:S01]  /*0090*/  BSSY.RECONVERGENT B1, `(.L_x_101) ;  /* 0x000000b000017945 */ /* 0x000fe20003800200 */
[----:B0-----:R-:W-:Y:S01]  /*00a0*/  ISETP.GE.AND P0, PT, R7, R6, PT ;  /* 0x000000060700720c */ /* 0x001fe20003f06270 */
[----:B------:R-:W-:-:S12]  /*00b0*/  IMAD.MOV.U32 R13, RZ, RZ, R7 ;  /* 0x000000ffff0d7224 */ /* 0x000fd800078e0007 */
[----:B------:R-:W-:Y:S05]  /*00c0*/  @P0 BRA `(.L_x_102) ;  /* 0x00000000001c0947 */ /* 0x000fea0003800000 */
[----:B------:R-:W0:Y:S01]  /*00d0*/  LDC.64 R2, c[0x0][0x380] ;  /* 0x0000e000ff027b82 */ /* 0x000e220000000a00 */
[----:B------:R-:W1:Y:S01]  /*00e0*/  LDCU UR4, c[0x0][0x388] ;  /* 0x00007100ff0477ac */ /* 0x000e620008000800 */
[----:B------:R-:W-:-:S04]  /*00f0*/  IMAD R8, R0, 0x800, R7 ;  /* 0x0000080000087824 */ /* 0x000fc800078e0207 */
[----:B-1----:R-:W-:-:S04]  /*0100*/  VIADD R8, R8, UR4 ;  /* 0x0000000408087c36 */ /* 0x002fc80008000000 */
[----:B0-----:R-:W-:-:S05]  /*0110*/  IMAD.WIDE R2, R8, 0x4, R2 ;  /* 0x0000000408027825 */ /* 0x001fca00078e0202 */
[----:B------:R0:W5:Y:S01]  /*0120*/  LDG.E R9, desc[UR6][R2.64] ;  /* 0x0000000602097981 */ /* 0x000162000c1e1900 */
[----:B------:R-:W-:-:S07]  /*0130*/  VIADD R13, R7, 0x100 ;  /* 0x00000100070d7836 */ /* 0x000fce0000000000 */
.L_x_102:
[----:B------:R-:W-:Y:S05]  /*0140*/  BSYNC.RECONVERGENT B1 ;  /* 0x0000000000017941 */ /* 0x000fea0003800200 */
.L_x_101:
[----:B------:R-:W-:Y:S01]  /*0150*/  ISETP.GE.AND P0, PT, R13, R6, PT ;  /* 0x000000060d00720c */ /* 0x000fe20003f06270 */
[----:B------:R-:W-:-:S12]  /*0160*/  BSSY.RECONVERGENT B1, `(.L_x_103) ;  /* 0x00000a3000017945 */ /* 0x000fd80003800200 */
[----:B------:R-:W-:Y:S05]  /*0170*/  @P0 BRA `(.L_x_104) ;  /* 0x0000000800840947 */ /* 0x000fea0003800000 */
[----:B0-----:R-:W-:Y:S01]  /*0180*/  LOP3.LUT R2, RZ, R13, RZ, 0x33, !PT ;  /* 0x0000000dff027212 */ /* 0x001fe200078e33ff */
[----:B------:R-:W0:Y:S01]  /*0190*/  LDC R15, c[0x0][0x388] ;  /* 0x0000e200ff0f7b82 */ /* 0x000e220000000800 */
[----:B------:R-:W-:Y:S03]  /*01a0*/  BSSY.RECONVERGENT B2, `(.L_x_105) ;  /* 0x0000051000027945 */ /* 0x000fe60003800200 */
[----:B------:R-:W-:-:S04]  /*01b0*/  IMAD.IADD R11, R2, 0x1, R11 ;  /* 0x00000001020b7824 */ /* 0x000fc800078e020b */
[----:B------:R-:W-:-:S05]  /*01c0*/  IMAD R12, R0, -0x800, R11 ;  /* 0xfffff800000c7824 */ /* 0x000fca00078e020b */
[C---:B------:R-:W-:Y:S02]  /*01d0*/  ISETP.GE.U32.AND P0, PT, R12.reuse, 0x700, PT ;  /* 0x000007000c00780c */ /* 0x040fe40003f06070 */
[----:B------:R-:W-:-:S04]  /*01e0*/  LEA.HI R12, R12, 0x1, RZ, 0x18 ;  /* 0x000000010c0c7811 */ /* 0x000fc800078fc0ff */
[----:B------:R-:W-:Y:S01]  /*01f0*/  LOP3.LUT R22, R12, 0x7, RZ, 0xc0, !PT ;  /* 0x000000070c167812 */ /* 0x000fe200078ec0ff */
[----:B0-----:R-:W-:-:S06]  /*0200*/  IMAD R10, R0, 0x800, R15 ;  /* 0x00000800000a7824 */ /* 0x001fcc00078e020f */
[----:B------:R-:W-:Y:S05]  /*0210*/  @!P0 BRA `(.L_x_106) ;  /* 0x0000000400248947 */ /* 0x000fea0003800000 */
[----:B------:R-:W0:Y:S01]  /*0220*/  LDC.64 R2, c[0x0][0x380] ;  /* 0x0000e000ff027b82 */ /* 0x000e220000000a00 */
[----:B------:R-:W-:Y:S01]  /*0230*/  LOP3.LUT R14, R12, 0x1fffff8, RZ, 0xc0, !PT ;  /* 0x01fffff80c0e7812 */ /* 0x000fe200078ec0ff */
[C---:B------:R-:W-:Y:S01]  /*0240*/  IMAD.IADD R15, R13.reuse, 0x1, R15 ;  /* 0x000000010d0f7824 */ /* 0x040fe200078e020f */
[----:B------:R-:W-:Y:S01]  /*0250*/  BSSY.RECONVERGENT B3, `(.L_x_107) ;  /* 0x0000044000037945 */ /* 0x000fe20003800200 */
[----:B------:R-:W-:Y:S02]  /*0260*/  VIADD R13, R13, 0x400 ;  /* 0x000004000d0d7836 */ /* 0x000fe40000000000 */
[----:B------:R-:W-:Y:S02]  /*0270*/  IMAD R15, R0, 0x800, R15 ;  /* 0x00000800000f7824 */ /* 0x000fe400078e020f */
[----:B------:R-:W-:Y:S01]  /*0280*/  IMAD.MOV R14, RZ, RZ, -R14 ;  /* 0x000000ffff0e7224 */ /* 0x000fe200078e0a0e */
[----:B0-----:R-:W-:-:S05]  /*0290*/  IADD3 R2, P0, PT, R2, 0x1000, RZ ;  /* 0x0000100002027810 */ /* 0x001fca0007f1e0ff */
[----:B------:R-:W-:-:S08]  /*02a0*/  IMAD.X R3, RZ, RZ, R3, P0 ;  /* 0x000000ffff037224 */ /* 0x000fd000000e0603 */
.L_x_108:
[----:B------:R-:W-:-:S05]  /*02b0*/  IMAD.WIDE R4, R15, 0x4, R2 ;  /* 0x000000040f047825 */ /* 0x000fca00078e0202 */
[----:B------:R-:W2:Y:S04]  /*02c0*/  LDG.E R18, desc[UR6][R4.64+-0x1000] ;  /* 0xfff0000604127981 */ /* 0x000ea8000c1e1900 */
[----:B------:R-:W3:Y:S04]  /*02d0*/  LDG.E R21, desc[UR6][R4.64+-0xc00] ;  /* 0xfff4000604157981 */ /* 0x000ee8000c1e1900 */
[----:B------:R-:W4:Y:S04]  /*02e0*/  LDG.E R20, desc[UR6][R4.64+-0x800] ;  /* 0xfff8000604147981 */ /* 0x000f28000c1e1900 */
[----:B------:R-:W4:Y:S04]  /*02f0*/  LDG.E R23, desc[UR6][R4.64+-0x400] ;  /* 0xfffc000604177981 */ /* 0x000f28000c1e1900 */
[----:B------:R-:W4:Y:S04]  /*0300*/  LDG.E R24, desc[UR6][R4.64] ;  /* 0x0000000604187981 */ /* 0x000f28000c1e1900 */
[----:B------:R-:W4:Y:S04]  /*0310*/  LDG.E R17, desc[UR6][R4.64+0x400] ;  /* 0x0004000604117981 */ /* 0x000f28000c1e1900 */
[----:B------:R-:W4:Y:S01]  /*0320*/  LDG.E R16, desc[UR6][R4.64+0x800] ;  /* 0x0008000604107981 */ /* 0x000f22000c1e1900 */
[----:B------:R-:W-:Y:S01]  /*0330*/  IMAD.MOV.U32 R19, RZ, RZ, R15 ;  /* 0x000000ffff137224 */ /* 0x000fe200078e000f */
[----:B--2--5:R-:W-:-:S13]  /*0340*/  ISETP.GE.AND P1, PT, R18, R9, PT ;  /* 0x000000091200720c */ /* 0x024fda0003f26270 */
[----:B------:R-:W-:-:S04]  /*0350*/  @P1 ISETP.GE.AND P0, PT, R15, R8, PT ;  /* 0x000000080f00120c */ /* 0x000fc80003f06270 */
[----:B------:R-:W-:-:S04]  /*0360*/  @P1 ISETP.EQ.AND P0, PT, R9, R18, !P0 ;  /* 0x000000120900120c */ /* 0x000fc80004702270 */
[----:B------:R-:W-:Y:S02]  /*0370*/  @P1 SEL R18, R18, R9, P0 ;  /* 0x0000000912121207 */ /* 0x000fe40000000000 */
[----:B------:R0:W2:Y:S01]  /*0380*/  LDG.E R9, desc[UR6][R4.64+0xc00] ;  /* 0x000c000604097981 */ /* 0x0000a2000c1e1900 */
[C---:B------:R-:W-:Y:S01]  /*0390*/  @P1 SEL R19, R15.reuse, R8, P0 ;  /* 0x000000080f131207 */ /* 0x040fe20000000000 */
[----:B------:R-:W-:Y:S01]  /*03a0*/  VIADD R8, R15, 0x100 ;  /* 0x000001000f087836 */ /* 0x000fe20000000000 */
[----:B---3--:R-:W-:Y:S01]  /*03b0*/  ISETP.GE.AND P2, PT, R21, R18, PT ;  /* 0x000000121500720c */ /* 0x008fe20003f46270 */
[----:B------:R-:W-:Y:S02]  /*03c0*/  VIADD R14, R14, 0x8 ;  /* 0x000000080e0e7836 */ /* 0x000fe40000000000 */
[----:B------:R-:W-:Y:S02]  /*03d0*/  VIADD R13, R13, 0x800 ;  /* 0x000008000d0d7836 */ /* 0x000fe40000000000 */
[----:B0-----:R-:W-:-:S02]  /*03e0*/  VIADD R4, R15, 0x300 ;  /* 0x000003000f047836 */ /* 0x001fc40000000000 */
[----:B------:R-:W-:-:S06]  /*03f0*/  VIADD R5, R15, 0x400 ;  /* 0x000004000f057836 */ /* 0x000fcc0000000000 */
[----:B------:R-:W-:-:S04]  /*0400*/  @P2 ISETP.GE.AND P0, PT, R8, R19, PT ;  /* 0x000000130800220c */ /* 0x000fc80003f06270 */
[----:B------:R-:W-:-:S04]  /*0410*/  @P2 ISETP.EQ.AND P0, PT, R18, R21, !P0 ;  /* 0x000000151200220c */ /* 0x000fc80004702270 */
[----:B------:R-:W-:Y:S02]  /*0420*/  @P2 SEL R21, R21, R18, P0 ;  /* 0x0000001215152207 */ /* 0x000fe40000000000 */
[----:B------:R-:W-:Y:S01]  /*0430*/  @P2 SEL R8, R8, R19, P0 ;  /* 0x0000001308082207 */ /* 0x000fe20000000000 */
[----:B------:R-:W-:Y:S01]  /*0440*/  VIADD R19, R15, 0x200 ;  /* 0x000002000f137836 */ /* 0x000fe20000000000 */
[----:B----4-:R-:W-:-:S13]  /*0450*/  ISETP.GE.AND P1, PT, R20, R21, PT ;  /* 0x000000151400720c */ /* 0x010fda0003f26270 */
[----:B------:R-:W-:-:S04]  /*0460*/  @P1 ISETP.GE.AND P0, PT, R19, R8, PT ;  /* 0x000000081300120c */ /* 0x000fc80003f06270 */
[----:B------:R-:W-:-:S04]  /*0470*/  @P1 ISETP.EQ.AND P0, PT, R21, R20, !P0 ;  /* 0x000000141500120c */ /* 0x000fc80004702270 */
[----:B------:R-:W-:Y:S02]  /*0480*/  @P1 SEL R20, R20, R21, P0 ;  /* 0x0000001514141207 */ /* 0x000fe40000000000 */
[----:B------:R-:W-:Y:S01]  /*0490*/  @P1 SEL R19, R19, R8, P0 ;  /* 0x0000000813131207 */ /* 0x000fe20000000000 */
[----:B------:R-:W-:Y:S01]  /*04a0*/  VIADD R8, R15, 0x700 ;  /* 0x000007000f087836 */ /* 0x000fe20000000000 */
[----:B------:R-:W-:-:S13]  /*04b0*/  ISETP.GE.AND P2, PT, R23, R20, PT ;  /* 0x000000141700720c */ /* 0x000fda0003f46270 */
        /* <DEDUP_REMOVED lines=14> */
[----:B------:R-:W-:Y:S01]  /*05a0*/  @P2 SEL R4, R4, R5, P0 ;  /* 0x0000000504042207 */ /* 0x000fe20000000000 */
[C---:B------:R-:W-:Y:S01]  /*05b0*/  VIADD R5, R15.reuse, 0x600 ;  /* 0x000006000f057836 */ /* 0x040fe20000000000 */
[----:B------:R-:W-:Y:S01]  /*05c0*/  ISETP.GE.AND P1, PT, R16, R17, PT ;  /* 0x000000111000720c */ /* 0x000fe20003f26270 */
[----:B------:R-:W-:-:S12]  /*05d0*/  VIADD R15, R15, 0x800 ;  /* 0x000008000f0f7836 */ /* 0x000fd80000000000 */
[----:B------:R-:W-:-:S04]  /*05e0*/  @P1 ISETP.GE.AND P0, PT, R5, R4, PT ;  /* 0x000000040500120c */ /* 0x000fc80003f06270 */
[----:B------:R-:W-:-:S04]  /*05f0*/  @P1 ISETP.EQ.AND P0, PT, R17, R16, !P0 ;  /* 0x000000101100120c */ /* 0x000fc80004702270 */
[----:B------:R-:W-:Y:S02]  /*0600*/  @P1 SEL R16, R16, R17, P0 ;  /* 0x0000001110101207 */ /* 0x000fe40000000000 */
[----:B------:R-:W-:Y:S02]  /*0610*/  @P1 SEL R5, R5, R4, P0 ;  /* 0x0000000405051207 */ /* 0x000fe40000000000 */
[----:B------:R-:W-:Y:S02]  /*0620*/  ISETP.NE.AND P1, PT, R14, RZ, PT ;  /* 0x000000ff0e00720c */ /* 0x000fe40003f25270 */
[----:B--2---:R-:W-:-:S13]  /*0630*/  ISETP.GE.AND P2, PT, R9, R16, PT ;  /* 0x000000100900720c */ /* 0x004fda0003f46270 */
[----:B------:R-:W-:-:S04]  /*0640*/  @P2 ISETP.GE.AND P0, PT, R8, R5, PT ;  /* 0x000000050800220c */ /* 0x000fc80003f06270 */
[----:B------:R-:W-:-:S04]  /*0650*/  @P2 ISETP.EQ.AND P0, PT, R16, R9, !P0 ;  /* 0x000000091000220c */ /* 0x000fc80004702270 */
[----:B------:R-:W-:Y:S02]  /*0660*/  @P2 SEL R9, R9, R16, P0 ;  /* 0x0000001009092207 */ /* 0x000fe40000000000 */
[----:B------:R-:W-:Y:S01]  /*0670*/  @P2 SEL R8, R8, R5, P0 ;  /* 0x0000000508082207 */ /* 0x000fe20000000000 */
[----:B------:R-:W-:Y:S06]  /*0680*/  @P1 BRA `(.L_x_108) ;  /* 0xfffffffc00081947 */ /* 0x000fec000383ffff */
[----:B------:R-:W-:Y:S05]  /*0690*/  BSYNC.RECONVERGENT B3 ;  /* 0x0000000000037941 */ /* 0x000fea0003800200 */
.L_x_107:
[----:B------:R-:W-:-:S07]  /*06a0*/  VIADD R13, R13, 0xfffffc00 ;  /* 0xfffffc000d0d7836 */ /* 0x000fce0000000000 */
.L_x_106:
[----:B------:R-:W-:Y:S05]  /*06b0*/  BSYNC.RECONVERGENT B2 ;  /* 0x0000000000027941 */ /* 0x000fea0003800200 */
.L_x_105:
[----:B------:R-:W-:-:S13]  /*06c0*/  ISETP.NE.AND P0, PT, R22, RZ, PT ;  /* 0x000000ff1600720c */ /* 0x000fda0003f05270 */
[----:B------:R-:W-:Y:S05]  /*06d0*/  @!P0 BRA `(.L_x_104) ;  /* 0x00000004002c8947 */ /* 0x000fea0003800000 */
[----:B------:R-:W-:Y:S01]  /*06e0*/  ISETP.GE.U32.AND P0, PT, R22, 0x4, PT ;  /* 0x000000041600780c */ /* 0x000fe20003f06070 */
[----:B------:R-:W-:Y:S01]  /*06f0*/  BSSY.RECONVERGENT B2, `(.L_x_109) ;  /* 0x0000023000027945 */ /* 0x000fe20003800200 */
[----:B------:R-:W-:-:S11]  /*0700*/  LOP3.LUT P1, R16, R12, 0x3, RZ, 0xc0, !PT ;  /* 0x000000030c107812 */ /* 0x000fd6000782c0ff */
[----:B------:R-:W-:Y:S05]  /*0710*/  @!P0 BRA `(.L_x_110) ;  /* 0x0000000000808947 */ /* 0x000fea0003800000 */
[----:B------:R-:W0:Y:S01]  /*0720*/  LDC.64 R2, c[0x0][0x380] ;  /* 0x0000e000ff027b82 */ /* 0x000e220000000a00 */
[----:B------:R-:W-:-:S04]  /*0730*/  IMAD.IADD R17, R13, 0x1, R10 ;  /* 0x000000010d117824 */ /* 0x000fc800078e020a */
[----:B0-----:R-:W-:-:S05]  /*0740*/  IMAD.WIDE R2, R17, 0x4, R2 ;  /* 0x0000000411027825 */ /* 0x001fca00078e0202 */
[----:B------:R-:W2:Y:S04]  /*0750*/  LDG.E R4, desc[UR6][R2.64] ;  /* 0x0000000602047981 */ /* 0x000ea8000c1e1900 */
[----:B------:R-:W3:Y:S04]  /*0760*/  LDG.E R15, desc[UR6][R2.64+0x400] ;  /* 0x00040006020f7981 */ /* 0x000ee8000c1e1900 */
[----:B------:R-:W4:Y:S01]  /*0770*/  LDG.E R14, desc[UR6][R2.64+0x800] ;  /* 0x00080006020e7981 */ /* 0x000f22000c1e1900 */
[----:B------:R-:W-:Y:S02]  /*0780*/  IMAD.MOV.U32 R5, RZ, RZ, R17 ;  /* 0x000000ffff057224 */ /* 0x000fe400078e0011 */
[----:B------:R-:W-:Y:S01]  /*0790*/  VIADD R12, R17, 0x100 ;  /* 0x00000100110c7836 */ /* 0x000fe20000000000 */
[----:B--2--5:R-:W-:-:S13]  /*07a0*/  ISETP.GE.AND P2, PT, R4, R9, PT ;  /* 0x000000090400720c */ /* 0x024fda0003f46270 */
[----:B------:R-:W-:-:S04]  /*07b0*/  @P2 ISETP.GE.AND P0, PT, R17, R8, PT ;  /* 0x000000081100220c */ /* 0x000fc80003f06270 */
[----:B------:R-:W-:-:S04]  /*07c0*/  @P2 ISETP.EQ.AND P0, PT, R9, R4, !P0 ;  /* 0x000000040900220c */ /* 0x000fc80004702270 */
[----:B------:R-:W-:Y:S02]  /*07d0*/  @P2 SEL R4, R4, R9, P0 ;  /* 0x0000000904042207 */ /* 0x000fe40000000000 */
[----:B------:R-:W2:Y:S01]  /*07e0*/  LDG.E R9, desc[UR6][R2.64+0xc00] ;  /* 0x000c000602097981 */ /* 0x000ea2000c1e1900 */
[C---:B------:R-:W-:Y:S01]  /*07f0*/  @P2 SEL R5, R17.reuse, R8, P0 ;  /* 0x0000000811052207 */ /* 0x040fe20000000000 */
[----:B------:R-:W-:Y:S01]  /*0800*/  VIADD R8, R17, 0x300 ;  /* 0x0000030011087836 */ /* 0x000fe20000000000 */
[----:B---3--:R-:W-:Y:S01]  /*0810*/  ISETP.GE.AND P3, PT, R15, R4, PT ;  /* 0x000000040f00720c */ /* 0x008fe20003f66270 */
[----:B------:R-:W-:-:S12]  /*0820*/  VIADD R13, R13, 0x400 ;  /* 0x000004000d0d7836 */ /* 0x000fd80000000000 */
        /* <DEDUP_REMOVED lines=9> */
[----:B------:R-:W-:Y:S02]  /*08c0*/  @P2 SEL R5, R5, R12, P0 ;  /* 0x0000000c05052207 */ /* 0x000fe40000000000 */
[----:B--2---:R-:W-:-:S13]  /*08d0*/  ISETP.GE.AND P3, PT, R9, R14, PT ;  /* 0x0000000e0900720c */ /* 0x004fda0003f66270 */
[----:B------:R-:W-:-:S04]  /*08e0*/  @P3 ISETP.GE.AND P0, PT, R8, R5, PT ;  /* 0x000000050800320c */ /* 0x000fc80003f06270 */
[----:B------:R-:W-:-:S04]  /*08f0*/  @P3 ISETP.EQ.AND P0, PT, R14, R9, !P0 ;  /* 0x000000090e00320c */ /* 0x000fc80004702270 */
[----:B------:R-:W-:Y:S02]  /*0900*/  @P3 SEL R9, R9, R14, P0 ;  /* 0x0000000e09093207 */ /* 0x000fe40000000000 */
[----:B------:R-:W-:-:S07]  /*0910*/  @P3 SEL R8, R8, R5, P0 ;  /* 0x0000000508083207 */ /* 0x000fce0000000000 */
.L_x_110:
[----:B------:R-:W-:Y:S05]  /*0920*/  BSYNC.RECONVERGENT B2 ;  /* 0x0000000000027941 */ /* 0x000fea0003800200 */
.L_x_109:
[----:B------:R-:W-:Y:S05]  /*0930*/  @!P1 BRA `(.L_x_104) ;  /* 0x0000000000949947 */ /* 0x000fea0003800000 */
[----:B------:R-:W-:Y:S01]  /*0940*/  ISETP.NE.AND P0, PT, R16, 0x1, PT ;  /* 0x000000011000780c */ /* 0x000fe20003f05270 */
[----:B------:R-:W-:Y:S01]  /*0950*/  BSSY.RECONVERGENT B2, `(.L_x_111) ;  /* 0x0000019000027945 */ /* 0x000fe20003800200 */
[----:B------:R-:W-:Y:S01]  /*0960*/  LOP3.LUT P1, RZ, R11, 0x100, RZ, 0xc0, !PT ;  /* 0x000001000bff7812 */ /* 0x000fe2000782c0ff */
[----:B------:R-:W-:Y:S02]  /*0970*/  IMAD.MOV.U32 R5, RZ, RZ, R8 ;  /* 0x000000ffff057224 */ /* 0x000fe400078e0008 */
[----:B-----5:R-:W-:-:S08]  /*0980*/  IMAD.MOV.U32 R4, RZ, RZ, R9 ;  /* 0x000000ffff047224 */ /* 0x020fd000078e0009 */
[----:B------:R-:W-:Y:S05]  /*0990*/  @!P0 BRA `(.L_x_112) ;  /* 0x0000000000508947 */ /* 0x000fea0003800000 */
[----:B------:R-:W0:Y:S01]  /*09a0*/  LDC.64 R2, c[0x0][0x380] ;  /* 0x0000e000ff027b82 */ /* 0x000e220000000a00 */
[----:B------:R-:W-:-:S04]  /*09b0*/  IMAD.IADD R11, R13, 0x1, R10 ;  /* 0x000000010d0b7824 */ /* 0x000fc800078e020a */
[----:B0-----:R-:W-:-:S05]  /*09c0*/  IMAD.WIDE R2, R11, 0x4, R2 ;  /* 0x000000040b027825 */ /* 0x001fca00078e0202 */
[----:B------:R-:W2:Y:S02]  /*09d0*/  LDG.E R4, desc[UR6][R2.64] ;  /* 0x0000000602047981 */ /* 0x000ea4000c1e1900 */
[----:B--2---:R-:W-:-:S13]  /*09e0*/  ISETP.GE.AND P2, PT, R4, R9, PT ;  /* 0x000000090400720c */ /* 0x004fda0003f46270 */
[----:B------:R-:W-:-:S04]  /*09f0*/  @P2 ISETP.GE.AND P0, PT, R11, R8, PT ;  /* 0x000000080b00220c */ /* 0x000fc80003f06270 */
[----:B------:R-:W-:-:S04]  /*0a00*/  @P2 ISETP.EQ.AND P0, PT, R9, R4, !P0 ;  /* 0x000000040900220c */ /* 0x000fc80004702270 */
[----:B------:R-:W-:Y:S02]  /*0a10*/  @P2 SEL R4, R4, R9, P0 ;  /* 0x0000000904042207 */ /* 0x000fe40000000000 */
[----:B------:R-:W2:Y:S01]  /*0a20*/  LDG.E R9, desc[UR6][R2.64+0x400] ;  /* 0x0004000602097981 */ /* 0x000ea2000c1e1900 */
[----:B------:R-:W-:Y:S01]  /*0a30*/  IMAD.MOV.U32 R5, RZ, RZ, R11 ;  /* 0x000000ffff057224 */ /* 0x000fe200078e000b */
[C---:B------:R-:W-:Y:S01]  /*0a40*/  @P2 SEL R5, R11.reuse, R8, P0 ;  /* 0x000000080b052207 */ /* 0x040fe20000000000 */
[----:B------:R-:W-:Y:S02]  /*0a50*/  VIADD R8, R11, 0x100 ;  /* 0x000001000b087836 */ /* 0x000fe40000000000 */
[----:B------:R-:W-:Y:S01]  /*0a60*/  VIADD R13, R13, 0x200 ;  /* 0x000002000d0d7836 */ /* 0x000fe20000000000 */
[----:B--2---:R-:W-:-:S13]  /*0a70*/  ISETP.GE.AND P3, PT, R9, R4, PT ;  /* 0x000000040900720c */ /* 0x004fda0003f66270 */
[----:B------:R-:W-:-:S04]  /*0a80*/  @P3 ISETP.GE.AND P0, PT, R8, R5, PT ;  /* 0x000000050800320c */ /* 0x000fc80003f06270 */
[----:B------:R-:W-:-:S04]  /*0a90*/  @P3 ISETP.EQ.AND P0, PT, R4, R9, !P0 ;  /* 0x000000090400320c */ /* 0x000fc80004702270 */
[----:B------:R-:W-:Y:S02]  /*0aa0*/  @P3 SEL R8, R8, R5, P0 ;  /* 0x0000000508083207 */ /* 0x000fe40000000000 */
[----:B------:R-:W-:-:S03]  /*0ab0*/  @P3 SEL R9, R9, R4, P0 ;  /* 0x0000000409093207 */ /* 0x000fc60000000000 */
[----:B------:R-:W-:Y:S02]  /*0ac0*/  IMAD.MOV.U32 R5, RZ, RZ, R8 ;  /* 0x000000ffff057224 */ /* 0x000fe400078e0008 */
[----:B------:R-:W-:-:S07]  /*0ad0*/  IMAD.MOV.U32 R4, RZ, RZ, R9 ;  /* 0x000000ffff047224 */ /* 0x000fce00078e0009 */
.L_x_112:
[----:B------:R-:W-:Y:S05]  /*0ae0*/  BSYNC.RECONVERGENT B2 ;  /* 0x0000000000027941 */ /* 0x000fea0003800200 */
.L_x_111:
[----:B------:R-:W-:Y:S05]  /*0af0*/  @P1 BRA `(.L_x_104) ;  /* 0x0000000000241947 */ /* 0x000fea0003800000 */
        /* <DEDUP_REMOVED lines=8> */
[----:B------:R-:W-:-:S07]  /*0b80*/  @P1 SEL R8, R8, R5, P0 ;  /* 0x0000000508081207 */ /* 0x000fce0000000000 */
.L_x_104:
[----:B------:R-:W-:Y:S05]  /*0b90*/  BSYNC.RECONVERGENT B1 ;  /* 0x0000000000017941 */ /* 0x000fea0003800200 */
.L_x_103:
[----:B------:R-:W-:-:S13]  /*0ba0*/  ISETP.GE.AND P0, PT, R6, 0x100, PT ;  /* 0x000001000600780c */ /* 0x000fda0003f06270 */
        /* <DEDUP_REMOVED lines=20> */
.L_x_115:
[----:B------:R-:W-:Y:S05]  /*0cf0*/  BSYNC.RECONVERGENT B1 ;  /* 0x0000000000017941 */ /* 0x000fea0003800200 */
.L_x_114:
        /* <DEDUP_REMOVED lines=13> */
.L_x_117:
[----:B------:R-:W-:Y:S05]  /*0dd0*/  BSYNC.RECONVERGENT B1 ;  /* 0x0000000000017941 */ /* 0x000fea0003800200 */
.L_x_116:
[----:B0-----:R0:W3:Y:S01]  /*0de0*/  SHFL.DOWN PT, R2, R5, 0x4, 0x1f ;  /* 0x08801f0005027f89 */ /* 0x0010e200000e0000 */
[----:B------:R-:W-:Y:S01]  /*0df0*/  BSSY.RECONVERGENT B1, `(.L_x_118) ;  /* 0x000000c000017945 */ /* 0x000fe20003800200 */
[----:B-1----:R-:W-:Y:S02]  /*0e00*/  IMAD.MOV.U32 R6, RZ, RZ, R4 ;  /* 0x000000ffff067224 */ /* 0x002fe400078e0004 */
[----:B------:R0:W1:Y:S01]  /*0e10*/  SHFL.DOWN PT, R3, R4, 0x4, 0x1f ;  /* 0x08801f0004037f89 */ /* 0x00006200000e0000 */
[----:B------:R-:W-:Y:S01]  /*0e20*/  IMAD.MOV.U32 R8, RZ, RZ, R5 ;  /* 0x000000ffff087224 */ /* 0x000fe200078e0005 */
        /* <DEDUP_REMOVED lines=8> */
.L_x_119:
[----:B------:R-:W-:Y:S05]  /*0eb0*/  BSYNC.RECONVERGENT B1 ;  /* 0x0000000000017941 */ /* 0x000fea0003800200 */
.L_x_118:
[----:B0-----:R0:W4:Y:S01]  /*0ec0*/  SHFL.DOWN PT, R5, R8, 0x8, 0x1f ;  /* 0x09001f0008057f89 */ /* 0x00112200000e0000 */
[----:B------:R-:W-:Y:S01]  /*0ed0*/  BSSY.RECONVERGENT B1, `(.L_x_120) ;  /* 0x000000c000017945 */ /* 0x000fe20003800200 */
[----:B-1----:R-:W-:Y:S02]  /*0ee0*/  IMAD.MOV.U32 R3, RZ, RZ, R6 ;  /* 0x000000ffff037224 */ /* 0x002fe400078e0006 */
[----:B--2---:R0:W1:Y:S01]  /*0ef0*/  SHFL.DOWN PT, R9, R6, 0x8, 0x1f ;  /* 0x09001f0006097f89 */ /* 0x00406200000e0000 */
[----:B---3--:R-:W-:Y:S01]  /*0f00*/  IMAD.MOV.U32 R2, RZ, RZ, R8 ;  /* 0x000000ffff027224 */ /* 0x008fe200078e0008 */
[----:B------:R-:W-:Y:S06]  /*0f10*/  @P2 BRA `(.L_x_121) ;  /* 0x00000000001c2947 */ /* 0x000fec0003800000 */
[----:B-1----:R-:W-:Y:S01]  /*0f20*/  ISETP.GE.AND P2, PT, R9, R6, PT ;  /* 0x000000060900720c */ /* 0x002fe20003f46270 */
[----:B------:R-:W-:Y:S02]  /*0f30*/  IMAD.MOV.U32 R3, RZ, RZ, R9 ;  /* 0x000000ffff037224 */ /* 0x000fe400078e0009 */
[----:B----4-:R-:W-:-:S10]  /*0f40*/  IMAD.MOV.U32 R2, RZ, RZ, R5 ;  /* 0x000000ffff027224 */ /* 0x010fd400078e0005 */
[----:B------:R-:W-:-:S04]  /*0f50*/  @P2 ISETP.GE.AND P0, PT, R5, R8, PT ;  /* 0x000000080500220c */ /* 0x000fc80003f06270 */
[----:B------:R-:W-:-:S04]  /*0f60*/  @P2 ISETP.EQ.AND P0, PT, R6, R9, !P0 ;  /* 0x000000090600220c */ /* 0x000fc80004702270 */
[----:B------:R-:W-:Y:S02]  /*0f70*/  @P2 SEL R3, R9, R6, P0 ;  /* 0x0000000609032207 */ /* 0x000fe40000000000 */
[----:B------:R-:W-:-:S07]  /*0f80*/  @P2 SEL R2, R5, R8, P0 ;  /* 0x0000000805022207 */ /* 0x000fce0000000000 */
.L_x_121:
[----:B------:R-:W-:Y:S05]  /*0f90*/  BSYNC.RECONVERGENT B1 ;  /* 0x0000000000017941 */ /* 0x000fea0003800200 */
.L_x_120:
[----:B------:R2:W3:Y:S01]  /*0fa0*/  SHFL.DOWN PT, R4, R2, 0x10, 0x1f ;  /* 0x0a001f0002047f89 */ /* 0x0004e200000e0000 */
[----:B------:R-:W-:Y:S03]  /*0fb0*/  BSSY.RECONVERGENT B1, `(.L_x_122) ;  /* 0x0000012000017945 */ /* 0x000fe60003800200 */
[----:B----4-:R2:W4:Y:S01]  /*0fc0*/  SHFL.DOWN PT, R5, R3, 0x10, 0x1f ;  /* 0x0a001f0003057f89 */ /* 0x01052200000e0000 */
[----:B------:R-:W-:Y:S05]  /*0fd0*/  @P1 BRA `(.L_x_123) ;  /* 0x00000000003c1947 */ /* 0x000fea0003800000 */
[----:B------:R-:W-:Y:S02]  /*0fe0*/  ISETP.NE.AND P2, PT, R10, RZ, PT ;  /* 0x000000ff0a00720c */ /* 0x000fe40003f45270 */
[----:B----4-:R-:W-:-:S11]  /*0ff0*/  ISETP.GE.AND P1, PT, R5, R3, PT ;  /* 0x000000030500720c */ /* 0x010fd60003f26270 */
[----:B-1----:R-:W1:Y:S01]  /*1000*/  @!P2 S2R R9, SR_CgaCtaId ;  /* 0x000000000009a919 */ /* 0x002e620000008800 */
        /* <DEDUP_REMOVED lines=12> */
.L_x_123:
[----:B------:R-:W-:Y:S05]  /*10d0*/  BSYNC.RECONVERGENT B1 ;  /* 0x0000000000017941 */ /* 0x000fea0003800200 */
.L_x_122:
[----:B------:R-:W-:Y:S01]  /*10e0*/  BAR.SYNC.DEFER_BLOCKING 0x0 ;  /* 0x0000000000007b1d */ /* 0x000fe20000010000 */
[----:B------:R-:W-:-:S13]  /*10f0*/  ISETP.NE.AND P0, PT, R7, RZ, PT ;  /* 0x000000ff0700720c */ /* 0x000fda0003f05270 */
[----:B------:R-:W-:Y:S05]  /*1100*/  @P0 BRA `(.L_x_124) ;  /* 0x0000002c00240947 */ /* 0x000fea0003800000 */
[----:B------:R-:W5:Y:S01]  /*1110*/  S2UR UR5, SR_CgaCtaId ;  /* 0x00000000000579c3 */ /* 0x000f620000008800 */
[----:B------:R-:W-:Y:S02]  /*1120*/  UMOV UR4, 0x400 ;  /* 0x0000040000047882 */ /* 0x000fe40000000000 */
[----:B-----5:R-:W-:-:S09]  /*1130*/  ULEA UR4, UR5, UR4, 0x18 ;  /* 0x0000000405047291 */ /* 0x020fd2000f8ec0ff */
[----:B0--34-:R-:W0:Y:S04]  /*1140*/  LDS.128 R4, [UR4+0x10] ;  /* 0x00001004ff047984 */ /* 0x019e280008000c00 */
[----:B-1----:R-:W1:Y:S04]  /*1150*/  LDS.128 R8, [UR4+0x20] ;  /* 0x00002004ff087984 */ /* 0x002e680008000c00 */
        /* <DEDUP_REMOVED lines=39> */
.L_x_113:
        /* <DEDUP_REMOVED lines=10> */
[C---:B------:R-:W-:Y:S01]  /*1470*/  ISETP.GE.AND P0, PT, R11.reuse, R4, PT ;  /* 0x000000040b00720c */ /* 0x040fe20003f06270 */
[----:B------:R-:W-:-:S03]  /*1480*/  VIADD R5, R11, 0x4 ;  /* 0x000000040b057836 */ /* 0x000fc60000000000 */
[-C--:B------:R-:W-:Y:S01]  /*1490*/  ISETP.GT.AND P5, PT, R3, R4.reuse, PT ;  /* 0x000000040300720c */ /* 0x080fe20003fa4270 */
[----:B------:R-:W-:Y:S01]  /*14a0*/  VIADD R3, R11, 0x8 ;  /* 0x000000080b037836 */ /* 0x000fe20000000000 */
[-C--:B------:R-:W-:Y:S01]  /*14b0*/  ISETP.GT.AND P4, PT, R5, R4.reuse, PT ;  /* 0x000000040500720c */ /* 0x080fe20003f84270 */
[----:B------:R-:W-:Y:S02]  /*14c0*/  VIADD R11, R11, 0x10 ;  /* 0x000000100b0b7836 */ /* 0x000fe40000000000 */
[----:B-----5:R-:W-:Y:S01]  /*14d0*/  IMAD.MOV.U32 R5, RZ, RZ, R9 ;  /* 0x000000ffff057224 */ /* 0x020fe200078e0009 */
[-C--:B------:R-:W-:Y:S01]  /*14e0*/  ISETP.GT.AND P3, PT, R3, R4.reuse, PT ;  /* 0x000000040300720c */ /* 0x080fe20003f64270 */
[----:B------:R-:W0:Y:S01]  /*14f0*/  @!P1 S2R R13, SR_CgaCtaId ;  /* 0x00000000000d9919 */ /* 0x000e220000008800 */
[----:B------:R-:W-:Y:S01]  /*1500*/  @!P1 MOV R2, 0x400 ;  /* 0x0000040000029802 */ /* 0x000fe20000000f00 */
[----:B------:R-:W-:Y:S01]  /*1510*/  IMAD.MOV.U32 R3, RZ, RZ, R8 ;  /* 0x000000ffff037224 */ /* 0x000fe200078e0008 */
[----:B------:R-:W-:-:S02]  /*1520*/  ISETP.GT.AND P2, PT, R11, R4, PT ;  /* 0x000000040b00720c */ /* 0x000fc40003f44270 */
[----:B------:R1:W2:Y:S01]  /*1530*/  SHFL.DOWN PT, R11, R8, 0x1, R4 ;  /* 0x08200000080b7989 */ /* 0x0002a200000e0004 */
[----:B0-----:R-:W-:Y:S02]  /*1540*/  @!P1 LEA R13, R13, R2, 0x18 ;  /* 0x000000020d0d9211 */ /* 0x001fe400078ec0ff */
[----:B------:R-:W-:-:S04]  /*1550*/  @!P1 SHF.R.U32.HI R2, RZ, 0x2, R7 ;  /* 0x00000002ff029819 */ /* 0x000fc80000011607 */
[----:B------:R-:W-:-:S05]  /*1560*/  @!P1 LOP3.LUT R2, R2, 0xf8, RZ, 0xc0, !PT ;  /* 0x000000f802029812 */ /* 0x000fca00078ec0ff */
[----:B------:R-:W-:Y:S02]  /*1570*/  @!P1 IMAD.IADD R13, R2, 0x1, R13 ;  /* 0x00000001020d9824 */ /* 0x000fe400078e020d */
[----:B------:R1:W0:Y:S01]  /*1580*/  SHFL.DOWN PT, R2, R9, 0x1, R4 ;  /* 0x0820000009027989 */ /* 0x00022200000e0004 */
[----:B--2---:R-:W-:Y:S05]  /*1590*/  @P0 BRA `(.L_x_126) ;  /* 0x00000000001c0947 */ /* 0x004fea0003800000 */
[----:B0-----:R-:W-:Y:S01]  /*15a0*/  ISETP.GE.AND P6, PT, R2, R9, PT ;  /* 0x000000090200720c */ /* 0x001fe20003fc6270 */
[----:B------:R-:W-:Y:S02]  /*15b0*/  IMAD.MOV.U32 R3, RZ, RZ, R11 ;  /* 0x000000ffff037224 */ /* 0x000fe400078e000b */
[----:B------:R-:W-:-:S10]  /*15c0*/  IMAD.MOV.U32 R5, RZ, RZ, R2 ;  /* 0x000000ffff057224 */ /* 0x000fd400078e0002 */
[----:B------:R-:W-:-:S04]  /*15d0*/  @P6 ISETP.GE.AND P0, PT, R11, R8, PT ;  /* 0x000000080b00620c */ /* 0x000fc80003f06270 */
[----:B------:R-:W-:-:S04]  /*15e0*/  @P6 ISETP.EQ.AND P0, PT, R9, R2, !P0 ;  /* 0x000000020900620c */ /* 0x000fc80004702270 */
[----:B------:R-:W-:Y:S02]  /*15f0*/  @P6 SEL R3, R11, R8, P0 ;  /* 0x000000080b036207 */ /* 0x000fe40000000000 */
[----:B------:R-:W-:-:S07]  /*1600*/  @P6 SEL R5, R2, R9, P0 ;  /* 0x0000000902056207 */ /* 0x000fce0000000000 */
.L_x_126:
[----:B------:R-:W-:Y:S05]  /*1610*/  BSYNC.RECONVERGENT B1 ;  /* 0x0000000000017941 */ /* 0x000fea0003800200 */
.L_x_125:
[----:B0-----:R0:W2:Y:S01]  /*1620*/  SHFL.DOWN PT, R2, R3, 0x2, R4 ;  /* 0x0840000003027989 */ /* 0x0010a200000e0004 */
[----:B------:R-:W-:Y:S01]  /*1630*/  BSSY.RECONVERGENT B1, `(.L_x_127) ;  /* 0x000000c000017945 */ /* 0x000fe20003800200 */
[----:B-1----:R-:W-:Y:S02]  /*1640*/  IMAD.MOV.U32 R9, RZ, RZ, R3 ;  /* 0x000000ffff097224 */ /* 0x002fe400078e0003 */
[----:B------:R0:W1:Y:S01]  /*1650*/  SHFL.DOWN PT, R8, R5, 0x2, R4 ;  /* 0x0840000005087989 */ /* 0x00006200000e0004 */
[----:B------:R-:W-:Y:S01]  /*1660*/  IMAD.MOV.U32 R11, RZ, RZ, R5 ;  /* 0x000000ffff0b7224 */ /* 0x000fe200078e0005 */
[----:B------:R-:W-:Y:S06]  /*1670*/  @P5 BRA `(.L_x_128) ;  /* 0x00000000001c5947 */ /* 0x000fec0003800000 */
[----:B-1----:R-:W-:Y:S01]  /*1680*/  ISETP.GE.AND P5, PT, R8, R5, PT ;  /* 0x000000050800720c */ /* 0x002fe20003fa6270 */
[----:B--2---:R-:W-:Y:S02]  /*1690*/  IMAD.MOV.U32 R9, RZ, RZ, R2 ;  /* 0x000000ffff097224 */ /* 0x004fe400078e0002 */
[----:B------:R-:W-:-:S10]  /*16a0*/  IMAD.MOV.U32 R11, RZ, RZ, R8 ;  /* 0x000000ffff0b7224 */ /* 0x000fd400078e0008 */
[----:B------:R-:W-:-:S04]  /*16b0*/  @P5 ISETP.GE.AND P0, PT, R2, R3, PT ;  /* 0x000000030200520c */ /* 0x000fc80003f06270 */
[----:B------:R-:W-:-:S04]  /*16c0*/  @P5 ISETP.EQ.AND P0, PT, R5, R8, !P0 ;  /* 0x000000080500520c */ /* 0x000fc80004702270 */
[----:B------:R-:W-:Y:S02]  /*16d0*/  @P5 SEL R9, R2, R3, P0 ;  /* 0x0000000302095207 */ /* 0x000fe40000000000 */
[----:B------:R-:W-:-:S07]  /*16e0*/  @P5 SEL R11, R8, R5, P0 ;  /* 0x00000005080b5207 */ /* 0x000fce0000000000 */
.L_x_128:
[----:B------:R-:W-:Y:S05]  /*16f0*/  BSYNC.RECONVERGENT B1 ;  /* 0x0000000000017941 */ /* 0x000fea0003800200 */
.L_x_127:
[----:B--2---:R2:W3:Y:S01]  /*1700*/  SHFL.DOWN PT, R2, R9, 0x4, R4 ;  /* 0x0880000009027989 */ /* 0x0044e200000e0004 */
[----:B------:R-:W-:Y:S01]  /*1710*/  BSSY.RECONVERGENT B1, `(.L_x_129) ;  /* 0x000000c000017945 */ /* 0x000fe20003800200 */
[----:B0-----:R-:W-:Y:S02]  /*1720*/  IMAD.MOV.U32 R3, RZ, RZ, R9 ;  /* 0x000000ffff037224 */ /* 0x001fe400078e0009 */
[----:B-1----:R2:W0:Y:S01]  /*1730*/  SHFL.DOWN PT, R8, R11, 0x4, R4 ;  /* 0x088000000b087989 */ /* 0x00242200000e0004 */
        /* <DEDUP_REMOVED lines=9> */
.L_x_130:
[----:B------:R-:W-:Y:S05]  /*17d0*/  BSYNC.RECONVERGENT B1 ;  /* 0x0000000000017941 */ /* 0x000fea0003800200 */
.L_x_129:
[----:B---3--:R1:W3:Y:S01]  /*17e0*/  SHFL.DOWN PT, R2, R3, 0x8, R4 ;  /* 0x0900000003027989 */ /* 0x0082e200000e0004 */
[----:B------:R-:W-:Y:S01]  /*17f0*/  BSSY.RECONVERGENT B1, `(.L_x_131) ;  /* 0x000000c000017945 */ /* 0x000fe20003800200 */
[----:B--2---:R-:W-:Y:S02]  /*1800*/  IMAD.MOV.U32 R9, RZ, RZ, R3 ;  /* 0x000000ffff097224 */ /* 0x004fe400078e0003 */
        /* <DEDUP_REMOVED lines=10> */
.L_x_132:
[----:B------:R-:W-:Y:S05]  /*18b0*/  BSYNC.RECONVERGENT B1 ;  /* 0x0000000000017941 */ /* 0x000fea0003800200 */
.L_x_131:
[----:B0-----:R0:W2:Y:S01]  /*18c0*/  SHFL.DOWN PT, R8, R9, 0x10, R4 ;  /* 0x0a00000009087989 */ /* 0x0010a200000e0004 */
[----:B------:R-:W-:Y:S01]  /*18d0*/  BSSY.RECONVERGENT B1, `(.L_x_133) ;  /* 0x000000c000017945 */ /* 0x000fe20003800200 */
[----:B---3--:R-:W-:Y:S02]  /*18e0*/  IMAD.MOV.U32 R2, RZ, RZ, R9 ;  /* 0x000000ffff027224 */ /* 0x008fe400078e0009 */
[----:B------:R0:W3:Y:S01]  /*18f0*/  SHFL.DOWN PT, R10, R11, 0x10, R4 ;  /* 0x0a0000000b0a7989 */ /* 0x0000e200000e0004 */
[----:B-1----:R-:W-:Y:S01]  /*1900*/  IMAD.MOV.U32 R3, RZ, RZ, R11 ;  /* 0x000000ffff037224 */ /* 0x002fe200078e000b */
[----:B------:R-:W-:Y:S06]  /*1910*/  @P2 BRA `(.L_x_134) ;  /* 0x00000000001c2947 */ /* 0x000fec0003800000 */
[----:B---3--:R-:W-:Y:S01]  /*1920*/  ISETP.GE.AND P2, PT, R10, R11, PT ;  /* 0x0000000b0a00720c */ /* 0x008fe20003f46270 */
[----:B--2---:R-:W-:Y:S02]  /*1930*/  IMAD.MOV.U32 R2, RZ, RZ, R8 ;  /* 0x000000ffff027224 */ /* 0x004fe400078e0008 */
[----:B------:R-:W-:-:S10]  /*1940*/  IMAD.MOV.U32 R3, RZ, RZ, R10 ;  /* 0x000000ffff037224 */ /* 0x000fd400078e000a */
[----:B------:R-:W-:-:S04]  /*1950*/  @P2 ISETP.GE.AND P0, PT, R8, R9, PT ;  /* 0x000000090800220c */ /* 0x000fc80003f06270 */
[----:B------:R-:W-:-:S04]  /*1960*/  @P2 ISETP.EQ.AND P0, PT, R11, R10, !P0 ;  /* 0x0000000a0b00220c */ /* 0x000fc80004702270 */
[----:B------:R-:W-:Y:S02]  /*1970*/  @P2 SEL R2, R8, R9, P0 ;  /* 0x0000000908022207 */ /* 0x000fe40000000000 */
[----:B------:R-:W-:-:S07]  /*1980*/  @P2 SEL R3, R10, R11, P0 ;  /* 0x0000000b0a032207 */ /* 0x000fce0000000000 */
.L_x_134:
[----:B------:R-:W-:Y:S05]  /*1990*/  BSYNC.RECONVERGENT B1 ;  /* 0x0000000000017941 */ /* 0x000fea0003800200 */
.L_x_133:
[----:B------:R-:W-:Y:S01]  /*19a0*/  ISETP.GE.AND P0, PT, R6, 0x21, PT ;  /* 0x000000210600780c */ /* 0x000fe20003f06270 */
[----:B------:R1:W-:Y:S01]  /*19b0*/  @!P1 STS.64 [R13+0x8], R2 ;  /* 0x000008020d009388 */ /* 0x0003e20000000a00 */
[----:B------:R-:W-:Y:S02]  /*19c0*/  BAR.SYNC.DEFER_BLOCKING 0x0 ;  /* 0x0000000000007b1d */ /* 0x000fe40000010000 */
[----:B------:R-:W-:-:S13]  /*19d0*/  ISETP.NE.OR P0, PT, R7, RZ, !P0 ;  /* 0x000000ff0700720c */ /* 0x000fda0004705670 */
[----:B-1----:R-:W-:Y:S05]  /*19e0*/  @P0 BRA `(.L_x_124) ;  /* 0x0000002000ec0947 */ /* 0x002fea0003800000 */
[----:B------:R-:W1:Y:S01]  /*19f0*/  S2UR UR5, SR_CgaCtaId ;  /* 0x00000000000579c3 */ /* 0x000e620000008800 */
[----:B------:R-:W-:Y:S01]  /*1a00*/  UMOV UR4, 0x400 ;  /* 0x0000040000047882 */ /* 0x000fe20000000000 */
[----:B------:R-:W-:Y:S01]  /*1a10*/  ISETP.GE.U32.AND P2, PT, R6, 0x41, PT ;  /* 0x000000410600780c */ /* 0x000fe20003f46070 */
[----:B-1----:R-:W-:-:S09]  /*1a20*/  ULEA UR4, UR5, UR4, 0x18 ;  /* 0x0000000405047291 */ /* 0x002fd2000f8ec0ff */
[----:B0-23--:R-:W0:Y:S02]  /*1a30*/  LDS.128 R8, [UR4+0x10] ;  /* 0x00001004ff087984 */ /* 0x00de240008000c00 */
        /* <DEDUP_REMOVED lines=63> */
.L_x_100:
[----:B------:R-:W0:Y:S01]  /*1e30*/  S2R R7, SR_TID.X ;  /* 0x0000000000077919 */ /* 0x000e220000002100 */
[----:B------:R-:W1:Y:S01]  /*1e40*/  LDCU.64 UR8, c[0x0][0x380] ;  /* 0x00007000ff0877ac */ /* 0x000e620008000a00 */
[----:B------:R-:W2:Y:S01]  /*1e50*/  LDCU UR5, c[0x0][0x388] ;  /* 0x00007100ff0577ac */ /* 0x000ea20008000800 */
[----:B-1----:R-:W-:Y:S02]  /*1e60*/  IMAD.U32 R2, RZ, RZ, UR8 ;  /* 0x00000008ff027e24 */ /* 0x002fe4000f8e00ff */
[----:B------:R-:W-:Y:S02]  /*1e70*/  IMAD.U32 R3, RZ, RZ, UR9 ;  /* 0x00000009ff037e24 */ /* 0x000fe4000f8e00ff */
[----:B0-----:R-:W-:-:S04]  /*1e80*/  IMAD R4, R0, 0x800, R7 ;  /* 0x0000080000047824 */ /* 0x001fc800078e0207 */
[----:B--2---:R-:W-:-:S04]  /*1e90*/  VIADD R25, R4, UR5 ;  /* 0x0000000504197c36 */ /* 0x004fc80008000000 */
[----:B------:R-:W-:-:S05]  /*1ea0*/  IMAD.WIDE R4, R25, 0x4, R2 ;  /* 0x0000000419047825 */ /* 0x000fca00078e0202 */
[----:B------:R-:W2:Y:S04]  /*1eb0*/  LDG.E R8, desc[UR6][R4.64] ;  /* 0x0000000604087981 */ /* 0x000ea8000c1e1900 */
[----:B------:R-:W2:Y:S04]  /*1ec0*/  LDG.E R9, desc[UR6][R4.64+0x400] ;  /* 0x0004000604097981 */ /* 0x000ea8000c1e1900 */
[----:B------:R-:W3:Y:S01]  /*1ed0*/  LDG.E R13, desc[UR6][R4.64+0x800] ;  /* 0x00080006040d7981 */ /* 0x000ee2000c1e1900 */
[C---:B------:R-:W-:Y:S01]  /*1ee0*/  ISETP.GE.AND P0, PT, R25.reuse, 0x7fffff00, PT ;  /* 0x7fffff001900780c */ /* 0x040fe20003f06270 */
[----:B------:R-:W-:Y:S01]  /*1ef0*/  BSSY.RECONVERGENT B1, `(.L_x_135) ;  /* 0x000001a000017945 */ /* 0x000fe20003800200 */
[C---:B------:R-:W-:Y:S01]  /*1f00*/  VIADD R10, R25.reuse, 0x200 ;  /* 0x00000200190a7836 */ /* 0x040fe20000000000 */
[----:B------:R-:W5:Y:S01]  /*1f10*/  LDG.E R15, desc[UR6][R4.64+0xc00] ;  /* 0x000c0006040f7981 */ /* 0x000f62000c1e1900 */
[----:B------:R-:W-:-:S02]  /*1f20*/  VIADD R12, R25, 0x300 ;  /* 0x00000300190c7836 */ /* 0x000fc40000000000 */
[C---:B------:R-:W-:Y:S01]  /*1f30*/  VIADD R14, R25.reuse, 0x400 ;  /* 0x00000400190e7836 */ /* 0x040fe20000000000 */
[----:B------:R-:W5:Y:S01]  /*1f40*/  LDG.E R17, desc[UR6][R4.64+0x1000] ;  /* 0x0010000604117981 */ /* 0x000f62000c1e1900 */
[C---:B------:R-:W-:Y:S02]  /*1f50*/  VIADD R16, R25.reuse, 0x600 ;  /* 0x0000060019107836 */ /* 0x040fe40000000000 */
[C---:B------:R-:W-:Y:S01]  /*1f60*/  VIADD R18, R25.reuse, 0x700 ;  /* 0x0000070019127836 */ /* 0x040fe20000000000 */
[----:B------:R-:W5:Y:S04]  /*1f70*/  LDG.E R19, desc[UR6][R4.64+0x1400] ;  /* 0x0014000604137981 */ /* 0x000f68000c1e1900 */
[----:B------:R-:W5:Y:S04]  /*1f80*/  LDG.E R21, desc[UR6][R4.64+0x1800] ;  /* 0x0018000604157981 */ /* 0x000f68000c1e1900 */
[----:B------:R0:W5:Y:S02]  /*1f90*/  LDG.E R23, desc[UR6][R4.64+0x1c00] ;  /* 0x001c000604177981 */ /* 0x000164000c1e1900 */
[----:B0-----:R-:W-:Y:S01]  /*1fa0*/  VIADD R4, R25, 0x500 ;  /* 0x0000050019047836 */ /* 0x001fe20000000000 */
[----:B--2---:R-:W-:-:S04]  /*1fb0*/  ISETP.NE.OR P0, PT, R8, R9, !P0 ;  /* 0x000000090800720c */ /* 0x004fc80004705670 */
[----:B------:R-:W-:-:S13]  /*1fc0*/  ISETP.GE.AND P0, PT, R9, R8, P0 ;  /* 0x000000080900720c */ /* 0x000fda0000706270 */
[----:B------:R-:W-:Y:S02]  /*1fd0*/  @!P0 IMAD.MOV.U32 R8, RZ, RZ, R9 ;  /* 0x000000ffff088224 */ /* 0x000fe400078e0009 */
[----:B------:R-:W-:-:S03]  /*1fe0*/  IMAD.MOV.U32 R9, RZ, RZ, R25 ;  /* 0x000000ffff097224 */ /* 0x000fc600078e0019 */
[----:B---3--:R-:W-:Y:S01]  /*1ff0*/  ISETP.GE.AND P1, PT, R13, R8, PT ;  /* 0x000000080d00720c */ /* 0x008fe20003f26270 */
[----:B------:R-:W-:-:S12]  /*2000*/  @!P0 VIADD R9, R9, 0x100 ;  /* 0x0000010009098836 */ /* 0x000fd80000000000 */
[----:B------:R-:W-:Y:S05]  /*2010*/  @!P1 BRA `(.L_x_136) ;  /* 0x0000000000149947 */ /* 0x000fea0003800000 */
[----:B------:R-:W-:-:S13]  /*2020*/  ISETP.NE.AND P0, PT, R8, R13, PT ;  /* 0x0000000d0800720c */ /* 0x000fda0003f05270 */
[----:B------:R-:W-:Y:S05]  /*2030*/  @P0 BRA `(.L_x_137) ;  /* 0x0000000000140947 */ /* 0x000fea0003800000 */
[----:B------:R-:W-:Y:S01]  /*2040*/  ISETP.GE.AND P0, PT, R10, R9, PT ;  /* 0x000000090a00720c */ /* 0x000fe20003f06270 */
[----:B------:R-:W-:-:S12]  /*2050*/  IMAD.MOV.U32 R8, RZ, RZ, R13 ;  /* 0x000000ffff087224 */ /* 0x000fd800078e000d */
[----:B------:R-:W-:Y:S05]  /*2060*/  @P0 BRA `(.L_x_137) ;  /* 0x0000000000080947 */ /* 0x000fea0003800000 */
.L_x_136:
[----:B------:R-:W-:Y:S02]  /*2070*/  IMAD.MOV.U32 R9, RZ, RZ, R10 ;  /* 0x000000ffff097224 */ /* 0x000fe400078e000a */
[----:B------:R-:W-:-:S07]  /*2080*/  IMAD.MOV.U32 R8, RZ, RZ, R13 ;  /* 0x000000ffff087224 */ /* 0x000fce00078e000d */
.L_x_137:
[----:B------:R-:W-:Y:S05]  /*2090*/  BSYNC.RECONVERGENT B1 ;  /* 0x0000000000017941 */ /* 0x000fea0003800200 */
.L_x_135:
        /* <DEDUP_REMOVED lines=8> */
.L_x_139:
[----:B------:R-:W-:Y:S02]  /*2120*/  IMAD.MOV.U32 R9, RZ, RZ, R12 ;  /* 0x000000ffff097224 */ /* 0x000fe400078e000c */
[----:B------:R-:W-:-:S07]  /*2130*/  IMAD.MOV.U32 R8, RZ, RZ, R15 ;  /* 0x000000ffff087224 */ /* 0x000fce00078e000f */
.L_x_140:
[----:B------:R-:W-:Y:S05]  /*2140*/  BSYNC.RECONVERGENT B1 ;  /* 0x0000000000017941 */ /* 0x000fea0003800200 */
.L_x_138:
        /* <DEDUP_REMOVED lines=8> */
.L_x_142:
[----:B------:R-:W-:Y:S02]  /*21d0*/  IMAD.MOV.U32 R9, RZ, RZ, R14 ;  /* 0x000000ffff097224 */ /* 0x000fe400078e000e */
[----:B------:R-:W-:-:S07]  /*21e0*/  IMAD.MOV.U32 R8, RZ, RZ, R17 ;  /* 0x000000ffff087224 */ /* 0x000fce00078e0011 */
.L_x_143:
[----:B------:R-:W-:Y:S05]  /*21f0*/  BSYNC.RECONVERGENT B1 ;  /* 0x0000000000017941 */ /* 0x000fea0003800200 */
.L_x_141:
        /* <DEDUP_REMOVED lines=8> */
.L_x_145:
[----:B------:R-:W-:Y:S02]  /*2280*/  IMAD.MOV.U32 R9, RZ, RZ, R4 ;  /* 0x000000ffff097224 */ /* 0x000fe400078e0004 */
[----:B------:R-:W-:-:S07]  /*2290*/  IMAD.MOV.U32 R8, RZ, RZ, R19 ;  /* 0x000000ffff087224 */ /* 0x000fce00078e0013 */
.L_x_146:
[----:B------:R-:W-:Y:S05]  /*22a0*/  BSYNC.RECONVERGENT B1 ;  /* 0x0000000000017941 */ /* 0x000fea0003800200 */
.L_x_144:
        /* <DEDUP_REMOVED lines=8> */
.L_x_148:
[----:B------:R-:W-:Y:S02]  /*2330*/  IMAD.MOV.U32 R9, RZ, RZ, R16 ;  /* 0x000000ffff097224 */ /* 0x000fe400078e0010 */
[----:B------:R-:W-:-:S07]  /*2340*/  IMAD.MOV.U32 R8, RZ, RZ, R21 ;  /* 0x000000ffff087224 */ /* 0x000fce00078e0015 */
.L_x_149:
[----:B------:R-:W-:Y:S05]  /*2350*/  BSYNC.RECONVERGENT B1 ;  /* 0x0000000000017941 */ /* 0x000fea0003800200 */
.L_x_147:
[----:B------:R-:W0:Y:S01]  /*2360*/  LDC R5, c[0x0][0x3b4] ;  /* 0x0000ed00ff057b82 */ /* 0x000e220000000800 */
[----:B------:R-:W-:Y:S01]  /*2370*/  ISETP.GE.AND P0, PT, R23, R8, PT ;  /* 0x000000081700720c */ /* 0x000fe20003f06270 */
[----:B------:R-:W-:Y:S01]  /*2380*/  BSSY.RECONVERGENT B1, `(.L_x_150) ;  /* 0x000000a000017945 */ /* 0x000fe20003800200 */
[----:B0-----:R-:W-:-:S11]  /*2390*/  IMAD.SHL.U32 R5, R5, 0x800, RZ ;  /* 0x0000080005057824 */ /* 0x001fd600078e00ff */
[----:B------:R-:W-:Y:S05]  /*23a0*/  @!P0 BRA `(.L_x_151) ;  /* 0x0000000000148947 */ /* 0x000fea0003800000 */
[----:B------:R-:W-:-:S13]  /*23b0*/  ISETP.NE.AND P0, PT, R8, R23, PT ;  /* 0x000000170800720c */ /* 0x000fda0003f05270 */
[----:B------:R-:W-:Y:S05]  /*23c0*/  @P0 BRA `(.L_x_152) ;  /* 0x0000000000140947 */ /* 0x000fea0003800000 */
[----:B------:R-:W-:Y:S01]  /*23d0*/  ISETP.GE.AND P0, PT, R18, R9, PT ;  /* 0x000000091200720c */ /* 0x000fe20003f06270 */
[----:B------:R-:W-:-:S12]  /*23e0*/  IMAD.MOV.U32 R8, RZ, RZ, R23 ;  /* 0x000000ffff087224 */ /* 0x000fd800078e0017 */
[----:B------:R-:W-:Y:S05]  /*23f0*/  @P0 BRA `(.L_x_152) ;  /* 0x0000000000080947 */ /* 0x000fea0003800000 */
.L_x_151:
[----:B------:R-:W-:Y:S02]  /*2400*/  IMAD.MOV.U32 R9, RZ, RZ, R18 ;  /* 0x000000ffff097224 */ /* 0x000fe400078e0012 */
[----:B------:R-:W-:-:S07]  /*2410*/  IMAD.MOV.U32 R8, RZ, RZ, R23 ;  /* 0x000000ffff087224 */ /* 0x000fce00078e0017 */
.L_x_152:
[----:B------:R-:W-:Y:S05]  /*2420*/  BSYNC.RECONVERGENT B1 ;  /* 0x0000000000017941 */ /* 0x000fea0003800200 */
.L_x_150:
[----:B------:R-:W-:-:S13]  /*2430*/  ISETP.GE.AND P0, PT, R6, R5, PT ;  /* 0x000000050600720c */ /* 0x000fda0003f06270 */
[----:B------:R-:W-:Y:S05]  /*2440*/  @!P0 BRA `(.L_x_153) ;  /* 0x0000001000588947 */ /* 0x000fea0003800000 */
[----:B------:R-:W-:Y:S01]  /*2450*/  VIADD R15, R11, 0xfffff800 ;  /* 0xfffff8000b0f7836 */ /* 0x000fe20000000000 */
[----:B------:R-:W-:Y:S01]  /*2460*/  UMOV UR4, URZ ;  /* 0x000000ff00047c82 */ /* 0x000fe20008000000 */
[----:B------:R-:W-:-:S05]  /*2470*/  IMAD R4, R0, 0x800, R5 ;  /* 0x0000080000047824 */ /* 0x000fca00078e0205 */
[----:B------:R-:W-:-:S13]  /*2480*/  ISETP.GT.AND P0, PT, R4, R15, PT ;  /* 0x0000000f0400720c */ /* 0x000fda0003f04270 */
[----:B------:R-:W-:Y:S05]  /*2490*/  @P0 BRA `(.L_x_154) ;  /* 0x0000000400bc0947 */ /* 0x000fea0003800000 */
[----:B------:R-:W-:Y:S01]  /*24a0*/  VIADD R13, R7, UR5 ;  /* 0x00000005070d7c36 */ /* 0x000fe20008000000 */
[----:B------:R-:W0:Y:S06]  /*24b0*/  LDCU.64 UR8, c[0x0][0x380] ;  /* 0x00007000ff0877ac */ /* 0x000e2c0008000a00 */
.L_x_176:
[----:B------:R-:W-:Y:S02]  /*24c0*/  IMAD.IADD R6, R13, 0x1, R4 ;  /* 0x000000010d067824 */ /* 0x000fe400078e0204 */
[----:B0-----:R-:W-:Y:S02]  /*24d0*/  IMAD.U32 R2, RZ, RZ, UR8 ;  /* 0x00000008ff027e24 */ /* 0x001fe4000f8e00ff */
[----:B------:R-:W-:Y:S02]  /*24e0*/  IMAD.U32 R3, RZ, RZ, UR9 ;  /* 0x00000009ff037e24 */ /* 0x000fe4000f8e00ff */
[----:B------:R-:W-:-:S05]  /*24f0*/  IMAD.WIDE R10, R6, 0x4, R2 ;  /* 0x00000004060a7825 */ /* 0x000fca00078e0202 */
[----:B------:R-:W2:Y:S04]  /*2500*/  LDG.E R17, desc[UR6][R10.64] ;  /* 0x000000060a117981 */ /* 0x000ea8000c1e1900 */
[----:B------:R-:W3:Y:S01]  /*2510*/  LDG.E R19, desc[UR6][R10.64+0x400] ;  /* 0x000400060a137981 */ /* 0x000ee2000c1e1900 */
[C---:B------:R-:W-:Y:S01]  /*2520*/  ISETP.GE.AND P0, PT, R6.reuse, R9, PT ;  /* 0x000000090600720c */ /* 0x040fe20003f06270 */
[----:B------:R-:W-:Y:S01]  /*2530*/  BSSY.RECONVERGENT B1, `(.L_x_155) ;  /* 0x000001b000017945 */ /* 0x000fe20003800200 */
[C---:B------:R-:W-:Y:S01]  /*2540*/  VIADD R12, R6.reuse, 0x100 ;  /* 0x00000100060c7836 */ /* 0x040fe20000000000 */
[----:B------:R-:W5:Y:S01]  /*2550*/  LDG.E R21, desc[UR6][R10.64+0x800] ;  /* 0x000800060a157981 */ /* 0x000f62000c1e1900 */
[C---:B------:R-:W-:Y:S02]  /*2560*/  VIADD R14, R6.reuse, 0x200 ;  /* 0x00000200060e7836 */ /* 0x040fe40000000000 */
[C---:B------:R-:W-:Y:S01]  /*2570*/  VIADD R16, R6.reuse, 0x300 ;  /* 0x0000030006107836 */ /* 0x040fe20000000000 */
[----:B------:R-:W5:Y:S01]  /*2580*/  LDG.E R23, desc[UR6][R10.64+0xc00] ;  /* 0x000c00060a177981 */ /* 0x000f62000c1e1900 */
[----:B------:R-:W-:-:S02]  /*2590*/  VIADD R18, R6, 0x400 ;  /* 0x0000040006127836 */ /* 0x000fc40000000000 */
[C---:B------:R-:W-:Y:S01]  /*25a0*/  VIADD R20, R6.reuse, 0x500 ;  /* 0x0000050006147836 */ /* 0x040fe20000000000 */
[----:B------:R-:W5:Y:S04]  /*25b0*/  LDG.E R25, desc[UR6][R10.64+0x1000] ;  /* 0x001000060a197981 */ /* 0x000f68000c1e1900 */
[----:B------:R-:W5:Y:S04]  /*25c0*/  LDG.E R27, desc[UR6][R10.64+0x1400] ;  /* 0x001400060a1b7981 */ /* 0x000f68000c1e1900 */
[----:B------:R-:W5:Y:S04]  /*25d0*/  LDG.E R29, desc[UR6][R10.64+0x1800] ;  /* 0x001800060a1d7981 */ /* 0x000f68000c1e1900 */
[----:B------:R0:W5:Y:S02]  /*25e0*/  LDG.E R22, desc[UR6][R10.64+0x1c00] ;  /* 0x001c00060a167981 */ /* 0x000164000c1e1900 */
[----:B0-----:R-:W-:Y:S01]  /*25f0*/  VIADD R10, R6, 0x600 ;  /* 0x00000600060a7836 */ /* 0x001fe20000000000 */
[----:B--2---:R-:W-:-:S04]  /*2600*/  ISETP.NE.OR P0, PT, R8, R17, P0 ;  /* 0x000000110800720c */ /* 0x004fc80000705670 */
[----:B------:R-:W-:-:S13]  /*2610*/  ISETP.GE.AND P0, PT, R17, R8, P0 ;  /* 0x000000081100720c */ /* 0x000fda0000706270 */
[----:B------:R-:W-:Y:S02]  /*2620*/  @!P0 IMAD.MOV.U32 R8, RZ, RZ, R17 ;  /* 0x000000ffff088224 */ /* 0x000fe400078e0011 */
[----:B------:R-:W-:Y:S02]  /*2630*/  @!P0 IMAD.MOV.U32 R9, RZ, RZ, R6 ;  /* 0x000000ffff098224 */ /* 0x000fe400078e0006 */
[----:B------:R-:W-:Y:S01]  /*2640*/  VIADD R6, R6, 0x700 ;  /* 0x0000070006067836 */ /* 0x000fe20000000000 */
[----:B---3--:R-:W-:-:S13]  /*2650*/  ISETP.GE.AND P1, PT, R19, R8, PT ;  /* 0x000000081300720c */ /* 0x008fda0003f26270 */
[----:B------:R-:W-:Y:S05]  /*2660*/  @!P1 BRA `(.L_x_156) ;  /* 0x0000000000149947 */ /* 0x000fea0003800000 */
[----:B------:R-:W-:-:S13]  /*2670*/  ISETP.NE.AND P0, PT, R8, R19, PT ;  /* 0x000000130800720c */ /* 0x000fda0003f05270 */
[----:B------:R-:W-:Y:S05]  /*2680*/  @P0 BRA `(.L_x_157) ;  /* 0x0000000000140947 */ /* 0x000fea0003800000 */
[----:B------:R-:W-:Y:S01]  /*2690*/  ISETP.GE.AND P0, PT, R12, R9, PT ;  /* 0x000000090c00720c */ /* 0x000fe20003f06270 */
[----:B------:R-:W-:-:S12]  /*26a0*/  IMAD.MOV.U32 R8, RZ, RZ, R19 ;  /* 0x000000ffff087224 */ /* 0x000fd800078e0013 */
[----:B------:R-:W-:Y:S05]  /*26b0*/  @P0 BRA `(.L_x_157) ;  /* 0x0000000000080947 */ /* 0x000fea0003800000 */
.L_x_156:
[----:B------:R-:W-:Y:S02]  /*26c0*/  IMAD.MOV.U32 R9, RZ, RZ, R12 ;  /* 0x000000ffff097224 */ /* 0x000fe400078e000c */
[----:B------:R-:W-:-:S07]  /*26d0*/  IMAD.MOV.U32 R8, RZ, RZ, R19 ;  /* 0x000000ffff087224 */ /* 0x000fce00078e0013 */
.L_x_157:
[----:B------:R-:W-:Y:S05]  /*26e0*/  BSYNC.RECONVERGENT B1 ;  /* 0x0000000000017941 */ /* 0x000fea0003800200 */
.L_x_155:
        /* <DEDUP_REMOVED lines=8> */
.L_x_159:
[----:B------:R-:W-:Y:S02]  /*2770*/  IMAD.MOV.U32 R9, RZ, RZ, R14 ;  /* 0x000000ffff097224 */ /* 0x000fe400078e000e */
[----:B------:R-:W-:-:S07]  /*2780*/  IMAD.MOV.U32 R8, RZ, RZ, R21 ;  /* 0x000000ffff087224 */ /* 0x000fce00078e0015 */
.L_x_160:
[----:B------:R-:W-:Y:S05]  /*2790*/  BSYNC.RECONVERGENT B1 ;  /* 0x0000000000017941 */ /* 0x000fea0003800200 */
.L_x_158:
        /* <DEDUP_REMOVED lines=8> */
.L_x_162:
[----:B------:R-:W-:Y:S02]  /*2820*/  IMAD.MOV.U32 R9, RZ, RZ, R16 ;  /* 0x000000ffff097224 */ /* 0x000fe400078e0010 */
[----:B------:R-:W-:-:S07]  /*2830*/  IMAD.MOV.U32 R8, RZ, RZ, R23 ;  /* 0x000000ffff087224 */ /* 0x000fce00078e0017 */
.L_x_163:
[----:B------:R-:W-:Y:S05]  /*2840*/  BSYNC.RECONVERGENT B1 ;  /* 0x0000000000017941 */ /* 0x000fea0003800200 */
.L_x_161:
        /* <DEDUP_REMOVED lines=8> */
.L_x_165:
[----:B------:R-:W-:Y:S02]  /*28d0*/  IMAD.MOV.U32 R9, RZ, RZ, R18 ;  /* 0x000000ffff097224 */ /* 0x000fe400078e0012 */
[----:B------:R-:W-:-:S07]  /*28e0*/  IMAD.MOV.U32 R8, RZ, RZ, R25 ;  /* 0x000000ffff087224 */ /* 0x000fce00078e0019 */
.L_x_166:
[----:B------:R-:W-:Y:S05]  /*28f0*/  BSYNC.RECONVERGENT B1 ;  /* 0x0000000000017941 */ /* 0x000fea0003800200 */
.L_x_164:
        /* <DEDUP_REMOVED lines=8> */
.L_x_168:
[----:B------:R-:W-:Y:S02]  /*2980*/  IMAD.MOV.U32 R9, RZ, RZ, R20 ;  /* 0x000000ffff097224 */ /* 0x000fe400078e0014 */
[----:B------:R-:W-:-:S07]  /*2990*/  IMAD.MOV.U32 R8, RZ, RZ, R27 ;  /* 0x000000ffff087224 */ /* 0x000fce00078e001b */
.L_x_169:
[----:B------:R-:W-:Y:S05]  /*29a0*/  BSYNC.RECONVERGENT B1 ;  /* 0x0000000000017941 */ /* 0x000fea0003800200 */
.L_x_167:
        /* <DEDUP_REMOVED lines=8> */
.L_x_171:
[----:B------:R-:W-:Y:S02]  /*2a30*/  IMAD.MOV.U32 R9, RZ, RZ, R10 ;  /* 0x000000ffff097224 */ /* 0x000fe400078e000a */
[----:B------:R-:W-:-:S07]  /*2a40*/  IMAD.MOV.U32 R8, RZ, RZ, R29 ;  /* 0x000000ffff087224 */ /* 0x000fce00078e001d */
.L_x_172:
[----:B------:R-:W-:Y:S05]  /*2a50*/  BSYNC.RECONVERGENT B1 ;  /* 0x0000000000017941 */ /* 0x000fea0003800200 */
.L_x_170:
        /* <DEDUP_REMOVED lines=8> */
.L_x_174:
[----:B------:R-:W-:Y:S02]  /*2ae0*/  IMAD.MOV.U32 R9, RZ, RZ, R6 ;  /* 0x000000ffff097224 */ /* 0x000fe400078e0006 */
[----:B------:R-:W-:-:S07]  /*2af0*/  IMAD.MOV.U32 R8, RZ, RZ, R22 ;  /* 0x000000ffff087224 */ /* 0x000fce00078e0016 */
.L_x_175:
[----:B------:R-:W-:Y:S05]  /*2b00*/  BSYNC.RECONVERGENT B1 ;  /* 0x0000000000017941 */ /* 0x000fea0003800200 */
.L_x_173:
[----:B------:R-:W0:Y:S02]  /*2b10*/  LDC R11, c[0x0][0x3b0] ;  /* 0x0000ec00ff0b7b82 */ /* 0x000e240000000800 */
[----:B0-----:R-:W-:-:S05]  /*2b20*/  IMAD.IADD R6, R11, 0x1, -R4 ;  /* 0x000000010b067824 */ /* 0x001fca00078e0a04 */
[----:B------:R-:W-:-:S13]  /*2b30*/  ISETP.GE.AND P0, PT, R6, R5, PT ;  /* 0x000000050600720c */ /* 0x000fda0003f06270 */
[----:B------:R-:W-:Y:S05]  /*2b40*/  @!P0 BRA `(.L_x_153) ;  /* 0x0000000800988947 */ /* 0x000fea0003800000 */
[----:B------:R-:W-:Y:S01]  /*2b50*/  IMAD.IADD R4, R4, 0x1, R5 ;  /* 0x0000000104047824 */ /* 0x000fe200078e0205 */
[----:B------:R-:W-:-:S04]  /*2b60*/  UIADD3 UR4, UPT, UPT, UR4, 0x1, URZ ;  /* 0x0000000104047890 */ /* 0x000fc8000fffe0ff */
[----:B------:R-:W-:-:S13]  /*2b70*/  ISETP.GT.AND P0, PT, R4, R15, PT ;  /* 0x0000000f0400720c */ /* 0x000fda0003f04270 */
[----:B------:R-:W-:Y:S05]  /*2b80*/  @!P0 BRA `(.L_x_176) ;  /* 0xfffffff8004c8947 */ /* 0x000fea000383ffff */
.L_x_154:
[----:B------:R-:W-:Y:S01]  /*2b90*/  IMAD.IADD R6, R11, 0x1, -R4 ;  /* 0x000000010b067824 */ /* 0x000fe200078e0a04 */
[----:B------:R-:W-:Y:S04]  /*2ba0*/  BSSY.RECONVERGENT B1, `(.L_x_153) ;  /* 0x00000a0000017945 */ /* 0x000fe80003800200 */
[----:B------:R-:W-:-:S04]  /*2bb0*/  ISETP.GE.AND P0, PT, R7, R6, PT ;  /* 0x000000060700720c */ /* 0x000fc80003f06270 */
[----:B------:R-:W-:-:S13]  /*2bc0*/  ISETP.GE.OR P0, PT, R4, R11, P0 ;  /* 0x0000000b0400720c */ /* 0x000fda0000706670 */
[----:B------:R-:W-:Y:S05]  /*2bd0*/  @P0 BRA `(.L_x_177) ;  /* 0x0000000800700947 */ /* 0x000fea0003800000 */
[----:B------:R-:W0:Y:S01]  /*2be0*/  LDC R12, c[0x0][0x3b4] ;  /* 0x0000ed00ff0c7b82 */ /* 0x000e220000000800 */
[----:B------:R-:W-:Y:S01]  /*2bf0*/  LOP3.LUT R6, RZ, R7, RZ, 0x33, !PT ;  /* 0x00000007ff067212 */ /* 0x000fe200078e33ff */
[----:B------:R-:W-:Y:S01]  /*2c00*/  IMAD R10, R0, 0x800, R5 ;  /* 0x00000800000a7824 */ /* 0x000fe200078e0205 */
[----:B------:R-:W1:Y:S01]  /*2c10*/  LDCU UR5, c[0x0][0x388] ;  /* 0x00007100ff0577ac */ /* 0x000e620008000800 */
[----:B------:R-:W-:Y:S02]  /*2c20*/  BSSY.RECONVERGENT B2, `(.L_x_178) ;  /* 0x000004e000027945 */ /* 0x000fe40003800200 */
[----:B------:R-:W-:-:S04]  /*2c30*/  IMAD.IADD R11, R6, 0x1, R11 ;  /* 0x00000001060b7824 */ /* 0x000fc800078e020b */
[----:B------:R-:W-:Y:S02]  /*2c40*/  IMAD.IADD R5, R11, 0x1, -R10 ;  /* 0x000000010b057824 */ /* 0x000fe400078e0a0a */
[----:B-1----:R-:W-:Y:S02]  /*2c50*/  VIADD R13, R4, UR5 ;  /* 0x00000005040d7c36 */ /* 0x002fe40008000000 */
[----:B0-----:R-:W-:-:S04]  /*2c60*/  IMAD R6, R12, UR4, RZ ;  /* 0x000000040c067c24 */ /* 0x001fc8000f8e02ff */
[----:B------:R-:W-:Y:S02]  /*2c70*/  IMAD R5, R6, -0x800, R5 ;  /* 0xfffff80006057824 */ /* 0x000fe400078e0205 */
[----:B------:R-:W-:-:S03]  /*2c80*/  IMAD.MOV.U32 R6, RZ, RZ, R7 ;  /* 0x000000ffff067224 */ /* 0x000fc600078e0007 */
[C---:B------:R-:W-:Y:S02]  /*2c90*/  ISETP.GE.U32.AND P0, PT, R5.reuse, 0x700, PT ;  /* 0x000007000500780c */ /* 0x040fe40003f06070 */
[----:B------:R-:W-:-:S04]  /*2ca0*/  LEA.HI R10, R5, 0x1, RZ, 0x18 ;  /* 0x00000001050a7811 */ /* 0x000fc800078fc0ff */
[----:B------:R-:W-:-:S04]  /*2cb0*/  LOP3.LUT R23, R10, 0x7, RZ, 0xc0, !PT ;  /* 0x000000070a177812 */ /* 0x000fc800078ec0ff */
[----:B------:R-:W-:-:S03]  /*2cc0*/  ISETP.NE.AND P1, PT, R23, RZ, PT ;  /* 0x000000ff1700720c */ /* 0x000fc60003f25270 */
[----:B------:R-:W-:Y:S10]  /*2cd0*/  @!P0 BRA `(.L_x_179) ;  /* 0x0000000400088947 */ /* 0x000ff40003800000 */
[----:B------:R-:W0:Y:S01]  /*2ce0*/  LDC.64 R2, c[0x0][0x380] ;  /* 0x0000e000ff027b82 */ /* 0x000e220000000a00 */
[----:B------:R-:W-:Y:S01]  /*2cf0*/  LOP3.LUT R14, R10, 0x1fffff8, RZ, 0xc0, !PT ;  /* 0x01fffff80a0e7812 */ /* 0x000fe200078ec0ff */
[----:B------:R-:W-:Y:S02]  /*2d00*/  IMAD.MOV.U32 R19, RZ, RZ, RZ ;  /* 0x000000ffff137224 */ /* 0x000fe400078e00ff */
[----:B------:R-:W-:-:S07]  /*2d10*/  IMAD.MOV.U32 R6, RZ, RZ, R7 ;  /* 0x000000ffff067224 */ /* 0x000fce00078e0007 */
.L_x_180:
[----:B------:R-:W-:-:S04]  /*2d20*/  IMAD.IADD R16, R13, 0x1, R6 ;  /* 0x000000010d107824 */ /* 0x000fc800078e0206 */
[----:B0-----:R-:W-:-:S05]  /*2d30*/  IMAD.WIDE R4, R16, 0x4, R2 ;  /* 0x0000000410047825 */ /* 0x001fca00078e0202 */
[----:B------:R-:W2:Y:S04]  /*2d40*/  LDG.E R21, desc[UR6][R4.64] ;  /* 0x0000000604157981 */ /* 0x000ea8000c1e1900 */
[----:B------:R-:W3:Y:S04]  /*2d50*/  LDG.E R22, desc[UR6][R4.64+0x400] ;  /* 0x0004000604167981 */ /* 0x000ee8000c1e1900 */
[----:B------:R-:W4:Y:S04]  /*2d60*/  LDG.E R25, desc[UR6][R4.64+0x800] ;  /* 0x0008000604197981 */ /* 0x000f28000c1e1900 */
[----:B------:R-:W5:Y:S04]  /*2d70*/  LDG.E R18, desc[UR6][R4.64+0xc00] ;  /* 0x000c000604127981 */ /* 0x000f68000c1e1900 */
[----:B------:R-:W5:Y:S04]  /*2d80*/  LDG.E R15, desc[UR6][R4.64+0x1000] ;  /* 0x00100006040f7981 */ /* 0x000f68000c1e1900 */
[----:B------:R-:W5:Y:S04]  /*2d90*/  LDG.E R12, desc[UR6][R4.64+0x1400] ;  /* 0x00140006040c7981 */ /* 0x000f68000c1e1900 */
[----:B------:R-:W5:Y:S01]  /*2da0*/  LDG.E R17, desc[UR6][R4.64+0x1800] ;  /* 0x0018000604117981 */ /* 0x000f62000c1e1900 */
[----:B------:R-:W-:Y:S01]  /*2db0*/  IMAD.MOV.U32 R20, RZ, RZ, R16 ;  /* 0x000000ffff147224 */ /* 0x000fe200078e0010 */
[----:B--2---:R-:W-:-:S13]  /*2dc0*/  ISETP.GE.AND P2, PT, R21, R8, PT ;  /* 0x000000081500720c */ /* 0x004fda0003f46270 */
        /* <DEDUP_REMOVED lines=22> */
[----:B-----5:R-:W-:-:S13]  /*2f30*/  ISETP.GE.AND P3, PT, R18, R25, PT ;  /* 0x000000191200720c */ /* 0x020fda0003f66270 */
        /* <DEDUP_REMOVED lines=21> */
[----:B------:R-:W-:Y:S02]  /*3090*/  ISETP.NE.AND P2, PT, R19, R14, PT ;  /* 0x0000000e1300720c */ /* 0x000fe40003f45270 */
[----:B--2---:R-:W-:-:S13]  /*30a0*/  ISETP.GE.AND P3, PT, R8, R17, PT ;  /* 0x000000110800720c */ /* 0x004fda0003f66270 */
[----:B------:R-:W-:-:S04]  /*30b0*/  @P3 ISETP.GE.AND P0, PT, R9, R4, PT ;  /* 0x000000040900320c */ /* 0x000fc80003f06270 */
[----:B------:R-:W-:-:S04]  /*30c0*/  @P3 ISETP.EQ.AND P0, PT, R17, R8, !P0 ;  /* 0x000000081100320c */ /* 0x000fc80004702270 */
[----:B------:R-:W-:Y:S02]  /*30d0*/  @P3 SEL R9, R9, R4, P0 ;  /* 0x0000000409093207 */ /* 0x000fe40000000000 */
[----:B------:R-:W-:Y:S01]  /*30e0*/  @P3 SEL R8, R8, R17, P0 ;  /* 0x0000001108083207 */ /* 0x000fe20000000000 */
[----:B------:R-:W-:Y:S06]  /*30f0*/  @P2 BRA `(.L_x_180) ;  /* 0xfffffffc00082947 */ /* 0x000fec000383ffff */
.L_x_179:
[----:B------:R-:W-:Y:S05]  /*3100*/  BSYNC.RECONVERGENT B2 ;  /* 0x0000000000027941 */ /* 0x000fea0003800200 */
.L_x_178:
[----:B------:R-:W-:Y:S05]  /*3110*/  @!P1 BRA `(.L_x_177) ;  /* 0x0000000400209947 */ /* 0x000fea0003800000 */
[----:B------:R-:W-:Y:S01]  /*3120*/  ISETP.GE.U32.AND P0, PT, R23, 0x4, PT ;  /* 0x000000041700780c */ /* 0x000fe20003f06070 */
[----:B------:R-:W-:Y:S01]  /*3130*/  BSSY.RECONVERGENT B2, `(.L_x_181) ;  /* 0x0000022000027945 */ /* 0x000fe20003800200 */
[----:B------:R-:W-:-:S11]  /*3140*/  LOP3.LUT P1, R16, R10, 0x3, RZ, 0xc0, !PT ;  /* 0x000000030a107812 */ /* 0x000fd6000782c0ff */
[----:B------:R-:W-:Y:S05]  /*3150*/  @!P0 BRA `(.L_x_182) ;  /* 0x00000000007c8947 */ /* 0x000fea0003800000 */
[----:B------:R-:W-:-:S04]  /*3160*/  IMAD.IADD R14, R13, 0x1, R6 ;  /* 0x000000010d0e7824 */ /* 0x000fc800078e0206 */
[----:B------:R-:W-:-:S05]  /*3170*/  IMAD.WIDE R4, R14, 0x4, R2 ;  /* 0x000000040e047825 */ /* 0x000fca00078e0202 */
[----:B------:R-:W2:Y:S04]  /*3180*/  LDG.E R15, desc[UR6][R4.64] ;  /* 0x00000006040f7981 */ /* 0x000ea8000c1e1900 */
[----:B------:R-:W3:Y:S04]  /*3190*/  LDG.E R12, desc[UR6][R4.64+0x400] ;  /* 0x00040006040c7981 */ /* 0x000ee8000c1e1900 */
[----:B------:R-:W4:Y:S01]  /*31a0*/  LDG.E R19, desc[UR6][R4.64+0x800] ;  /* 0x0008000604137981 */ /* 0x000f22000c1e1900 */
[----:B------:R-:W-:Y:S02]  /*31b0*/  IMAD.MOV.U32 R10, RZ, RZ, R14 ;  /* 0x000000ffff0a7224 */ /* 0x000fe400078e000e */
[----:B------:R-:W-:Y:S01]  /*31c0*/  VIADD R17, R14, 0x100 ;  /* 0x000001000e117836 */ /* 0x000fe20000000000 */
[----:B--2---:R-:W-:-:S13]  /*31d0*/  ISETP.GE.AND P2, PT, R15, R8, PT ;  /* 0x000000080f00720c */ /* 0x004fda0003f46270 */
        /* <DEDUP_REMOVED lines=23> */
.L_x_182:
[----:B------:R-:W-:Y:S05]  /*3350*/  BSYNC.RECONVERGENT B2 ;  /* 0x0000000000027941 */ /* 0x000fea0003800200 */
.L_x_181:
[----:B------:R-:W-:Y:S05]  /*3360*/  @!P1 BRA `(.L_x_177) ;  /* 0x00000000008c9947 */ /* 0x000fea0003800000 */
[----:B------:R-:W-:Y:S01]  /*3370*/  ISETP.NE.AND P0, PT, R16, 0x1, PT ;  /* 0x000000011000780c */ /* 0x000fe20003f05270 */
[----:B------:R-:W-:Y:S01]  /*3380*/  BSSY.RECONVERGENT B2, `(.L_x_183) ;  /* 0x0000018000027945 */ /* 0x000fe20003800200 */
[----:B------:R-:W-:Y:S01]  /*3390*/  LOP3.LUT P1, RZ, R11, 0x100, RZ, 0xc0, !PT ;  /* 0x000001000bff7812 */ /* 0x000fe2000782c0ff */
[----:B------:R-:W-:Y:S02]  /*33a0*/  IMAD.MOV.U32 R10, RZ, RZ, R9 ;  /* 0x000000ffff0a7224 */ /* 0x000fe400078e0009 */
[----:B------:R-:W-:-:S08]  /*33b0*/  IMAD.MOV.U32 R5, RZ, RZ, R8 ;  /* 0x000000ffff057224 */ /* 0x000fd000078e0008 */
[----:B------:R-:W-:Y:S05]  /*33c0*/  @!P0 BRA `(.L_x_184) ;  /* 0x00000000004c8947 */ /* 0x000fea0003800000 */
[----:B------:R-:W-:-:S04]  /*33d0*/  IMAD.IADD R12, R13, 0x1, R6 ;  /* 0x000000010d0c7824 */ /* 0x000fc800078e0206 */
[----:B------:R-:W-:-:S05]  /*33e0*/  IMAD.WIDE R4, R12, 0x4, R2 ;  /* 0x000000040c047825 */ /* 0x000fca00078e0202 */
        /* <DEDUP_REMOVED lines=17> */
.L_x_184:
[----:B------:R-:W-:Y:S05]  /*3500*/  BSYNC.RECONVERGENT B2 ;  /* 0x0000000000027941 */ /* 0x000fea0003800200 */
.L_x_183:
[----:B------:R-:W-:Y:S05]  /*3510*/  @P1 BRA `(.L_x_177) ;  /* 0x0000000000201947 */ /* 0x000fea0003800000 */
[----:B------:R-:W-:-:S04]  /*3520*/  IMAD.IADD R9, R13, 0x1, R6 ;  /* 0x000000010d097824 */ /* 0x000fc800078e0206 */
[----:B------:R-:W-:-:S05]  /*3530*/  IMAD.WIDE R2, R9, 0x4, R2 ;  /* 0x0000000409027825 */ /* 0x000fca00078e0202 */
[----:B------:R-:W2:Y:S02]  /*3540*/  LDG.E R8, desc[UR6][R2.64] ;  /* 0x0000000602087981 */ /* 0x000ea4000c1e1900 */
[----:B--2---:R-:W-:-:S13]  /*3550*/  ISETP.GE.AND P1, PT, R8, R5, PT ;  /* 0x000000050800720c */ /* 0x004fda0003f26270 */
[----:B------:R-:W-:-:S04]  /*3560*/  @P1 ISETP.GE.AND P0, PT, R9, R10, PT ;  /* 0x0000000a0900120c */ /* 0x000fc80003f06270 */
[----:B------:R-:W-:-:S04]  /*3570*/  @P1 ISETP.EQ.AND P0, PT, R5, R8, !P0 ;  /* 0x000000080500120c */ /* 0x000fc80004702270 */
[----:B------:R-:W-:Y:S02]  /*3580*/  @P1 SEL R9, R9, R10, P0 ;  /* 0x0000000a09091207 */ /* 0x000fe40000000000 */
[----:B------:R-:W-:-:S07]  /*3590*/  @P1 SEL R8, R8, R5, P0 ;  /* 0x0000000508081207 */ /* 0x000fce0000000000 */
.L_x_177:
[----:B------:R-:W-:Y:S05]  /*35a0*/  BSYNC.RECONVERGENT B1 ;  /* 0x0000000000017941 */ /* 0x000fea0003800200 */
.L_x_153:
        /* <DEDUP_REMOVED lines=19> */
.L_x_186:
[----:B------:R-:W-:Y:S05]  /*36e0*/  BSYNC.RECONVERGENT B1 ;  /* 0x0000000000017941 */ /* 0x000fea0003800200 */
.L_x_185:
        /* <DEDUP_REMOVED lines=13> */
.L_x_188:
[----:B------:R-:W-:Y:S05]  /*37c0*/  BSYNC.RECONVERGENT B1 ;  /* 0x0000000000017941 */ /* 0x000fea0003800200 */
.L_x_187:
[----:B0-----:R0:W3:Y:S01]  /*37d0*/  SHFL.DOWN PT, R3, R4, 0x4, 0x1f ;  /* 0x08801f0004037f89 */ /* 0x0010e200000e0000 */
[----:B------:R-:W-:Y:S01]  /*37e0*/  BSSY.RECONVERGENT B1, `(.L_x_189) ;  /* 0x000000c000017945 */ /* 0x000fe20003800200 */
[----:B--2---:R-:W-:Y:S02]  /*37f0*/  IMAD.MOV.U32 R6, RZ, RZ, R4 ;  /* 0x000000ffff067224 */ /* 0x004fe400078e0004 */
[----:B------:R0:W2:Y:S01]  /*3800*/  SHFL.DOWN PT, R2, R5, 0x4, 0x1f ;  /* 0x08801f0005027f89 */ /* 0x0000a200000e0000 */
[----:B------:R-:W-:Y:S01]  /*3810*/  IMAD.MOV.U32 R8, RZ, RZ, R5 ;  /* 0x000000ffff087224 */ /* 0x000fe200078e0005 */
        /* <DEDUP_REMOVED lines=8> */
.L_x_190:
[----:B------:R-:W-:Y:S05]  /*38a0*/  BSYNC.RECONVERGENT B1 ;  /* 0x0000000000017941 */ /* 0x000fea0003800200 */
.L_x_189:
[----:B0-----:R0:W4:Y:S01]  /*38b0*/  SHFL.DOWN PT, R5, R6, 0x8, 0x1f ;  /* 0x09001f0006057f89 */ /* 0x00112200000e0000 */
[----:B------:R-:W-:Y:S01]  /*38c0*/  BSSY.RECONVERGENT B1, `(.L_x_191) ;  /* 0x000000c000017945 */ /* 0x000fe20003800200 */
[----:B--2---:R-:W-:Y:S02]  /*38d0*/  IMAD.MOV.U32 R2, RZ, RZ, R6 ;  /* 0x000000ffff027224 */ /* 0x004fe400078e0006 */
[----:B-1----:R0:W1:Y:S01]  /*38e0*/  SHFL.DOWN PT, R9, R8, 0x8, 0x1f ;  /* 0x09001f0008097f89 */ /* 0x00206200000e0000 */
[----:B---3--:R-:W-:Y:S01]  /*38f0*/  IMAD.MOV.U32 R3, RZ, RZ, R8 ;  /* 0x000000ffff037224 */ /* 0x008fe200078e0008 */
[----:B------:R-:W-:Y:S06]  /*3900*/  @P2 BRA `(.L_x_192) ;  /* 0x00000000001c2947 */ /* 0x000fec0003800000 */
[----:B-1----:R-:W-:Y:S01]  /*3910*/  ISETP.GE.AND P2, PT, R9, R8, PT ;  /* 0x000000080900720c */ /* 0x002fe20003f46270 */
[----:B----4-:R-:W-:Y:S02]  /*3920*/  IMAD.MOV.U32 R2, RZ, RZ, R5 ;  /* 0x000000ffff027224 */ /* 0x010fe400078e0005 */
[----:B------:R-:W-:-:S10]  /*3930*/  IMAD.MOV.U32 R3, RZ, RZ, R9 ;  /* 0x000000ffff037224 */ /* 0x000fd400078e0009 */
[----:B------:R-:W-:-:S04]  /*3940*/  @P2 ISETP.GE.AND P0, PT, R5, R6, PT ;  /* 0x000000060500220c */ /* 0x000fc80003f06270 */
[----:B------:R-:W-:-:S04]  /*3950*/  @P2 ISETP.EQ.AND P0, PT, R8, R9, !P0 ;  /* 0x000000090800220c */ /* 0x000fc80004702270 */
[----:B------:R-:W-:Y:S02]  /*3960*/  @P2 SEL R2, R5, R6, P0 ;  /* 0x0000000605022207 */ /* 0x000fe40000000000 */
[----:B------:R-:W-:-:S07]  /*3970*/  @P2 SEL R3, R9, R8, P0 ;  /* 0x0000000809032207 */ /* 0x000fce0000000000 */
.L_x_192:
[----:B------:R-:W-:Y:S05]  /*3980*/  BSYNC.RECONVERGENT B1 ;  /* 0x0000000000017941 */ /* 0x000fea0003800200 */
.L_x_191:
        /* <DEDUP_REMOVED lines=19> */
.L_x_194:
[----:B------:R-:W-:Y:S05]  /*3ac0*/  BSYNC.RECONVERGENT B1 ;  /* 0x0000000000017941 */ /* 0x000fea0003800200 */
.L_x_193:
        /* <DEDUP_REMOVED lines=45> */
.L_x_124:
[----:B------:R-:W-:Y:S05]  /*3da0*/  BSYNC.RECONVERGENT B0 ;  /* 0x0000000000007941 */ /* 0x000fea0003800200 */
.L_x_99:
[----:B0--3--:R-:W0:Y:S02]  /*3db0*/  S2R R4, SR_TID.X ;  /* 0x0000000000047919 */ /* 0x009e240000002100 */
[----:B0-----:R-:W-:-:S13]  /*3dc0*/  ISETP.NE.AND P0, PT, R4, RZ, PT ;  /* 0x000000ff0400720c */ /* 0x001fda0003f05270 */
[----:B------:R-:W-:Y:S05]  /*3dd0*/  @P0 EXIT ;  /* 0x000000000000094d */ /* 0x000fea0003800000 */
[----:B----4-:R-:W0:Y:S02]  /*3de0*/  LDC.64 R4, c[0x0][0x390] ;  /* 0x0000e400ff047b82 */ /* 0x010e240000000a00 */
[----:B0-----:R-:W-:-:S05]  /*3df0*/  IMAD.WIDE.U32 R4, R0, 0x8, R4 ;  /* 0x0000000800047825 */ /* 0x001fca00078e0004 */
[----:B------:R-:W-:Y:S04]  /*3e00*/  STG.E desc[UR6][R4.64], R2 ;  /* 0x0000000204007986 */ /* 0x000fe8000c101906 */
[----:B------:R-:W-:Y:S01]  /*3e10*/  STG.E desc[UR6][R4.64+0x4], R3 ;  /* 0x0000040304007986 */ /* 0x000fe2000c101906 */
[----:B------:R-:W-:Y:S05]  /*3e20*/  EXIT ;  /* 0x000000000000794d */ /* 0x000fea0003800000 */
.L_x_195:
        /* <DEDUP_REMOVED lines=13> */
.L_x_599:


//--------------------- .text._ZN3cub18CUB_300001_SM_10006detail6reduce28DeviceReduceSingleTileKernelINS2_10policy_hubINS0_12KeyValuePairIiiEEiNS0_6ArgMinEE10Policy1000ENS0_21ArgIndexInputIteratorIPiiiEEPS6_iS7_NS2_20empty_problem_init_tIS6_EES6_N4cuda3std3__410__identityEEEvT0_T1_T2_T3_T4_T6_ --------------------------
	.section	.text._ZN3cub18CUB_300001_SM_10006detail6reduce28DeviceReduceSingleTileKernelINS2_10policy_hubINS0_12KeyValuePairIiiEEiNS0_6ArgMinEE10Policy1000ENS0_21ArgIndexInputIteratorIPiiiEEPS6_iS7_NS2_20empty_problem_init_tIS6_EES6_N4cuda3std3__410__identityEEEvT0_T1_T2_T3_T4_T6_,"ax",@progbits
	.align	128
        .global         _ZN3cub18CUB_300001_SM_10006detail6reduce28DeviceReduceSingleTileKernelINS2_10policy_hubINS0_12KeyValuePairIiiEEiNS0_6ArgMinEE10Policy1000ENS0_21ArgIndexInputIteratorIPiiiEEPS6_iS7_NS2_20empty_problem_init_tIS6_EES6_N4cuda3std3__410__identityEEEvT0_T1_T2_T3_T4_T6_
        .type           _ZN3cub18CUB_300001_SM_10006detail6reduce28DeviceReduceSingleTileKernelINS2_10policy_hubINS0_12KeyValuePairIiiEEiNS0_6ArgMinEE10Policy1000ENS0_21ArgIndexInputIteratorIPiiiEEPS6_iS7_NS2_20empty_problem_init_tIS6_EES6_N4cuda3std3__410__identityEEEvT0_T1_T2_T3_T4_T6_,@function
        .size           _ZN3cub18CUB_300001_SM_10006detail6reduce28DeviceReduceSingleTileKernelINS2_10policy_hubINS0_12KeyValuePairIiiEEiNS0_6ArgMinEE10Policy1000ENS0_21ArgIndexInputIteratorIPiiiEEPS6_iS7_NS2_20empty_problem_init_tIS6_EES6_N4cuda3std3__410__identityEEEvT0_T1_T2_T3_T4_T6_,(.L_x_600 - _ZN3cub18CUB_300001_SM_10006detail6reduce28DeviceReduceSingleTileKernelINS2_10policy_hubINS0_12KeyValuePairIiiEEiNS0_6ArgMinEE10Policy1000ENS0_21ArgIndexInputIteratorIPiiiEEPS6_iS7_NS2_20empty_problem_init_tIS6_EES6_N4cuda3std3__410__identityEEEvT0_T1_T2_T3_T4_T6_)
        .other          _ZN3cub18CUB_300001_SM_10006detail6reduce28DeviceReduceSingleTileKernelINS2_10policy_hubINS0_12KeyValuePairIiiEEiNS0_6ArgMinEE10Policy1000ENS0_21ArgIndexInputIteratorIPiiiEEPS6_iS7_NS2_20empty_problem_init_tIS6_EES6_N4cuda3std3__410__identityEEEvT0_T1_T2_T3_T4_T6_,@"STO_CUDA_ENTRY STV_DEFAULT"
_ZN3cub18CUB_300001_SM_10006detail6reduce28DeviceReduceSingleTileKernelINS2_10policy_hubINS0_12KeyValuePairIiiEEiNS0_6ArgMinEE10Policy1000ENS0_21ArgIndexInputIteratorIPiiiEEPS6_iS7_NS2_20empty_problem_init_tIS6_EES6_N4cuda3std3__410__identityEEEvT0_T1_T2_T3_T4_T6_:
.text._ZN3cub18CUB_300001_SM_10006detail6reduce28DeviceReduceSingleTileKernelINS2_10policy_hubINS0_12KeyValuePairIiiEEiNS0_6ArgMinEE10Policy1000ENS0_21ArgIndexInputIteratorIPiiiEEPS6_iS7_NS2_20empty_problem_init_tIS6_EES6_N4cuda3std3__410__identityEEEvT0_T1_T2_T3_T4_T6_:
        /* <DEDUP_REMOVED lines=13> */
.L_x_196:
        /* <DEDUP_REMOVED lines=8> */
[----:B------:R-:W0:Y:S01]  /*0150*/  LDC.64 R4, c[0x0][0x380] ;  /* 0x0000e000ff047b82 */ /* 0x000e220000000a00 */
[----:B------:R-:W1:Y:S02]  /*0160*/  LDCU UR5, c[0x0][0x388] ;  /* 0x00007100ff0577ac */ /* 0x000e640008000800 */
[----:B-1----:R-:W-:-:S04]  /*0170*/  VIADD R2, R0, UR5 ;  /* 0x0000000500027c36 */ /* 0x002fc80008000000 */
[----:B0-----:R-:W-:-:S05]  /*0180*/  IMAD.WIDE R4, R2, 0x4, R4 ;  /* 0x0000000402047825 */ /* 0x001fca00078e0204 */
[----:B------:R0:W5:Y:S01]  /*0190*/  LDG.E R3, desc[UR8][R4.64] ;  /* 0x0000000804037981 */ /* 0x000162000c1e1900 */
[----:B------:R-:W-:-:S07]  /*01a0*/  VIADD R6, R0, 0x100 ;  /* 0x0000010000067836 */ /* 0x000fce0000000000 */
.L_x_200:
[----:B------:R-:W-:Y:S05]  /*01b0*/  BSYNC.RECONVERGENT B1 ;  /* 0x0000000000017941 */ /* 0x000fea0003800200 */
.L_x_199:
[----:B------:R-:W-:Y:S01]  /*01c0*/  ISETP.GE.AND P0, PT, R6, UR4, PT ;  /* 0x0000000406007c0c */ /* 0x000fe2000bf06270 */
[----:B------:R-:W-:-:S12]  /*01d0*/  BSSY.RECONVERGENT B1, `(.L_x_201) ;  /* 0x00000a3000017945 */ /* 0x000fd80003800200 */
[----:B------:R-:W-:Y:S05]  /*01e0*/  @P0 BRA `(.L_x_202) ;  /* 0x0000000800840947 */ /* 0x000fea0003800000 */
[----:B------:R-:W-:Y:S01]  /*01f0*/  LOP3.LUT R8, RZ, R6, RZ, 0x33, !PT ;  /* 0x00000006ff087212 */ /* 0x000fe200078e33ff */
[----:B------:R-:W-:Y:S04]  /*0200*/  BSSY.RECONVERGENT B2, `(.L_x_203) ;  /* 0x000004f000027945 */ /* 0x000fe80003800200 */
[----:B------:R-:W-:-:S05]  /*0210*/  VIADD R8, R8, UR4 ;  /* 0x0000000408087c36 */ /* 0x000fca0008000000 */
[C---:B------:R-:W-:Y:S02]  /*0220*/  ISETP.GE.U32.AND P0, PT, R8.reuse, 0x700, PT ;  /* 0x000007000800780c */ /* 0x040fe40003f06070 */
[----:B------:R-:W-:-:S04]  /*0230*/  LEA.HI R9, R8, 0x1, RZ, 0x18 ;  /* 0x0000000108097811 */ /* 0x000fc800078fc0ff */
[----:B------:R-:W-:-:S07]  /*0240*/  LOP3.LUT R21, R9, 0x7, RZ, 0xc0, !PT ;  /* 0x0000000709157812 */ /* 0x000fce00078ec0ff */
[----:B------:R-:W-:Y:S05]  /*0250*/  @!P0 BRA `(.L_x_204) ;  /* 0x0000000400248947 */ /* 0x000fea0003800000 */
[----:B0-----:R-:W0:Y:S01]  /*0260*/  LDC.64 R4, c[0x0][0x380] ;  /* 0x0000e000ff047b82 */ /* 0x001e220000000a00 */
[----:B------:R-:W1:Y:S01]  /*0270*/  LDCU UR5, c[0x0][0x388] ;  /* 0x00007100ff0577ac */ /* 0x000e620008000800 */
[----:B------:R-:W-:Y:S01]  /*0280*/  LOP3.LUT R7, R9, 0x1fffff8, RZ, 0xc0, !PT ;  /* 0x01fffff809077812 */ /* 0x000fe200078ec0ff */
[----:B------:R-:W-:Y:S01]  /*0290*/  BSSY.RECONVERGENT B3, `(.L_x_205) ;  /* 0x0000044000037945 */ /* 0x000fe20003800200 */
[----:B------:R-:W-:-:S03]  /*02a0*/  VIADD R10, R6, 0x400 ;  /* 0x00000400060a7836 */ /* 0x000fc60000000000 */
[----:B------:R-:W-:Y:S02]  /*02b0*/  IMAD.MOV R12, RZ, RZ, -R7 ;  /* 0x000000ffff0c7224 */ /* 0x000fe400078e0a07 */
[----:B-1----:R-:W-:Y:S01]  /*02c0*/  VIADD R11, R6, UR5 ;  /* 0x00000005060b7c36 */ /* 0x002fe20008000000 */
[----:B0-----:R-:W-:-:S05]  /*02d0*/  IADD3 R4, P0, PT, R4, 0x1000, RZ ;  /* 0x0000100004047810 */ /* 0x001fca0007f1e0ff */
[----:B------:R-:W-:-:S08]  /*02e0*/  IMAD.X R5, RZ, RZ, R5, P0 ;  /* 0x000000ffff057224 */ /* 0x000fd000000e0605 */
.L_x_206:
        /* <DEDUP_REMOVED lines=63> */
.L_x_205:
[----:B------:R-:W-:-:S07]  /*06e0*/  VIADD R6, R10, 0xfffffc00 ;  /* 0xfffffc000a067836 */ /* 0x000fce0000000000 */
.L_x_204:
[----:B------:R-:W-:Y:S05]  /*06f0*/  BSYNC.RECONVERGENT B2 ;  /* 0x0000000000027941 */ /* 0x000fea0003800200 */
.L_x_203:
[----:B------:R-:W-:-:S13]  /*0700*/  ISETP.NE.AND P0, PT, R21, RZ, PT ;  /* 0x000000ff1500720c */ /* 0x000fda0003f05270 */
[----:B------:R-:W-:Y:S05]  /*0710*/  @!P0 BRA `(.L_x_202) ;  /* 0x0000000400388947 */ /* 0x000fea0003800000 */
[----:B------:R-:W-:Y:S01]  /*0720*/  ISETP.GE.U32.AND P0, PT, R21, 0x4, PT ;  /* 0x000000041500780c */ /* 0x000fe20003f06070 */
[----:B------:R-:W-:Y:S01]  /*0730*/  BSSY.RECONVERGENT B2, `(.L_x_207) ;  /* 0x0000024000027945 */ /* 0x000fe20003800200 */
[----:B------:R-:W-:-:S11]  /*0740*/  LOP3.LUT P1, R11, R9, 0x3, RZ, 0xc0, !PT ;  /* 0x00000003090b7812 */ /* 0x000fd6000782c0ff */
[----:B------:R-:W-:Y:S05]  /*0750*/  @!P0 BRA `(.L_x_208) ;  /* 0x0000000000848947 */ /* 0x000fea0003800000 */
[----:B0-----:R-:W0:Y:S01]  /*0760*/  LDC.64 R4, c[0x0][0x380] ;  /* 0x0000e000ff047b82 */ /* 0x001e220000000a00 */
[----:B------:R-:W1:Y:S02]  /*0770*/  LDCU UR5, c[0x0][0x388] ;  /* 0x00007100ff0577ac */ /* 0x000e640008000800 */
[----:B-1----:R-:W-:-:S04]  /*0780*/  VIADD R13, R6, UR5 ;  /* 0x00000005060d7c36 */ /* 0x002fc80008000000 */
        /* <DEDUP_REMOVED lines=30> */
.L_x_208:
[----:B------:R-:W-:Y:S05]  /*0970*/  BSYNC.RECONVERGENT B2 ;  /* 0x0000000000027941 */ /* 0x000fea0003800200 */
.L_x_207:
[----:B------:R-:W-:Y:S05]  /*0980*/  @!P1 BRA `(.L_x_202) ;  /* 0x00000000009c9947 */ /* 0x000fea0003800000 */
[----:B------:R-:W-:Y:S01]  /*0990*/  ISETP.NE.AND P0, PT, R11, 0x1, PT ;  /* 0x000000010b00780c */ /* 0x000fe20003f05270 */
[----:B------:R-:W-:Y:S01]  /*09a0*/  BSSY.RECONVERGENT B2, `(.L_x_209) ;  /* 0x000001a000027945 */ /* 0x000fe20003800200 */
[----:B------:R-:W-:Y:S01]  /*09b0*/  LOP3.LUT P1, RZ, R8, 0x100, RZ, 0xc0, !PT ;  /* 0x0000010008ff7812 */ /* 0x000fe2000782c0ff */
[----:B------:R-:W-:Y:S02]  /*09c0*/  IMAD.MOV.U32 R7, RZ, RZ, R2 ;  /* 0x000000ffff077224 */ /* 0x000fe400078e0002 */
[----:B-----5:R-:W-:-:S08]  /*09d0*/  IMAD.MOV.U32 R8, RZ, RZ, R3 ;  /* 0x000000ffff087224 */ /* 0x020fd000078e0003 */
[----:B------:R-:W-:Y:S05]  /*09e0*/  @!P0 BRA `(.L_x_210) ;  /* 0x0000000000548947 */ /* 0x000fea0003800000 */
[----:B0-----:R-:W0:Y:S01]  /*09f0*/  LDC.64 R4, c[0x0][0x380] ;  /* 0x0000e000ff047b82 */ /* 0x001e220000000a00 */
[----:B------:R-:W1:Y:S02]  /*0a00*/  LDCU UR5, c[0x0][0x388] ;  /* 0x00007100ff0577ac */ /* 0x000e640008000800 */
[----:B-1----:R-:W-:-:S04]  /*0a10*/  VIADD R9, R6, UR5 ;  /* 0x0000000506097c36 */ /* 0x002fc80008000000 */
        /* <DEDUP_REMOVED lines=18> */
.L_x_210:
[----:B------:R-:W-:Y:S05]  /*0b40*/  BSYNC.RECONVERGENT B2 ;  /* 0x0000000000027941 */ /* 0x000fea0003800200 */
.L_x_209:
[----:B------:R-:W-:Y:S05]  /*0b50*/  @P1 BRA `(.L_x_202) ;  /* 0x0000000000281947 */ /* 0x000fea0003800000 */
        /* <DEDUP_REMOVED lines=9> */
[----:B------:R-:W-:-:S07]  /*0bf0*/  @P1 SEL R2, R2, R7, P0 ;  /* 0x0000000702021207 */ /* 0x000fce0000000000 */
.L_x_202:
[----:B------:R-:W-:Y:S05]  /*0c00*/  BSYNC.RECONVERGENT B1 ;  /* 0x0000000000017941 */ /* 0x000fea0003800200 */
.L_x_201:
[----:B0-----:R-:W0:Y:S02]  /*0c10*/  LDC R4, c[0x0][0x398] ;  /* 0x0000e600ff047b82 */ /* 0x001e240000000800 */
[----:B0-----:R-:W-:-:S13]  /*0c20*/  ISETP.GE.AND P0, PT, R4, 0x100, PT ;  /* 0x000001000400780c */ /* 0x001fda0003f06270 */
[----:B------:R-:W-:Y:S05]  /*0c30*/  @!P0 BRA `(.L_x_211) ;  /* 0x0000000800048947 */ /* 0x000fea0003800000 */
[----:B------:R-:W0:Y:S01]  /*0c40*/  S2R R8, SR_LANEID ;  /* 0x0000000000087919 */ /* 0x000e220000000000 */
[----:B------:R-:W-:Y:S01]  /*0c50*/  BSSY.RECONVERGENT B1, `(.L_x_212) ;  /* 0x0000012000017945 */ /* 0x000fe20003800200 */
[----:B-----5:R-:W-:Y:S01]  /*0c60*/  IMAD.MOV.U32 R4, RZ, RZ, R3 ;  /* 0x000000ffff047224 */ /* 0x020fe200078e0003 */
        /* <DEDUP_REMOVED lines=16> */
.L_x_213:
[----:B------:R-:W-:Y:S05]  /*0d70*/  BSYNC.RECONVERGENT B1 ;  /* 0x0000000000017941 */ /* 0x000fea0003800200 */
.L_x_212:
        /* <DEDUP_REMOVED lines=13> */
.L_x_215:
[----:B------:R-:W-:Y:S05]  /*0e50*/  BSYNC.RECONVERGENT B1 ;  /* 0x0000000000017941 */ /* 0x000fea0003800200 */
.L_x_214:
[----:B-1----:R1:W3:Y:S01]  /*0e60*/  SHFL.DOWN PT, R6, R3, 0x4, 0x1f ;  /* 0x08801f0003067f89 */ /* 0x0022e200000e0000 */
[----:B------:R-:W-:Y:S01]  /*0e70*/  BSSY.RECONVERGENT B1, `(.L_x_216) ;  /* 0x000000c000017945 */ /* 0x000fe20003800200 */
[----:B0-----:R-:W-:Y:S02]  /*0e80*/  IMAD.MOV.U32 R4, RZ, RZ, R2 ;  /* 0x000000ffff047224 */ /* 0x001fe400078e0002 */
[----:B--2---:R1:W0:Y:S01]  /*0e90*/  SHFL.DOWN PT, R7, R2, 0x4, 0x1f ;  /* 0x08801f0002077f89 */ /* 0x00422200000e0000 */
        /* <DEDUP_REMOVED lines=9> */
.L_x_217:
[----:B------:R-:W-:Y:S05]  /*0f30*/  BSYNC.RECONVERGENT B1 ;  /* 0x0000000000017941 */ /* 0x000fea0003800200 */
.L_x_216:
[----:B---3--:R2:W3:Y:S01]  /*0f40*/  SHFL.DOWN PT, R6, R5, 0x8, 0x1f ;  /* 0x09001f0005067f89 */ /* 0x0084e200000e0000 */
[----:B------:R-:W-:Y:S01]  /*0f50*/  BSSY.RECONVERGENT B1, `(.L_x_218) ;  /* 0x000000c000017945 */ /* 0x000fe20003800200 */
[----:B-1----:R-:W-:Y:S02]  /*0f60*/  IMAD.MOV.U32 R3, RZ, RZ, R4 ;  /* 0x000000ffff037224 */ /* 0x002fe400078e0004 */
[----:B0-----:R2:W0:Y:S01]  /*0f70*/  SHFL.DOWN PT, R7, R4, 0x8, 0x1f ;  /* 0x09001f0004077f89 */ /* 0x00142200000e0000 */
        /* <DEDUP_REMOVED lines=9> */
.L_x_219:
[----:B------:R-:W-:Y:S05]  /*1010*/  BSYNC.RECONVERGENT B1 ;  /* 0x0000000000017941 */ /* 0x000fea0003800200 */
.L_x_218:
[----:B--2---:R1:W2:Y:S01]  /*1020*/  SHFL.DOWN PT, R4, R2, 0x10, 0x1f ;  /* 0x0a001f0002047f89 */ /* 0x0042a200000e0000 */
[----:B------:R-:W-:Y:S03]  /*1030*/  BSSY.RECONVERGENT B1, `(.L_x_220) ;  /* 0x0000012000017945 */ /* 0x000fe60003800200 */
[----:B------:R1:W4:Y:S01]  /*1040*/  SHFL.DOWN PT, R5, R3, 0x10, 0x1f ;  /* 0x0a001f0003057f89 */ /* 0x00032200000e0000 */
[----:B------:R-:W-:Y:S05]  /*1050*/  @P1 BRA `(.L_x_221) ;  /* 0x00000000003c1947 */ /* 0x000fea0003800000 */
[----:B------:R-:W-:Y:S02]  /*1060*/  ISETP.NE.AND P2, PT, R8, RZ, PT ;  /* 0x000000ff0800720c */ /* 0x000fe40003f45270 */
[----:B----4-:R-:W-:-:S11]  /*1070*/  ISETP.GE.AND P1, PT, R5, R3, PT ;  /* 0x000000030500720c */ /* 0x010fd60003f26270 */
[----:B------:R-:W4:Y:S01]  /*1080*/  @!P2 S2R R8, SR_CgaCtaId ;  /* 0x000000000008a919 */ /* 0x000f220000008800 */
[----:B0-----:R-:W-:Y:S02]  /*1090*/  @!P2 MOV R7, 0x400 ;  /* 0x000004000007a802 */ /* 0x001fe40000000f00 */
[----:B---3--:R-:W-:Y:S02]  /*10a0*/  @!P2 SHF.R.U32.HI R6, RZ, 0x2, R0 ;  /* 0x00000002ff06a819 */ /* 0x008fe40000011600 */
[----:B--2---:R-:W-:Y:S02]  /*10b0*/  @P1 ISETP.GE.AND P0, PT, R4, R2, PT ;  /* 0x000000020400120c */ /* 0x004fe40003f06270 */
[----:B------:R-:W-:Y:S02]  /*10c0*/  @!P2 LOP3.LUT R6, R6, 0xf8, RZ, 0xc0, !PT ;  /* 0x000000f80606a812 */ /* 0x000fe400078ec0ff */
[----:B------:R-:W-:-:S04]  /*10d0*/  @P1 ISETP.EQ.AND P0, PT, R3, R5, !P0 ;  /* 0x000000050300120c */ /* 0x000fc80004702270 */
[----:B------:R-:W-:Y:S02]  /*10e0*/  @P1 SEL R5, R5, R3, P0 ;  /* 0x0000000305051207 */ /* 0x000fe40000000000 */
[----:B------:R-:W-:-:S03]  /*10f0*/  @P1 SEL R4, R4, R2, P0 ;  /* 0x0000000204041207 */ /* 0x000fc60000000000 */
[----:B-1----:R-:W-:Y:S02]  /*1100*/  IMAD.MOV.U32 R3, RZ, RZ, R5 ;  /* 0x000000ffff037224 */ /* 0x002fe400078e0005 */
[----:B------:R-:W-:Y:S01]  /*1110*/  IMAD.MOV.U32 R2, RZ, RZ, R4 ;  /* 0x000000ffff027224 */ /* 0x000fe200078e0004 */
[----:B----4-:R-:W-:-:S05]  /*1120*/  @!P2 LEA R7, R8, R7, 0x18 ;  /* 0x000000070807a211 */ /* 0x010fca00078ec0ff */
[----:B------:R-:W-:-:S05]  /*1130*/  @!P2 IMAD.IADD R6, R6, 0x1, R7 ;  /* 0x000000010606a824 */ /* 0x000fca00078e0207 */
[----:B------:R0:W-:Y:S02]  /*1140*/  @!P2 STS.64 [R6+0x8], R4 ;  /* 0x000008040600a388 */ /* 0x0001e40000000a00 */
.L_x_221:
[----:B------:R-:W-:Y:S05]  /*1150*/  BSYNC.RECONVERGENT B1 ;  /* 0x0000000000017941 */ /* 0x000fea0003800200 */
.L_x_220:
[----:B------:R-:W-:Y:S01]  /*1160*/  BAR.SYNC.DEFER_BLOCKING 0x0 ;  /* 0x0000000000007b1d */ /* 0x000fe20000010000 */
[----:B------:R-:W-:-:S13]  /*1170*/  ISETP.NE.AND P0, PT, R0, RZ, PT ;  /* 0x000000ff0000720c */ /* 0x000fda0003f05270 */
[----:B------:R-:W-:Y:S05]  /*1180*/  @P0 BRA `(.L_x_222) ;  /* 0x0000002c001c0947 */ /* 0x000fea0003800000 */
[----:B------:R-:W5:Y:S01]  /*1190*/  S2UR UR5, SR_CgaCtaId ;  /* 0x00000000000579c3 */ /* 0x000f620000008800 */
[----:B------:R-:W-:Y:S02]  /*11a0*/  UMOV UR4, 0x400 ;  /* 0x0000040000047882 */ /* 0x000fe40000000000 */
[----:B-----5:R-:W-:-:S09]  /*11b0*/  ULEA UR4, UR5, UR4, 0x18 ;  /* 0x0000000405047291 */ /* 0x020fd2000f8ec0ff */
[----:B0-234-:R-:W0:Y:S04]  /*11c0*/  LDS.128 R4, [UR4+0x10] ;  /* 0x00001004ff047984 */ /* 0x01de280008000c00 */
[----:B------:R-:W2:Y:S04]  /*11d0*/  LDS.128 R8, [UR4+0x20] ;  /* 0x00002004ff087984 */ /* 0x000ea80008000c00 */
[----:B------:R-:W3:Y:S01]  /*11e0*/  LDS.128 R12, [UR4+0x30] ;  /* 0x00003004ff0c7984 */ /* 0x000ee20008000c00 */
[----:B0-----:R-:W-:-:S13]  /*11f0*/  ISETP.GE.AND P1, PT, R5, R3, PT ;  /* 0x000000030500720c */ /* 0x001fda0003f26270 */
[----:B------:R-:W-:-:S04]  /*1200*/  @P1 ISETP.GE.AND P0, PT, R4, R2, PT ;  /* 0x000000020400120c */ /* 0x000fc80003f06270 */
[----:B------:R-:W-:-:S04]  /*1210*/  @P1 ISETP.EQ.AND P0, PT, R3, R5, !P0 ;  /* 0x000000050300120c */ /* 0x000fc80004702270 */
[----:B------:R-:W-:Y:S02]  /*1220*/  @P1 SEL R5, R5, R3, P0 ;  /* 0x0000000305051207 */ /* 0x000fe40000000000 */
[----:B------:R-:W-:Y:S02]  /*1230*/  @P1 SEL R4, R4, R2, P0 ;  /* 0x0000000204041207 */ /* 0x000fe40000000000 */
[----:B------:R-:W-:Y:S01]  /*1240*/  ISETP.GE.AND P2, PT, R7, R5, PT ;  /* 0x000000050700720c */ /* 0x000fe20003f46270 */
[----:B-1----:R-:W0:-:S12]  /*1250*/  LDS.64 R2, [UR4+0x40] ;  /* 0x00004004ff027984 */ /* 0x002e180008000a00 */
        /* <DEDUP_REMOVED lines=31> */
.L_x_211:
[----:B------:R-:W0:Y:S01]  /*1450*/  S2R R10, SR_LANEID ;  /* 0x00000000000a7919 */ /* 0x000e220000000000 */
[----:B------:R-:W-:Y:S01]  /*1460*/  LOP3.LUT R5, R0, 0x3e0, RZ, 0xc0, !PT ;  /* 0x000003e000057812 */ /* 0x000fe200078ec0ff */
[----:B------:R-:W-:Y:S04]  /*1470*/  BSSY.RECONVERGENT B1, `(.L_x_223) ;  /* 0x0000022000017945 */ /* 0x000fe80003800200 */
[----:B------:R-:W-:Y:S01]  /*1480*/  VIADD R7, R5, 0x20 ;  /* 0x0000002005077836 */ /* 0x000fe20000000000 */
[----:B------:R-:W-:-:S04]  /*1490*/  LOP3.LUT R5, RZ, R5, RZ, 0x33, !PT ;  /* 0x00000005ff057212 */ /* 0x000fc800078e33ff */
[----:B------:R-:W-:Y:S01]  /*14a0*/  ISETP.GT.AND P0, PT, R7, R4, PT ;  /* 0x000000040700720c */ /* 0x000fe20003f04270 */
[----:B------:R-:W-:-:S05]  /*14b0*/  IMAD.IADD R5, R5, 0x1, R4 ;  /* 0x0000000105057824 */ /* 0x000fca00078e0204 */
[----:B------:R-:W-:Y:S02]  /*14c0*/  SEL R5, R5, 0x1f, P0 ;  /* 0x0000001f05057807 */ /* 0x000fe40000000000 */
[C---:B0-----:R-:W-:Y:S01]  /*14d0*/  ISETP.NE.AND P1, PT, R10.reuse, RZ, PT ;  /* 0x000000ff0a00720c */ /* 0x041fe20003f25270 */
[C---:B------:R-:W-:Y:S01]  /*14e0*/  VIADD R6, R10.reuse, 0x2 ;  /* 0x000000020a067836 */ /* 0x040fe20000000000 */
[----:B------:R-:W-:-:S04]  /*14f0*/  ISETP.GE.AND P0, PT, R10, R5, PT ;  /* 0x000000050a00720c */ /* 0x000fc80003f06270 */
[----:B------:R-:W-:Y:S01]  /*1500*/  ISETP.GT.AND P5, PT, R6, R5, PT ;  /* 0x000000050600720c */ /* 0x000fe20003fa4270 */
[----:B------:R-:W-:-:S05]  /*1510*/  VIADD R6, R10, 0x8 ;  /* 0x000000080a067836 */ /* 0x000fca0000000000 */
[----:B------:R-:W-:Y:S01]  /*1520*/  ISETP.GT.AND P3, PT, R6, R5, PT ;  /* 0x000000050600720c */ /* 0x000fe20003f64270 */
[----:B------:R-:W0:Y:S01]  /*1530*/  @!P1 S2R R8, SR_CgaCtaId ;  /* 0x0000000000089919 */ /* 0x000e220000008800 */
[----:B------:R-:W-:Y:S01]  /*1540*/  @!P1 MOV R7, 0x400 ;  /* 0x0000040000079802 */ /* 0x000fe20000000f00 */
[----:B------:R-:W-:-:S03]  /*1550*/  IMAD.MOV.U32 R6, RZ, RZ, R2 ;  /* 0x000000ffff067224 */ /* 0x000fc600078e0002 */
[----:B0-----:R-:W-:Y:S01]  /*1560*/  @!P1 LEA R12, R8, R7, 0x18 ;  /* 0x00000007080c9211 */ /* 0x001fe200078ec0ff */
[C---:B------:R-:W-:Y:S01]  /*1570*/  VIADD R8, R10.reuse, 0x4 ;  /* 0x000000040a087836 */ /* 0x040fe20000000000 */
[----:B------:R-:W-:Y:S01]  /*1580*/  @!P1 SHF.R.U32.HI R7, RZ, 0x2, R0 ;  /* 0x00000002ff079819 */ /* 0x000fe20000011600 */
[----:B------:R-:W-:-:S03]  /*1590*/  VIADD R10, R10, 0x10 ;  /* 0x000000100a0a7836 */ /* 0x000fc60000000000 */
[----:B------:R-:W-:Y:S02]  /*15a0*/  @!P1 LOP3.LUT R7, R7, 0xf8, RZ, 0xc0, !PT ;  /* 0x000000f807079812 */ /* 0x000fe400078ec0ff */
[-C--:B------:R-:W-:Y:S02]  /*15b0*/  ISETP.GT.AND P2, PT, R10, R5.reuse, PT ;  /* 0x000000050a00720c */ /* 0x080fe40003f44270 */
[----:B-----5:R0:W1:Y:S01]  /*15c0*/  SHFL.DOWN PT, R10, R3, 0x1, R5 ;  /* 0x08200000030a7989 */ /* 0x02006200000e0005 */
[----:B------:R-:W-:Y:S01]  /*15d0*/  @!P1 IMAD.IADD R11, R7, 0x1, R12 ;  /* 0x00000001070b9824 */ /* 0x000fe200078e020c */
[----:B------:R-:W-:Y:S01]  /*15e0*/  ISETP.GT.AND P4, PT, R8, R5, PT ;  /* 0x000000050800720c */ /* 0x000fe20003f84270 */
[----:B------:R-:W-:Y:S01]  /*15f0*/  IMAD.MOV.U32 R8, RZ, RZ, R3 ;  /* 0x000000ffff087224 */ /* 0x000fe200078e0003 */
[----:B------:R0:W2:Y:S01]  /*1600*/  SHFL.DOWN PT, R7, R2, 0x1, R5 ;  /* 0x0820000002077989 */ /* 0x0000a200000e0005 */
[----:B------:R-:W-:Y:S10]  /*1610*/  @P0 BRA `(.L_x_224) ;  /* 0x00000000001c0947 */ /* 0x000ff40003800000 */
[----:B-1----:R-:W-:Y:S01]  /*1620*/  ISETP.GE.AND P6, PT, R10, R3, PT ;  /* 0x000000030a00720c */ /* 0x002fe20003fc6270 */
[----:B--2---:R-:W-:Y:S02]  /*1630*/  IMAD.MOV.U32 R6, RZ, RZ, R7 ;  /* 0x000000ffff067224 */ /* 0x004fe400078e0007 */
[----:B------:R-:W-:-:S10]  /*1640*/  IMAD.MOV.U32 R8, RZ, RZ, R10 ;  /* 0x000000ffff087224 */ /* 0x000fd400078e000a */
[----:B------:R-:W-:-:S04]  /*1650*/  @P6 ISETP.GE.AND P0, PT, R7, R2, PT ;  /* 0x000000020700620c */ /* 0x000fc80003f06270 */
[----:B------:R-:W-:-:S04]  /*1660*/  @P6 ISETP.EQ.AND P0, PT, R3, R10, !P0 ;  /* 0x0000000a0300620c */ /* 0x000fc80004702270 */
[----:B------:R-:W-:Y:S02]  /*1670*/  @P6 SEL R6, R7, R2, P0 ;  /* 0x0000000207066207 */ /* 0x000fe40000000000 */
[----:B------:R-:W-:-:S07]  /*1680*/  @P6 SEL R8, R10, R3, P0 ;  /* 0x000000030a086207 */ /* 0x000fce0000000000 */
.L_x_224:
[----:B------:R-:W-:Y:S05]  /*1690*/  BSYNC.RECONVERGENT B1 ;  /* 0x0000000000017941 */ /* 0x000fea0003800200 */
.L_x_223:
[----:B0-----:R0:W3:Y:S01]  /*16a0*/  SHFL.DOWN PT, R3, R6, 0x2, R5 ;  /* 0x0840000006037989 */ /* 0x0010e200000e0005 */
[----:B------:R-:W-:Y:S01]  /*16b0*/  BSSY.RECONVERGENT B1, `(.L_x_225) ;  /* 0x000000c000017945 */ /* 0x000fe20003800200 */
[----:B------:R-:W-:Y:S02]  /*16c0*/  IMAD.MOV.U32 R2, RZ, RZ, R6 ;  /* 0x000000ffff027224 */ /* 0x000fe400078e0006 */
[----:B--2---:R0:W2:Y:S01]  /*16d0*/  SHFL.DOWN PT, R7, R8, 0x2, R5 ;  /* 0x0840000008077989 */ /* 0x0040a200000e0005 */
        /* <DEDUP_REMOVED lines=9> */
.L_x_226:
[----:B------:R-:W-:Y:S05]  /*1770*/  BSYNC.RECONVERGENT B1 ;  /* 0x0000000000017941 */ /* 0x000fea0003800200 */
.L_x_225:
[----:B---3--:R1:W3:Y:S01]  /*1780*/  SHFL.DOWN PT, R3, R2, 0x4, R5 ;  /* 0x0880000002037989 */ /* 0x0082e200000e0005 */
[----:B------:R-:W-:Y:S01]  /*1790*/  BSSY.RECONVERGENT B1, `(.L_x_227) ;  /* 0x000000c000017945 */ /* 0x000fe20003800200 */
[----:B0-----:R-:W-:Y:S02]  /*17a0*/  IMAD.MOV.U32 R6, RZ, RZ, R2 ;  /* 0x000000ffff067224 */ /* 0x001fe400078e0002 */
[----:B--2---:R1:W0:Y:S01]  /*17b0*/  SHFL.DOWN PT, R7, R10, 0x4, R5 ;  /* 0x088000000a077989 */ /* 0x00422200000e0005 */
        /* <DEDUP_REMOVED lines=9> */
.L_x_228:
[----:B------:R-:W-:Y:S05]  /*1850*/  BSYNC.RECONVERGENT B1 ;  /* 0x0000000000017941 */ /* 0x000fea0003800200 */
.L_x_227:
        /* <DEDUP_REMOVED lines=13> */
.L_x_230:
[----:B------:R-:W-:Y:S05]  /*1930*/  BSYNC.RECONVERGENT B1 ;  /* 0x0000000000017941 */ /* 0x000fea0003800200 */
.L_x_229:
[----:B0-----:R0:W1:Y:S01]  /*1940*/  SHFL.DOWN PT, R7, R10, 0x10, R5 ;  /* 0x0a0000000a077989 */ /* 0x00106200000e0005 */
[----:B------:R-:W-:Y:S01]  /*1950*/  BSSY.RECONVERGENT B1, `(.L_x_231) ;  /* 0x000000c000017945 */ /* 0x000fe20003800200 */
[----:B------:R-:W-:Y:S02]  /*1960*/  IMAD.MOV.U32 R2, RZ, RZ, R10 ;  /* 0x000000ffff027224 */ /* 0x000fe400078e000a */
[----:B------:R0:W4:Y:S01]  /*1970*/  SHFL.DOWN PT, R9, R12, 0x10, R5 ;  /* 0x0a0000000c097989 */ /* 0x00012200000e0005 */
[----:B---3--:R-:W-:Y:S01]  /*1980*/  IMAD.MOV.U32 R3, RZ, RZ, R12 ;  /* 0x000000ffff037224 */ /* 0x008fe200078e000c */
[----:B------:R-:W-:Y:S06]  /*1990*/  @P2 BRA `(.L_x_232) ;  /* 0x00000000001c2947 */ /* 0x000fec0003800000 */
[----:B----4-:R-:W-:Y:S01]  /*19a0*/  ISETP.GE.AND P2, PT, R9, R12, PT ;  /* 0x0000000c0900720c */ /* 0x010fe20003f46270 */
[----:B-1----:R-:W-:Y:S02]  /*19b0*/  IMAD.MOV.U32 R2, RZ, RZ, R7 ;  /* 0x000000ffff027224 */ /* 0x002fe400078e0007 */
[----:B------:R-:W-:-:S10]  /*19c0*/  IMAD.MOV.U32 R3, RZ, RZ, R9 ;  /* 0x000000ffff037224 */ /* 0x000fd400078e0009 */
[----:B------:R-:W-:-:S04]  /*19d0*/  @P2 ISETP.GE.AND P0, PT, R7, R10, PT ;  /* 0x0000000a0700220c */ /* 0x000fc80003f06270 */
[----:B------:R-:W-:-:S04]  /*19e0*/  @P2 ISETP.EQ.AND P0, PT, R12, R9, !P0 ;  /* 0x000000090c00220c */ /* 0x000fc80004702270 */
[----:B------:R-:W-:Y:S02]  /*19f0*/  @P2 SEL R2, R7, R10, P0 ;  /* 0x0000000a07022207 */ /* 0x000fe40000000000 */
[----:B------:R-:W-:-:S07]  /*1a00*/  @P2 SEL R3, R9, R12, P0 ;  /* 0x0000000c09032207 */ /* 0x000fce0000000000 */
.L_x_232:
[----:B------:R-:W-:Y:S05]  /*1a10*/  BSYNC.RECONVERGENT B1 ;  /* 0x0000000000017941 */ /* 0x000fea0003800200 */
.L_x_231:
        /* <DEDUP_REMOVED lines=9> */
[----:B0-2-4-:R-:W0:Y:S02]  /*1ab0*/  LDS.128 R8, [UR4+0x10] ;  /* 0x00001004ff087984 */ /* 0x015e240008000c00 */
        /* <DEDUP_REMOVED lines=63> */
.L_x_198:
[----:B------:R-:W0:Y:S01]  /*1eb0*/  S2R R0, SR_TID.X ;  /* 0x0000000000007919 */ /* 0x000e220000002100 */
[----:B------:R-:W1:Y:S01]  /*1ec0*/  LDC.64 R4, c[0x0][0x380] ;  /* 0x0000e000ff047b82 */ /* 0x000e620000000a00 */
[----:B------:R-:W0:Y:S02]  /*1ed0*/  LDCU UR5, c[0x0][0x388] ;  /* 0x00007100ff0577ac */ /* 0x000e240008000800 */
[----:B0-----:R-:W-:-:S04]  /*1ee0*/  VIADD R6, R0, UR5 ;  /* 0x0000000500067c36 */ /* 0x001fc80008000000 */
[----:B-1----:R-:W-:-:S05]  /*1ef0*/  IMAD.WIDE R4, R6, 0x4, R4 ;  /* 0x0000000406047825 */ /* 0x002fca00078e0204 */
[----:B------:R-:W2:Y:S04]  /*1f00*/  LDG.E R3, desc[UR8][R4.64] ;  /* 0x0000000804037981 */ /* 0x000ea8000c1e1900 */
[----:B------:R-:W2:Y:S04]  /*1f10*/  LDG.E R8, desc[UR8][R4.64+0x400] ;  /* 0x0004000804087981 */ /* 0x000ea8000c1e1900 */
[----:B------:R0:W5:Y:S04]  /*1f20*/  LDG.E R10, desc[UR8][R4.64+0x800] ;  /* 0x00080008040a7981 */ /* 0x000168000c1e1900 */
[----:B------:R0:W5:Y:S04]  /*1f30*/  LDG.E R12, desc[UR8][R4.64+0xc00] ;  /* 0x000c0008040c7981 */ /* 0x000168000c1e1900 */
[----:B------:R0:W5:Y:S04]  /*1f40*/  LDG.E R14, desc[UR8][R4.64+0x1000] ;  /* 0x00100008040e7981 */ /* 0x000168000c1e1900 */
[----:B------:R0:W5:Y:S04]  /*1f50*/  LDG.E R16, desc[UR8][R4.64+0x1400] ;  /* 0x0014000804107981 */ /* 0x000168000c1e1900 */
[----:B------:R0:W5:Y:S04]  /*1f60*/  LDG.E R18, desc[UR8][R4.64+0x1800] ;  /* 0x0018000804127981 */ /* 0x000168000c1e1900 */
[----:B------:R0:W5:Y:S01]  /*1f70*/  LDG.E R20, desc[UR8][R4.64+0x1c00] ;  /* 0x001c000804147981 */ /* 0x000162000c1e1900 */
[----:B------:R-:W-:Y:S01]  /*1f80*/  BSSY.RECONVERGENT B1, `(.L_x_233) ;  /* 0x0000010000017945 */ /* 0x000fe20003800200 */
[----:B------:R-:W-:-:S02]  /*1f90*/  VIADD R7, R6, 0x100 ;  /* 0x0000010006077836 */ /* 0x000fc40000000000 */
[C---:B------:R-:W-:Y:S02]  /*1fa0*/  VIADD R9, R6.reuse, 0x200 ;  /* 0x0000020006097836 */ /* 0x040fe40000000000 */
[C---:B------:R-:W-:Y:S02]  /*1fb0*/  VIADD R11, R6.reuse, 0x300 ;  /* 0x00000300060b7836 */ /* 0x040fe40000000000 */
[C---:B------:R-:W-:Y:S02]  /*1fc0*/  VIADD R13, R6.reuse, 0x400 ;  /* 0x00000400060d7836 */ /* 0x040fe40000000000 */
[C---:B------:R-:W-:Y:S02]  /*1fd0*/  VIADD R15, R6.reuse, 0x500 ;  /* 0x00000500060f7836 */ /* 0x040fe40000000000 */
[C---:B------:R-:W-:Y:S02]  /*1fe0*/  VIADD R17, R6.reuse, 0x600 ;  /* 0x0000060006117836 */ /* 0x040fe40000000000 */
[----:B------:R-:W-:Y:S01]  /*1ff0*/  VIADD R19, R6, 0x700 ;  /* 0x0000070006137836 */ /* 0x000fe20000000000 */
[----:B--2---:R-:W-:-:S13]  /*2000*/  ISETP.GE.AND P0, PT, R8, R3, PT ;  /* 0x000000030800720c */ /* 0x004fda0003f06270 */
[----:B0-----:R-:W-:Y:S05]  /*2010*/  @!P0 BRA `(.L_x_234) ;  /* 0x0000000000108947 */ /* 0x001fea0003800000 */
[----:B------:R-:W-:Y:S01]  /*2020*/  ISETP.GE.AND P0, PT, R6, 0x7fffff00, PT ;  /* 0x7fffff000600780c */ /* 0x000fe20003f06270 */
[----:B------:R-:W-:-:S03]  /*2030*/  IMAD.MOV.U32 R2, RZ, RZ, R6 ;  /* 0x000000ffff027224 */ /* 0x000fc600078e0006 */
[----:B------:R-:W-:-:S13]  /*2040*/  ISETP.NE.OR P0, PT, R3, R8, !P0 ;  /* 0x000000080300720c */ /* 0x000fda0004705670 */
[----:B------:R-:W-:Y:S05]  /*2050*/  @P0 BRA `(.L_x_235) ;  /* 0x0000000000080947 */ /* 0x000fea0003800000 */
.L_x_234:
[----:B------:R-:W-:Y:S02]  /*2060*/  IMAD.MOV.U32 R3, RZ, RZ, R8 ;  /* 0x000000ffff037224 */ /* 0x000fe400078e0008 */
[----:B------:R-:W-:-:S07]  /*2070*/  IMAD.MOV.U32 R2, RZ, RZ, R7 ;  /* 0x000000ffff027224 */ /* 0x000fce00078e0007 */
.L_x_235:
[----:B------:R-:W-:Y:S05]  /*2080*/  BSYNC.RECONVERGENT B1 ;  /* 0x0000000000017941 */ /* 0x000fea0003800200 */
.L_x_233:
        /* <DEDUP_REMOVED lines=8> */
.L_x_237:
[----:B------:R-:W-:Y:S02]  /*2110*/  IMAD.MOV.U32 R2, RZ, RZ, R9 ;  /* 0x000000ffff027224 */ /* 0x000fe400078e0009 */
[----:B------:R-:W-:-:S07]  /*2120*/  IMAD.MOV.U32 R3, RZ, RZ, R10 ;  /* 0x000000ffff037224 */ /* 0x000fce00078e000a */
.L_x_238:
[----:B------:R-:W-:Y:S05]  /*2130*/  BSYNC.RECONVERGENT B1 ;  /* 0x0000000000017941 */ /* 0x000fea0003800200 */
.L_x_236:
        /* <DEDUP_REMOVED lines=8> */
.L_x_240:
[----:B------:R-:W-:Y:S02]  /*21c0*/  IMAD.MOV.U32 R2, RZ, RZ, R11 ;  /* 0x000000ffff027224 */ /* 0x000fe400078e000b */
[----:B------:R-:W-:-:S07]  /*21d0*/  IMAD.MOV.U32 R3, RZ, RZ, R12 ;  /* 0x000000ffff037224 */ /* 0x000fce00078e000c */
.L_x_241:
[----:B------:R-:W-:Y:S05]  /*21e0*/  BSYNC.RECONVERGENT B1 ;  /* 0x0000000000017941 */ /* 0x000fea0003800200 */
.L_x_239:
        /* <DEDUP_REMOVED lines=8> */
.L_x_243:
[----:B------:R-:W-:Y:S02]  /*2270*/  IMAD.MOV.U32 R2, RZ, RZ, R13 ;  /* 0x000000ffff027224 */ /* 0x000fe400078e000d */
[----:B------:R-:W-:-:S07]  /*2280*/  IMAD.MOV.U32 R3, RZ, RZ, R14 ;  /* 0x000000ffff037224 */ /* 0x000fce00078e000e */
.L_x_244:
[----:B------:R-:W-:Y:S05]  /*2290*/  BSYNC.RECONVERGENT B1 ;  /* 0x0000000000017941 */ /* 0x000fea0003800200 */
.L_x_242:
        /* <DEDUP_REMOVED lines=8> */
.L_x_246:
[----:B------:R-:W-:Y:S02]  /*2320*/  IMAD.MOV.U32 R2, RZ, RZ, R15 ;  /* 0x000000ffff027224 */ /* 0x000fe400078e000f */
[----:B------:R-:W-:-:S07]  /*2330*/  IMAD.MOV.U32 R3, RZ, RZ, R16 ;  /* 0x000000ffff037224 */ /* 0x000fce00078e0010 */
.L_x_247:
[----:B------:R-:W-:Y:S05]  /*2340*/  BSYNC.RECONVERGENT B1 ;  /* 0x0000000000017941 */ /* 0x000fea0003800200 */
.L_x_245:
        /* <DEDUP_REMOVED lines=8> */
.L_x_249:
[----:B------:R-:W-:Y:S02]  /*23d0*/  IMAD.MOV.U32 R2, RZ, RZ, R17 ;  /* 0x000000ffff027224 */ /* 0x000fe400078e0011 */
[----:B------:R-:W-:-:S07]  /*23e0*/  IMAD.MOV.U32 R3, RZ, RZ, R18 ;  /* 0x000000ffff037224 */ /* 0x000fce00078e0012 */
.L_x_250:
[----:B------:R-:W-:Y:S05]  /*23f0*/  BSYNC.RECONVERGENT B1 ;  /* 0x0000000000017941 */ /* 0x000fea0003800200 */
.L_x_248:
        /* <DEDUP_REMOVED lines=8> */
.L_x_252:
[----:B------:R-:W-:Y:S02]  /*2480*/  IMAD.MOV.U32 R2, RZ, RZ, R19 ;  /* 0x000000ffff027224 */ /* 0x000fe400078e0013 */
[----:B------:R-:W-:-:S07]  /*2490*/  IMAD.MOV.U32 R3, RZ, RZ, R20 ;  /* 0x000000ffff037224 */ /* 0x000fce00078e0014 */
.L_x_253:
[----:B------:R-:W-:Y:S05]  /*24a0*/  BSYNC.RECONVERGENT B1 ;  /* 0x0000000000017941 */ /* 0x000fea0003800200 */
.L_x_251:
[----:B------:R-:W-:Y:S01]  /*24b0*/  UISETP.GE.U32.AND UP0, UPT, UR4, 0x1000, UPT ;  /* 0x000010000400788c */ /* 0x000fe2000bf06070 */
[----:B------:R-:W-:-:S08]  /*24c0*/  IMAD.MOV.U32 R9, RZ, RZ, 0x800 ;  /* 0x00000800ff097424 */ /* 0x000fd000078e00ff */
[----:B------:R-:W-:Y:S05]  /*24d0*/  BRA.U !UP0, `(.L_x_254) ;  /* 0x0000000508b47547 */ /* 0x000fea000b800000 */
[----:B------:R-:W-:Y:S01]  /*24e0*/  IMAD.MOV.U32 R9, RZ, RZ, 0x800 ;  /* 0x00000800ff097424 */ /* 0x000fe200078e00ff */
[----:B------:R-:W0:Y:S01]  /*24f0*/  LDCU UR5, c[0x0][0x398] ;  /* 0x00007300ff0577ac */ /* 0x000e220008000800 */
[----:B------:R-:W-:-:S12]  /*2500*/  UIADD3 UR6, UPT, UPT, UR4, -0x800, URZ ;  /* 0xfffff80004067890 */ /* 0x000fd8000fffe0ff */
.L_x_277:
[----:B------:R-:W-:-:S05]  /*2510*/  IMAD.WIDE.U32 R10, R9, 0x4, R4 ;  /* 0x00000004090a7825 */ /* 0x000fca00078e0004 */
[----:B------:R-:W2:Y:S04]  /*2520*/  LDG.E R8, desc[UR8][R10.64] ;  /* 0x000000080a087981 */ /* 0x000ea8000c1e1900 */
[----:B------:R-:W3:Y:S01]  /*2530*/  LDG.E R12, desc[UR8][R10.64+0x400] ;  /* 0x000400080a0c7981 */ /* 0x000ee2000c1e1900 */
[----:B------:R-:W-:Y:S01]  /*2540*/  IMAD.IADD R13, R6, 0x1, R9 ;  /* 0x00000001060d7824 */ /* 0x000fe200078e0209 */
[----:B------:R-:W-:Y:S02]  /*2550*/  BSSY.RECONVERGENT B1, `(.L_x_255) ;  /* 0x000001c000017945 */ /* 0x000fe40003800200 */
[----:B------:R-:W5:Y:S02]  /*2560*/  LDG.E R14, desc[UR8][R10.64+0x800] ;  /* 0x000800080a0e7981 */ /* 0x000f64000c1e1900 */
[C---:B------:R-:W-:Y:S01]  /*2570*/  ISETP.GE.AND P0, PT, R13.reuse, R2, PT ;  /* 0x000000020d00720c */ /* 0x040fe20003f06270 */
[C---:B------:R-:W-:Y:S01]  /*2580*/  VIADD R17, R13.reuse, 0x200 ;  /* 0x000002000d117836 */ /* 0x040fe20000000000 */
[----:B------:R-:W5:Y:S01]  /*2590*/  LDG.E R16, desc[UR8][R10.64+0xc00] ;  /* 0x000c00080a107981 */ /* 0x000f62000c1e1900 */
[----:B------:R-:W-:-:S02]  /*25a0*/  VIADD R19, R13, 0x300 ;  /* 0x000003000d137836 */ /* 0x000fc40000000000 */
[C---:B------:R-:W-:Y:S01]  /*25b0*/  VIADD R21, R13.reuse, 0x400 ;  /* 0x000004000d157836 */ /* 0x040fe20000000000 */
[----:B------:R-:W5:Y:S01]  /*25c0*/  LDG.E R18, desc[UR8][R10.64+0x1000] ;  /* 0x001000080a127981 */ /* 0x000f62000c1e1900 */
[----:B------:R-:W-:-:S03]  /*25d0*/  VIADD R23, R13, 0x600 ;  /* 0x000006000d177836 */ /* 0x000fc60000000000 */
[----:B------:R-:W5:Y:S01]  /*25e0*/  LDG.E R20, desc[UR8][R10.64+0x1400] ;  /* 0x001400080a147981 */ /* 0x000f62000c1e1900 */
[----:B------:R-:W-:-:S03]  /*25f0*/  IMAD.IADD R15, R7, 0x1, R9 ;  /* 0x00000001070f7824 */ /* 0x000fc600078e0209 */
[----:B------:R-:W5:Y:S04]  /*2600*/  LDG.E R22, desc[UR8][R10.64+0x1800] ;  /* 0x001800080a167981 */ /* 0x000f68000c1e1900 */
[----:B------:R1:W5:Y:S02]  /*2610*/  LDG.E R24, desc[UR8][R10.64+0x1c00] ;  /* 0x001c00080a187981 */ /* 0x000364000c1e1900 */
[----:B-1----:R-:W-:Y:S01]  /*2620*/  VIADD R11, R13, 0x500 ;  /* 0x000005000d0b7836 */ /* 0x002fe20000000000 */
        /* <DEDUP_REMOVED lines=12> */
.L_x_256:
[----:B------:R-:W-:Y:S02]  /*26f0*/  IMAD.MOV.U32 R2, RZ, RZ, R15 ;  /* 0x000000ffff027224 */ /* 0x000fe400078e000f */
[----:B------:R-:W-:-:S07]  /*2700*/  IMAD.MOV.U32 R3, RZ, RZ, R12 ;  /* 0x000000ffff037224 */ /* 0x000fce00078e000c */
.L_x_257:
[----:B0-----:R-:W-:Y:S05]  /*2710*/  BSYNC.RECONVERGENT B1 ;  /* 0x0000000000017941 */ /* 0x001fea0003800200 */
.L_x_255:
        /* <DEDUP_REMOVED lines=8> */
.L_x_259:
[----:B------:R-:W-:Y:S02]  /*27a0*/  IMAD.MOV.U32 R2, RZ, RZ, R17 ;  /* 0x000000ffff027224 */ /* 0x000fe400078e0011 */
[----:B------:R-:W-:-:S07]  /*27b0*/  IMAD.MOV.U32 R3, RZ, RZ, R14 ;  /* 0x000000ffff037224 */ /* 0x000fce00078e000e */
.L_x_260:
[----:B------:R-:W-:Y:S05]  /*27c0*/  BSYNC.RECONVERGENT B1 ;  /* 0x0000000000017941 */ /* 0x000fea0003800200 */
.L_x_258:
        /* <DEDUP_REMOVED lines=8> */
.L_x_262:
[----:B------:R-:W-:Y:S02]  /*2850*/  IMAD.MOV.U32 R2, RZ, RZ, R19 ;  /* 0x000000ffff027224 */ /* 0x000fe400078e0013 */
[----:B------:R-:W-:-:S07]  /*2860*/  IMAD.MOV.U32 R3, RZ, RZ, R16 ;  /* 0x000000ffff037224 */ /* 0x000fce00078e0010 */
.L_x_263:
[----:B------:R-:W-:Y:S05]  /*2870*/  BSYNC.RECONVERGENT B1 ;  /* 0x0000000000017941 */ /* 0x000fea0003800200 */
.L_x_261:
        /* <DEDUP_REMOVED lines=8> */
.L_x_265:
[----:B------:R-:W-:Y:S02]  /*2900*/  IMAD.MOV.U32 R2, RZ, RZ, R21 ;  /* 0x000000ffff027224 */ /* 0x000fe400078e0015 */
[----:B------:R-:W-:-:S07]  /*2910*/  IMAD.MOV.U32 R3, RZ, RZ, R18 ;  /* 0x000000ffff037224 */ /* 0x000fce00078e0012 */
.L_x_266:
[----:B------:R-:W-:Y:S05]  /*2920*/  BSYNC.RECONVERGENT B1 ;  /* 0x0000000000017941 */ /* 0x000fea0003800200 */
.L_x_264:
        /* <DEDUP_REMOVED lines=8> */
.L_x_268:
[----:B------:R-:W-:Y:S02]  /*29b0*/  IMAD.MOV.U32 R2, RZ, RZ, R11 ;  /* 0x000000ffff027224 */ /* 0x000fe400078e000b */
[----:B------:R-:W-:-:S07]  /*29c0*/  IMAD.MOV.U32 R3, RZ, RZ, R20 ;  /* 0x000000ffff037224 */ /* 0x000fce00078e0014 */
.L_x_269:
[----:B------:R-:W-:Y:S05]  /*29d0*/  BSYNC.RECONVERGENT B1 ;  /* 0x0000000000017941 */ /* 0x000fea0003800200 */
.L_x_267:
        /* <DEDUP_REMOVED lines=8> */
.L_x_271:
[----:B------:R-:W-:Y:S02]  /*2a60*/  IMAD.MOV.U32 R2, RZ, RZ, R23 ;  /* 0x000000ffff027224 */ /* 0x000fe400078e0017 */
[----:B------:R-:W-:-:S07]  /*2a70*/  IMAD.MOV.U32 R3, RZ, RZ, R22 ;  /* 0x000000ffff037224 */ /* 0x000fce00078e0016 */
.L_x_272:
[----:B------:R-:W-:Y:S05]  /*2a80*/  BSYNC.RECONVERGENT B1 ;  /* 0x0000000000017941 */ /* 0x000fea0003800200 */
.L_x_270:
        /* <DEDUP_REMOVED lines=8> */
.L_x_274:
[----:B------:R-:W-:Y:S02]  /*2b10*/  IMAD.MOV.U32 R2, RZ, RZ, R13 ;  /* 0x000000ffff027224 */ /* 0x000fe400078e000d */
[----:B------:R-:W-:-:S07]  /*2b20*/  IMAD.MOV.U32 R3, RZ, RZ, R24 ;  /* 0x000000ffff037224 */ /* 0x000fce00078e0018 */
.L_x_275:
[----:B------:R-:W-:Y:S05]  /*2b30*/  BSYNC.RECONVERGENT B1 ;  /* 0x0000000000017941 */ /* 0x000fea0003800200 */
.L_x_273:
[----:B------:R-:W-:Y:S02]  /*2b40*/  UMOV UR4, UR5 ;  /* 0x0000000500047c82 */ /* 0x000fe40008000000 */
[----:B------:R-:W-:-:S04]  /*2b50*/  IADD3 R8, PT, PT, -R9, UR4, RZ ;  /* 0x0000000409087c10 */ /* 0x000fc8000fffe1ff */
[----:B------:R-:W-:-:S13]  /*2b60*/  ISETP.GE.AND P0, PT, R8, 0x800, PT ;  /* 0x000008000800780c */ /* 0x000fda0003f06270 */
[----:B------:R-:W-:Y:S05]  /*2b70*/  @!P0 BRA `(.L_x_276) ;  /* 0x0000000800a48947 */ /* 0x000fea0003800000 */
[----:B------:R-:W-:-:S05]  /*2b80*/  VIADD R9, R9, 0x800 ;  /* 0x0000080009097836 */ /* 0x000fca0000000000 */
[----:B------:R-:W-:-:S13]  /*2b90*/  ISETP.GT.AND P0, PT, R9, UR6, PT ;  /* 0x0000000609007c0c */ /* 0x000fda000bf04270 */
[----:B------:R-:W-:Y:S05]  /*2ba0*/  @!P0 BRA `(.L_x_277) ;  /* 0xfffffff800588947 */ /* 0x000fea000383ffff */
.L_x_254:
[----:B------:R-:W-:Y:S01]  /*2bb0*/  IADD3 R5, PT, PT, -R9, UR4, RZ ;  /* 0x0000000409057c10 */ /* 0x000fe2000fffe1ff */
[----:B------:R-:W-:Y:S03]  /*2bc0*/  BSSY.RECONVERGENT B1, `(.L_x_276) ;  /* 0x00000a4000017945 */ /* 0x000fe60003800200 */
[----:B------:R-:W-:-:S04]  /*2bd0*/  ISETP.GE.AND P0, PT, R0, R5, PT ;  /* 0x000000050000720c */ /* 0x000fc80003f06270 */
[----:B------:R-:W-:-:S13]  /*2be0*/  ISETP.GE.OR P0, PT, R9, UR4, P0 ;  /* 0x0000000409007c0c */ /* 0x000fda0008706670 */
[----:B------:R-:W-:Y:S05]  /*2bf0*/  @P0 BRA `(.L_x_278) ;  /* 0x0000000800800947 */ /* 0x000fea0003800000 */
[----:B------:R-:W-:Y:S01]  /*2c00*/  LOP3.LUT R10, RZ, R0, RZ, 0x33, !PT ;  /* 0x00000000ff0a7212 */ /* 0x000fe200078e33ff */
[----:B------:R-:W0:Y:S01]  /*2c10*/  LDCU UR5, c[0x0][0x388] ;  /* 0x00007100ff0577ac */ /* 0x000e220008000800 */
[----:B------:R-:W-:Y:S01]  /*2c20*/  BSSY.RECONVERGENT B2, `(.L_x_279) ;  /* 0x0000050000027945 */ /* 0x000fe20003800200 */
[----:B------:R-:W-:Y:S01]  /*2c30*/  IMAD.MOV.U32 R4, RZ, RZ, R0 ;  /* 0x000000ffff047224 */ /* 0x000fe200078e0000 */
[----:B------:R-:W-:-:S04]  /*2c40*/  IADD3 R10, PT, PT, -R9, UR4, R10 ;  /* 0x00000004090a7c10 */ /* 0x000fc8000fffe10a */
[C---:B------:R-:W-:Y:S02]  /*2c50*/  ISETP.GE.U32.AND P0, PT, R10.reuse, 0x700, PT ;  /* 0x000007000a00780c */ /* 0x040fe40003f06070 */
[----:B------:R-:W-:-:S04]  /*2c60*/  LEA.HI R11, R10, 0x1, RZ, 0x18 ;  /* 0x000000010a0b7811 */ /* 0x000fc800078fc0ff */
[----:B------:R-:W-:Y:S01]  /*2c70*/  LOP3.LUT R20, R11, 0x7, RZ, 0xc0, !PT ;  /* 0x000000070b147812 */ /* 0x000fe200078ec0ff */
[----:B0-----:R-:W-:-:S06]  /*2c80*/  VIADD R7, R9, UR5 ;  /* 0x0000000509077c36 */ /* 0x001fcc0008000000 */
[----:B------:R-:W-:Y:S05]  /*2c90*/  @!P0 BRA `(.L_x_280) ;  /* 0x0000000400208947 */ /* 0x000fea0003800000 */
[----:B------:R-:W0:Y:S01]  /*2ca0*/  LDC.64 R4, c[0x0][0x380] ;  /* 0x0000e000ff047b82 */ /* 0x000e220000000a00 */
[----:B------:R-:W-:Y:S01]  /*2cb0*/  LOP3.LUT R8, R11, 0x1fffff8, RZ, 0xc0, !PT ;  /* 0x01fffff80b087812 */ /* 0x000fe200078ec0ff */
[----:B------:R-:W-:Y:S01]  /*2cc0*/  BSSY.RECONVERGENT B3, `(.L_x_281) ;  /* 0x0000044000037945 */ /* 0x000fe20003800200 */
[----:B------:R-:W-:Y:S01]  /*2cd0*/  IMAD.IADD R13, R6, 0x1, R9 ;  /* 0x00000001060d7824 */ /* 0x000fe200078e0209 */
[----:B------:R-:W-:Y:S02]  /*2ce0*/  LOP3.LUT R6, R0, 0x400, RZ, 0xfc, !PT ;  /* 0x0000040000067812 */ /* 0x000fe400078efcff */
[----:B------:R-:W-:Y:S01]  /*2cf0*/  IMAD.MOV R12, RZ, RZ, -R8 ;  /* 0x000000ffff0c7224 */ /* 0x000fe200078e0a08 */
[----:B0-----:R-:W-:-:S05]  /*2d00*/  IADD3 R4, P0, PT, R4, 0x1000, RZ ;  /* 0x0000100004047810 */ /* 0x001fca0007f1e0ff */
[----:B------:R-:W-:-:S08]  /*2d10*/  IMAD.X R5, RZ, RZ, R5, P0 ;  /* 0x000000ffff057224 */ /* 0x000fd000000e0605 */
.L_x_282:
[----:B------:R-:W-:-:S05]  /*2d20*/  IMAD.WIDE R8, R13, 0x4, R4 ;  /* 0x000000040d087825 */ /* 0x000fca00078e0204 */
        /* <DEDUP_REMOVED lines=62> */
.L_x_281:
[----:B------:R-:W-:-:S07]  /*3110*/  VIADD R4, R6, 0xfffffc00 ;  /* 0xfffffc0006047836 */ /* 0x000fce0000000000 */
.L_x_280:
[----:B------:R-:W-:Y:S05]  /*3120*/  BSYNC.RECONVERGENT B2 ;  /* 0x0000000000027941 */ /* 0x000fea0003800200 */
.L_x_279:
        /* <DEDUP_REMOVED lines=38> */
.L_x_284:
[----:B------:R-:W-:Y:S05]  /*3390*/  BSYNC.RECONVERGENT B2 ;  /* 0x0000000000027941 */ /* 0x000fea0003800200 */
.L_x_283:
[----:B------:R-:W-:Y:S05]  /*33a0*/  @!P1 BRA `(.L_x_278) ;  /* 0x0000000000949947 */ /* 0x000fea0003800000 */
[----:B------:R-:W-:Y:S01]  /*33b0*/  ISETP.NE.AND P0, PT, R15, 0x1, PT ;  /* 0x000000010f00780c */ /* 0x000fe20003f05270 */
[----:B------:R-:W-:Y:S01]  /*33c0*/  BSSY.RECONVERGENT B2, `(.L_x_285) ;  /* 0x0000019000027945 */ /* 0x000fe20003800200 */
[----:B------:R-:W-:Y:S01]  /*33d0*/  LOP3.LUT P1, RZ, R10, 0x100, RZ, 0xc0, !PT ;  /* 0x000001000aff7812 */ /* 0x000fe2000782c0ff */
[----:B------:R-:W-:Y:S02]  /*33e0*/  IMAD.MOV.U32 R11, RZ, RZ, R2 ;  /* 0x000000ffff0b7224 */ /* 0x000fe400078e0002 */
[----:B------:R-:W-:-:S08]  /*33f0*/  IMAD.MOV.U32 R6, RZ, RZ, R3 ;  /* 0x000000ffff067224 */ /* 0x000fd000078e0003 */
        /* <DEDUP_REMOVED lines=21> */
.L_x_286:
[----:B------:R-:W-:Y:S05]  /*3550*/  BSYNC.RECONVERGENT B2 ;  /* 0x0000000000027941 */ /* 0x000fea0003800200 */
.L_x_285:
        /* <DEDUP_REMOVED lines=10> */
.L_x_278:
[----:B------:R-:W-:Y:S05]  /*3600*/  BSYNC.RECONVERGENT B1 ;  /* 0x0000000000017941 */ /* 0x000fea0003800200 */
.L_x_276:
        /* <DEDUP_REMOVED lines=19> */
.L_x_288:
[----:B------:R-:W-:Y:S05]  /*3740*/  BSYNC.RECONVERGENT B1 ;  /* 0x0000000000017941 */ /* 0x000fea0003800200 */
.L_x_287:
        /* <DEDUP_REMOVED lines=13> */
.L_x_290:
[----:B------:R-:W-:Y:S05]  /*3820*/  BSYNC.RECONVERGENT B1 ;  /* 0x0000000000017941 */ /* 0x000fea0003800200 */
.L_x_289:
[----:B-1----:R1:W3:Y:S01]  /*3830*/  SHFL.DOWN PT, R7, R2, 0x4, 0x1f ;  /* 0x08801f0002077f89 */ /* 0x0022e200000e0000 */
[----:B------:R-:W-:Y:S01]  /*3840*/  BSSY.RECONVERGENT B1, `(.L_x_291) ;  /* 0x000000c000017945 */ /* 0x000fe20003800200 */
[----:B0-----:R-:W-:Y:S02]  /*3850*/  IMAD.MOV.U32 R4, RZ, RZ, R2 ;  /* 0x000000ffff047224 */ /* 0x001fe400078e0002 */
[----:B--2---:R1:W0:Y:S01]  /*3860*/  SHFL.DOWN PT, R6, R3, 0x4, 0x1f ;  /* 0x08801f0003067f89 */ /* 0x00422200000e0000 */
        /* <DEDUP_REMOVED lines=9> */
.L_x_292:
[----:B------:R-:W-:Y:S05]  /*3900*/  BSYNC.RECONVERGENT B1 ;  /* 0x0000000000017941 */ /* 0x000fea0003800200 */
.L_x_291:
[----:B---3--:R2:W3:Y:S01]  /*3910*/  SHFL.DOWN PT, R7, R4, 0x8, 0x1f ;  /* 0x09001f0004077f89 */ /* 0x0084e200000e0000 */
[----:B------:R-:W-:Y:S01]  /*3920*/  BSSY.RECONVERGENT B1, `(.L_x_293) ;  /* 0x000000c000017945 */ /* 0x000fe20003800200 */
[----:B-1----:R-:W-:Y:S02]  /*3930*/  IMAD.MOV.U32 R2, RZ, RZ, R4 ;  /* 0x000000ffff027224 */ /* 0x002fe400078e0004 */
[----:B0-----:R2:W0:Y:S01]  /*3940*/  SHFL.DOWN PT, R6, R5, 0x8, 0x1f ;  /* 0x09001f0005067f89 */ /* 0x00142200000e0000 */
        /* <DEDUP_REMOVED lines=9> */
.L_x_294:
[----:B------:R-:W-:Y:S05]  /*39e0*/  BSYNC.RECONVERGENT B1 ;  /* 0x0000000000017941 */ /* 0x000fea0003800200 */
.L_x_293:
[----:B--2---:R1:W2:Y:S01]  /*39f0*/  SHFL.DOWN PT, R4, R2, 0x10, 0x1f ;  /* 0x0a001f0002047f89 */ /* 0x0042a200000e0000 */
[----:B------:R-:W-:Y:S03]  /*3a00*/  BSSY.RECONVERGENT B1, `(.L_x_295) ;  /* 0x0000012000017945 */ /* 0x000fe60003800200 */
[----:B------:R1:W4:Y:S01]  /*3a10*/  SHFL.DOWN PT, R5, R3, 0x10, 0x1f ;  /* 0x0a001f0003057f89 */ /* 0x00032200000e0000 */
[----:B------:R-:W-:Y:S05]  /*3a20*/  @P1 BRA `(.L_x_296) ;  /* 0x00000000003c1947 */ /* 0x000fea0003800000 */
[----:B------:R-:W-:Y:S02]  /*3a30*/  ISETP.NE.AND P2, PT, R8, RZ, PT ;  /* 0x000000ff0800720c */ /* 0x000fe40003f45270 */
[----:B----4-:R-:W-:-:S11]  /*3a40*/  ISETP.GE.AND P1, PT, R5, R3, PT ;  /* 0x000000030500720c */ /* 0x010fd60003f26270 */
[----:B------:R-:W4:Y:S01]  /*3a50*/  @!P2 S2R R8, SR_CgaCtaId ;  /* 0x000000000008a919 */ /* 0x000f220000008800 */
[----:B---3--:R-:W-:Y:S02]  /*3a60*/  @!P2 MOV R7, 0x400 ;  /* 0x000004000007a802 */ /* 0x008fe40000000f00 */
[----:B0-----:R-:W-:Y:S02]  /*3a70*/  @!P2 SHF.R.U32.HI R6, RZ, 0x2, R0 ;  /* 0x00000002ff06a819 */ /* 0x001fe40000011600 */
        /* <DEDUP_REMOVED lines=10> */
.L_x_296:
[----:B------:R-:W-:Y:S05]  /*3b20*/  BSYNC.RECONVERGENT B1 ;  /* 0x0000000000017941 */ /* 0x000fea0003800200 */
.L_x_295:
        /* <DEDUP_REMOVED lines=45> */
.L_x_222:
[----:B------:R-:W-:Y:S05]  /*3e00*/  BSYNC.RECONVERGENT B0 ;  /* 0x0000000000007941 */ /* 0x000fea0003800200 */
.L_x_197:
[----:B------:R-:W5:Y:S02]  /*3e10*/  S2R R0, SR_TID.X ;  /* 0x0000000000007919 */ /* 0x000f640000002100 */
[----:B-----5:R-:W-:-:S13]  /*3e20*/  ISETP.NE.AND P0, PT, R0, RZ, PT ;  /* 0x000000ff0000720c */ /* 0x020fda0003f05270 */
[----:B------:R-:W-:Y:S05]  /*3e30*/  @P0 EXIT ;  /* 0x000000000000094d */ /* 0x000fea0003800000 */
[----:B0-2-4-:R-:W0:Y:S02]  /*3e40*/  LDC.64 R4, c[0x0][0x390] ;  /* 0x0000e400ff047b82 */ /* 0x015e240000000a00 */
[----:B0-----:R-:W-:Y:S04]  /*3e50*/  STG.E desc[UR8][R4.64], R2 ;  /* 0x0000000204007986 */ /* 0x001fe8000c101908 */
[----:B------:R-:W-:Y:S01]  /*3e60*/  STG.E desc[UR8][R4.64+0x4], R3 ;  /* 0x0000040304007986 */ /* 0x000fe2000c101908 */
[----:B------:R-:W-:Y:S05]  /*3e70*/  EXIT ;  /* 0x000000000000794d */ /* 0x000fea0003800000 */
.L_x_297:
        /* <DEDUP_REMOVED lines=16> */
.L_x_600:


//--------------------- .text._ZN3cub18CUB_300001_SM_10006detail6reduce28DeviceReduceSingleTileKernelINS2_10policy_hubINS0_12KeyValuePairIiiEEiNS0_6ArgMaxEE10Policy1000EPS6_SA_iS7_NS2_20empty_problem_init_tIS6_EES6_N4cuda3std3__410__identityEEEvT0_T1_T2_T3_T4_T6_ --------------------------
	.section	.text._ZN3cub18CUB_300001_SM_10006detail6reduce28DeviceReduceSingleTileKernelINS2_10policy_hubINS0_12KeyValuePairIiiEEiNS0_6ArgMaxEE10Policy1000EPS6_SA_iS7_NS2_20empty_problem_init_tIS6_EES6_N4cuda3std3__410__identityEEEvT0_T1_T2_T3_T4_T6_,"ax",@progbits
	.align	128
        .global         _ZN3cub18CUB_300001_SM_10006detail6reduce28DeviceReduceSingleTileKernelINS2_10policy_hubINS0_12KeyValuePairIiiEEiNS0_6ArgMaxEE10Policy1000EPS6_SA_iS7_NS2_20empty_problem_init_tIS6_EES6_N4cuda3std3__410__identityEEEvT0_T1_T2_T3_T4_T6_
        .type           _ZN3cub18CUB_300001_SM_10006detail6reduce28DeviceReduceSingleTileKernelINS2_10policy_hubINS0_12KeyValuePairIiiEEiNS0_6ArgMaxEE10Policy1000EPS6_SA_iS7_NS2_20empty_problem_init_tIS6_EES6_N4cuda3std3__410__identityEEEvT0_T1_T2_T3_T4_T6_,@function
        .size           _ZN3cub18CUB_300001_SM_10006detail6reduce28DeviceReduceSingleTileKernelINS2_10policy_hubINS0_12KeyValuePairIiiEEiNS0_6ArgMaxEE10Policy1000EPS6_SA_iS7_NS2_20empty_problem_init_tIS6_EES6_N4cuda3std3__410__identityEEEvT0_T1_T2_T3_T4_T6_,(.L_x_601 - _ZN3cub18CUB_300001_SM_10006detail6reduce28DeviceReduceSingleTileKernelINS2_10policy_hubINS0_12KeyValuePairIiiEEiNS0_6ArgMaxEE10Policy1000EPS6_SA_iS7_NS2_20empty_problem_init_tIS6_EES6_N4cuda3std3__410__identityEEEvT0_T1_T2_T3_T4_T6_)
        .other          _ZN3cub18CUB_300001_SM_10006detail6reduce28DeviceReduceSingleTileKernelINS2_10policy_hubINS0_12KeyValuePairIiiEEiNS0_6ArgMaxEE10Policy1000EPS6_SA_iS7_NS2_20empty_problem_init_tIS6_EES6_N4cuda3std3__410__identityEEEvT0_T1_T2_T3_T4_T6_,@"STO_CUDA_ENTRY STV_DEFAULT"
_ZN3cub18CUB_300001_SM_10006detail6reduce28DeviceReduceSingleTileKernelINS2_10policy_hubINS0_12KeyValuePairIiiEEiNS0_6ArgMaxEE10Policy1000EPS6_SA_iS7_NS2_20empty_problem_init_tIS6_EES6_N4cuda3std3__410__identityEEEvT0_T1_T2_T3_T4_T6_:
.text._ZN3cub18CUB_300001_SM_10006detail6reduce28DeviceReduceSingleTileKernelINS2_10policy_hubINS0_12KeyValuePairIiiEEiNS0_6ArgMaxEE10Policy1000EPS6_SA_iS7_NS2_20empty_problem_init_tIS6_EES6_N4cuda3std3__410__identityEEEvT0_T1_T2_T3_T4_T6_:
        /* <DEDUP_REMOVED lines=13> */
.L_x_298:
        /* <DEDUP_REMOVED lines=13> */
.L_x_302:
[----:B------:R-:W-:Y:S05]  /*01a0*/  BSYNC.RECONVERGENT B1 ;  /* 0x0000000000017941 */ /* 0x000fea0003800200 */
.L_x_301:
        /* <DEDUP_REMOVED lines=17> */
.L_x_307:
[----:B------:R-:W2:Y:S04]  /*02c0*/  LDG.E.CONSTANT R9, desc[UR8][R2.64+0x4] ;  /* 0x0000040802097981 */ /* 0x000ea8000c1e9900 */
[----:B------:R0:W3:Y:S01]  /*02d0*/  LDG.E.CONSTANT R8, desc[UR8][R2.64] ;  /* 0x0000000802087981 */ /* 0x0000e2000c1e9900 */
[----:B------:R-:W-:Y:S02]  /*02e0*/  VIADD R4, R4, 0x1 ;  /* 0x0000000104047836 */ /* 0x000fe40000000000 */
[----:B------:R-:W-:-:S03]  /*02f0*/  VIADD R11, R11, 0x100 ;  /* 0x000001000b0b7836 */ /* 0x000fc60000000000 */
[----:B------:R-:W-:Y:S02]  /*0300*/  ISETP.NE.AND P4, PT, R4, RZ, PT ;  /* 0x000000ff0400720c */ /* 0x000fe40003f85270 */
[----:B0-----:R-:W-:-:S05]  /*0310*/  IADD3 R2, P3, PT, R2, 0x800, RZ ;  /* 0x0000080002027810 */ /* 0x001fca0007f7e0ff */
[----:B------:R-:W-:Y:S01]  /*0320*/  IMAD.X R3, RZ, RZ, R3, P3 ;  /* 0x000000ffff037224 */ /* 0x000fe200018e0603 */
[----:B--2---:R-:W-:-:S13]  /*0330*/  ISETP.GT.AND P1, PT, R9, R6, PT ;  /* 0x000000060900720c */ /* 0x004fda0003f24270 */
[----:B---3--:R-:W-:-:S04]  /*0340*/  @!P1 ISETP.GE.AND P0, PT, R8, R5, PT ;  /* 0x000000050800920c */ /* 0x008fc80003f06270 */
[----:B------:R-:W-:-:S04]  /*0350*/  @!P1 ISETP.EQ.AND P0, PT, R6, R9, !P0 ;  /* 0x000000090600920c */ /* 0x000fc80004702270 */
[----:B------:R-:W-:Y:S02]  /*0360*/  @!P1 SEL R8, R8, R5, P0 ;  /* 0x0000000508089207 */ /* 0x000fe40000000000 */
[----:B------:R-:W-:-:S03]  /*0370*/  @!P1 SEL R9, R9, R6, P0 ;  /* 0x0000000609099207 */ /* 0x000fc60000000000 */
[----:B------:R-:W-:Y:S02]  /*0380*/  IMAD.MOV.U32 R5, RZ, RZ, R8 ;  /* 0x000000ffff057224 */ /* 0x000fe400078e0008 */
[----:B------:R-:W-:Y:S01]  /*0390*/  IMAD.MOV.U32 R6, RZ, RZ, R9 ;  /* 0x000000ffff067224 */ /* 0x000fe200078e0009 */
[----:B------:R-:W-:Y:S06]  /*03a0*/  @P4 BRA `(.L_x_307) ;  /* 0xfffffffc00c44947 */ /* 0x000fec000383ffff */
.L_x_306:
[----:B------:R-:W-:Y:S05]  /*03b0*/  BSYNC.RECONVERGENT B2 ;  /* 0x0000000000027941 */ /* 0x000fea0003800200 */
.L_x_305:
        /* <DEDUP_REMOVED lines=11> */
.L_x_310:
        /* <DEDUP_REMOVED lines=36> */
[----:B--2--5:R-:W-:-:S13]  /*06b0*/  ISETP.GT.AND P2, PT, R20, R9, PT ;  /* 0x000000091400720c */ /* 0x024fda0003f44270 */
[----:B---3--:R-:W-:-:S04]  /*06c0*/  @!P2 ISETP.GE.AND P1, PT, R18, R8, PT ;  /* 0x000000081200a20c */ /* 0x008fc80003f26270 */
[----:B------:R-:W-:-:S04]  /*06d0*/  @!P2 ISETP.EQ.AND P1, PT, R9, R20, !P1 ;  /* 0x000000140900a20c */ /* 0x000fc80004f22270 */
[----:B------:R-:W-:Y:S02]  /*06e0*/  @!P2 SEL R20, R20, R9, P1 ;  /* 0x000000091414a207 */ /* 0x000fe40000800000 */
[----:B------:R-:W-:Y:S01]  /*06f0*/  @!P2 SEL R18, R18, R8, P1 ;  /* 0x000000081212a207 */ /* 0x000fe20000800000 */
[----:B------:R-:W2:Y:S01]  /*0700*/  LDG.E.CONSTANT R9, desc[UR8][R4.64+0x1804] ;  /* 0x0018040804097981 */ /* 0x000ea2000c1e9900 */
[----:B----4-:R-:W-:-:S03]  /*0710*/  ISETP.GT.AND P3, PT, R17, R20, PT ;  /* 0x000000141100720c */ /* 0x010fc60003f64270 */
[----:B------:R-:W3:Y:S10]  /*0720*/  LDG.E.CONSTANT R8, desc[UR8][R4.64+0x1800] ;  /* 0x0018000804087981 */ /* 0x000ef4000c1e9900 */
[----:B------:R-:W-:-:S04]  /*0730*/  @!P3 ISETP.GE.AND P1, PT, R15, R18, PT ;  /* 0x000000120f00b20c */ /* 0x000fc80003f26270 */
[----:B------:R-:W-:-:S04]  /*0740*/  @!P3 ISETP.EQ.AND P1, PT, R20, R17, !P1 ;  /* 0x000000111400b20c */ /* 0x000fc80004f22270 */
[----:B------:R-:W-:Y:S02]  /*0750*/  @!P3 SEL R17, R17, R20, P1 ;  /* 0x000000141111b207 */ /* 0x000fe40000800000 */
[----:B------:R-:W4:Y:S02]  /*0760*/  LDG.E.CONSTANT R20, desc[UR8][R4.64+0x1004] ;  /* 0x0010040804147981 */ /* 0x000f24000c1e9900 */
[----:B------:R-:W-:Y:S02]  /*0770*/  ISETP.GT.AND P2, PT, R16, R17, PT ;  /* 0x000000111000720c */ /* 0x000fe40003f44270 */
[----:B------:R-:W-:-:S11]  /*0780*/  @!P3 SEL R15, R15, R18, P1 ;  /* 0x000000120f0fb207 */ /* 0x000fd60000800000 */
[----:B------:R-:W-:-:S04]  /*0790*/  @!P2 ISETP.GE.AND P1, PT, R14, R15, PT ;  /* 0x0000000f0e00a20c */ /* 0x000fc80003f26270 */
[----:B------:R-:W-:-:S04]  /*07a0*/  @!P2 ISETP.EQ.AND P1, PT, R17, R16, !P1 ;  /* 0x000000101100a20c */ /* 0x000fc80004f22270 */
[----:B------:R-:W-:-:S04]  /*07b0*/  @!P2 SEL R16, R16, R17, P1 ;  /* 0x000000111010a207 */ /* 0x000fc80000800000 */
        /* <DEDUP_REMOVED lines=55> */
[----:B----4-:R-:W-:Y:S02]  /*0b30*/  ISETP.GT.AND P2, PT, R20, R37, PT ;  /* 0x000000251400720c */ /* 0x010fe40003f44270 */
[----:B------:R-:W-:-:S11]  /*0b40*/  @!P3 SEL R7, R7, R38, P1 ;  /* 0x000000260707b207 */ /* 0x000fd60000800000 */
[----:B------:R-:W-:-:S04]  /*0b50*/  @!P2 ISETP.GE.AND P1, PT, R6, R7, PT ;  /* 0x000000070600a20c */ /* 0x000fc80003f26270 */
[----:B------:R-:W-:-:S04]  /*0b60*/  @!P2 ISETP.EQ.AND P1, PT, R37, R20, !P1 ;  /* 0x000000142500a20c */ /* 0x000fc80004f22270 */
[----:B------:R-:W-:Y:S01]  /*0b70*/  @!P2 SEL R20, R20, R37, P1 ;  /* 0x000000251414a207 */ /* 0x000fe20000800000 */
[----:B------:R-:W-:-:S03]  /*0b80*/  VIADD R11, R11, 0x1000 ;  /* 0x000010000b0b7836 */ /* 0x000fc60000000000 */
[----:B--2---:R-:W-:Y:S02]  /*0b90*/  ISETP.GT.AND P3, PT, R9, R20, PT ;  /* 0x000000140900720c */ /* 0x004fe40003f64270 */
[----:B------:R-:W-:Y:S02]  /*0ba0*/  @!P2 SEL R6, R6, R7, P1 ;  /* 0x000000070606a207 */ /* 0x000fe40000800000 */
[----:B------:R-:W-:-:S09]  /*0bb0*/  ISETP.GE.AND P2, PT, R11, R12, PT ;  /* 0x0000000c0b00720c */ /* 0x000fd20003f46270 */
[----:B---3--:R-:W-:-:S04]  /*0bc0*/  @!P3 ISETP.GE.AND P1, PT, R8, R6, PT ;  /* 0x000000060800b20c */ /* 0x008fc80003f26270 */
[----:B------:R-:W-:-:S04]  /*0bd0*/  @!P3 ISETP.EQ.AND P1, PT, R20, R9, !P1 ;  /* 0x000000091400b20c */ /* 0x000fc80004f22270 */
[----:B------:R-:W-:Y:S02]  /*0be0*/  @!P3 SEL R9, R9, R20, P1 ;  /* 0x000000140909b207 */ /* 0x000fe40000800000 */
[----:B------:R-:W-:Y:S01]  /*0bf0*/  @!P3 SEL R8, R8, R6, P1 ;  /* 0x000000060808b207 */ /* 0x000fe20000800000 */
[----:B------:R-:W-:Y:S06]  /*0c00*/  @!P2 BRA `(.L_x_310) ;  /* 0xfffffff80018a947 */ /* 0x000fec000383ffff */
.L_x_309:
[----:B------:R-:W-:Y:S05]  /*0c10*/  BSYNC.RECONVERGENT B2 ;  /* 0x0000000000027941 */ /* 0x000fea0003800200 */
.L_x_308:
        /* <DEDUP_REMOVED lines=26> */
[----:B------:R-:W2:Y:S01]  /*0dc0*/  LDG.E.CONSTANT R9, desc[UR8][R4.64+0x1804] ;  /* 0x0018040804097981 */ /* 0x000ea2000c1e9900 */
[----:B------:R-:W-:-:S03]  /*0dd0*/  @!P1 SEL R7, R7, R8, P0 ;  /* 0x0000000807079207 */ /* 0x000fc60000000000 */
[----:B------:R-:W3:Y:S01]  /*0de0*/  LDG.E.CONSTANT R8, desc[UR8][R4.64+0x1800] ;  /* 0x0018000804087981 */ /* 0x000ee2000c1e9900 */
[----:B----4-:R-:W-:-:S13]  /*0df0*/  ISETP.GT.AND P1, PT, R13, R6, PT ;  /* 0x000000060d00720c */ /* 0x010fda0003f24270 */
        /* <DEDUP_REMOVED lines=27> */
[----:B------:R-:W-:Y:S02]  /*0fb0*/  @!P2 SEL R22, R22, R19, P0 ;  /* 0x000000131616a207 */ /* 0x000fe40000000000 */
[----:B------:R-:W-:Y:S01]  /*0fc0*/  @!P2 SEL R21, R21, R20, P0 ;  /* 0x000000141515a207 */ /* 0x000fe20000000000 */
[----:B------:R-:W-:Y:S01]  /*0fd0*/  VIADD R11, R23, 0x400 ;  /* 0x00000400170b7836 */ /* 0x000fe20000000000 */
[----:B------:R-:W-:Y:S02]  /*0fe0*/  PLOP3.LUT P0, PT, PT, PT, PT, 0x8, 0x80 ;  /* 0x000000000080781c */ /* 0x000fe40003f0e170 */
[----:B--2---:R-:W-:-:S13]  /*0ff0*/  ISETP.GT.AND P3, PT, R9, R22, PT ;  /* 0x000000160900720c */ /* 0x004fda0003f64270 */
[----:B---3--:R-:W-:-:S04]  /*1000*/  @!P3 ISETP.GE.AND P1, PT, R8, R21, PT ;  /* 0x000000150800b20c */ /* 0x008fc80003f26270 */
[----:B------:R-:W-:-:S04]  /*1010*/  @!P3 ISETP.EQ.AND P1, PT, R22, R9, !P1 ;  /* 0x000000091600b20c */ /* 0x000fc80004f22270 */
[----:B------:R-:W-:Y:S02]  /*1020*/  @!P3 SEL R9, R9, R22, P1 ;  /* 0x000000160909b207 */ /* 0x000fe40000800000 */
[----:B------:R-:W-:-:S07]  /*1030*/  @!P3 SEL R8, R8, R21, P1 ;  /* 0x000000150808b207 */ /* 0x000fce0000800000 */
.L_x_312:
[----:B------:R-:W-:Y:S05]  /*1040*/  BSYNC.RECONVERGENT B2 ;  /* 0x0000000000027941 */ /* 0x000fea0003800200 */
.L_x_311:
        /* <DEDUP_REMOVED lines=26> */
[----:B------:R-:W-:Y:S02]  /*11f0*/  @!P2 SEL R11, R11, R6, P0 ;  /* 0x000000060b0ba207 */ /* 0x000fe40000000000 */
[----:B--2---:R-:W-:-:S13]  /*1200*/  ISETP.GT.AND P1, PT, R9, R10, PT ;  /* 0x0000000a0900720c */ /* 0x004fda0003f24270 */
[----:B---3--:R-:W-:-:S04]  /*1210*/  @!P1 ISETP.GE.AND P0, PT, R8, R11, PT ;  /* 0x0000000b0800920c */ /* 0x008fc80003f06270 */
[----:B------:R-:W-:-:S04]  /*1220*/  @!P1 ISETP.EQ.AND P0, PT, R10, R9, !P0 ;  /* 0x000000090a00920c */ /* 0x000fc80004702270 */
[----:B------:R-:W-:Y:S02]  /*1230*/  @!P1 SEL R9, R9, R10, P0 ;  /* 0x0000000a09099207 */ /* 0x000fe40000000000 */
[----:B------:R-:W-:-:S07]  /*1240*/  @!P1 SEL R8, R8, R11, P0 ;  /* 0x0000000b08089207 */ /* 0x000fce0000000000 */
.L_x_304:
[----:B------:R-:W-:Y:S05]  /*1250*/  BSYNC.RECONVERGENT B1 ;  /* 0x0000000000017941 */ /* 0x000fea0003800200 */
.L_x_303:
        /* <DEDUP_REMOVED lines=15> */
[----:B------:R-:W-:Y:S01]  /*1350*/  ISETP.GT.AND P5, PT, R4, R9, PT ;  /* 0x000000090400720c */ /* 0x000fe20003fa4270 */
[----:B------:R-:W-:Y:S02]  /*1360*/  IMAD.MOV.U32 R2, RZ, RZ, R4 ;  /* 0x000000ffff027224 */ /* 0x000fe400078e0004 */
[----:B------:R-:W-:-:S10]  /*1370*/  IMAD.MOV.U32 R3, RZ, RZ, R5 ;  /* 0x000000ffff037224 */ /* 0x000fd400078e0005 */
[----:B------:R-:W-:-:S04]  /*1380*/  @!P5 ISETP.GE.AND P0, PT, R5, R8, PT ;  /* 0x000000080500d20c */ /* 0x000fc80003f06270 */
[----:B------:R-:W-:-:S04]  /*1390*/  @!P5 ISETP.EQ.AND P0, PT, R9, R4, !P0 ;  /* 0x000000040900d20c */ /* 0x000fc80004702270 */
[----:B------:R-:W-:Y:S02]  /*13a0*/  @!P5 SEL R2, R4, R9, P0 ;  /* 0x000000090402d207 */ /* 0x000fe40000000000 */
[----:B------:R-:W-:-:S07]  /*13b0*/  @!P5 SEL R3, R5, R8, P0 ;  /* 0x000000080503d207 */ /* 0x000fce0000000000 */
.L_x_315:
[----:B------:R-:W-:Y:S05]  /*13c0*/  BSYNC.RECONVERGENT B1 ;  /* 0x0000000000017941 */ /* 0x000fea0003800200 */
.L_x_314:
[----:B------:R0:W1:Y:S01]  /*13d0*/  SHFL.DOWN PT, R6, R3, 0x2, 0x1f ;  /* 0x08401f0003067f89 */ /* 0x00006200000e0000 */
[----:B------:R-:W-:Y:S01]  /*13e0*/  BSSY.RECONVERGENT B1, `(.L_x_316) ;  /* 0x000000c000017945 */ /* 0x000fe20003800200 */
[----:B------:R-:W-:Y:S02]  /*13f0*/  IMAD.MOV.U32 R4, RZ, RZ, R2 ;  /* 0x000000ffff047224 */ /* 0x000fe400078e0002 */
[----:B------:R0:W2:Y:S01]  /*1400*/  SHFL.DOWN PT, R7, R2, 0x2, 0x1f ;  /* 0x08401f0002077f89 */ /* 0x0000a200000e0000 */
[----:B------:R-:W-:Y:S01]  /*1410*/  IMAD.MOV.U32 R5, RZ, RZ, R3 ;  /* 0x000000ffff057224 */ /* 0x000fe200078e0003 */
[----:B------:R-:W-:Y:S06]  /*1420*/  @P4 BRA `(.L_x_317) ;  /* 0x00000000001c4947 */ /* 0x000fec0003800000 */
[----:B--2---:R-:W-:Y:S01]  /*1430*/  ISETP.GT.AND P4, PT, R7, R2, PT ;  /* 0x000000020700720c */ /* 0x004fe20003f84270 */
[----:B------:R-:W-:Y:S02]  /*1440*/  IMAD.MOV.U32 R4, RZ, RZ, R7 ;  /* 0x000000ffff047224 */ /* 0x000fe400078e0007 */
[----:B-1----:R-:W-:-:S10]  /*1450*/  IMAD.MOV.U32 R5, RZ, RZ, R6 ;  /* 0x000000ffff057224 */ /* 0x002fd400078e0006 */
[----:B------:R-:W-:-:S04]  /*1460*/  @!P4 ISETP.GE.AND P0, PT, R6, R3, PT ;  /* 0x000000030600c20c */ /* 0x000fc80003f06270 */
[----:B------:R-:W-:-:S04]  /*1470*/  @!P4 ISETP.EQ.AND P0, PT, R2, R7, !P0 ;  /* 0x000000070200c20c */ /* 0x000fc80004702270 */
[----:B------:R-:W-:Y:S02]  /*1480*/  @!P4 SEL R4, R7, R2, P0 ;  /* 0x000000020704c207 */ /* 0x000fe40000000000 */
[----:B------:R-:W-:-:S07]  /*1490*/  @!P4 SEL R5, R6, R3, P0 ;  /* 0x000000030605c207 */ /* 0x000fce0000000000 */
.L_x_317:
[----:B------:R-:W-:Y:S05]  /*14a0*/  BSYNC.RECONVERGENT B1 ;  /* 0x0000000000017941 */ /* 0x000fea0003800200 */
.L_x_316:
[----:B0-----:R0:W3:Y:S01]  /*14b0*/  SHFL.DOWN PT, R2, R5, 0x4, 0x1f ;  /* 0x08801f0005027f89 */ /* 0x0010e200000e0000 */
[----:B------:R-:W-:Y:S01]  /*14c0*/  BSSY.RECONVERGENT B1, `(.L_x_318) ;  /* 0x000000c000017945 */ /* 0x000fe20003800200 */
[----:B-1----:R-:W-:Y:S02]  /*14d0*/  IMAD.MOV.U32 R6, RZ, RZ, R4 ;  /* 0x000000ffff067224 */ /* 0x002fe400078e0004 */
[----:B------:R0:W1:Y:S01]  /*14e0*/  SHFL.DOWN PT, R3, R4, 0x4, 0x1f ;  /* 0x08801f0004037f89 */ /* 0x00006200000e0000 */
[----:B--2---:R-:W-:Y:S01]  /*14f0*/  IMAD.MOV.U32 R7, RZ, RZ, R5 ;  /* 0x000000ffff077224 */ /* 0x004fe200078e0005 */
[----:B------:R-:W-:Y:S06]  /*1500*/  @P3 BRA `(.L_x_319) ;  /* 0x00000000001c3947 */ /* 0x000fec0003800000 */
[----:B-1----:R-:W-:Y:S01]  /*1510*/  ISETP.GT.AND P3, PT, R3, R4, PT ;  /* 0x000000040300720c */ /* 0x002fe20003f64270 */
[----:B------:R-:W-:Y:S02]  /*1520*/  IMAD.MOV.U32 R6, RZ, RZ, R3 ;  /* 0x000000ffff067224 */ /* 0x000fe400078e0003 */
[----:B---3--:R-:W-:-:S10]  /*1530*/  IMAD.MOV.U32 R7, RZ, RZ, R2 ;  /* 0x000000ffff077224 */ /* 0x008fd400078e0002 */
[----:B------:R-:W-:-:S04]  /*1540*/  @!P3 ISETP.GE.AND P0, PT, R2, R5, PT ;  /* 0x000000050200b20c */ /* 0x000fc80003f06270 */
[----:B------:R-:W-:-:S04]  /*1550*/  @!P3 ISETP.EQ.AND P0, PT, R4, R3, !P0 ;  /* 0x000000030400b20c */ /* 0x000fc80004702270 */
[----:B------:R-:W-:Y:S02]  /*1560*/  @!P3 SEL R6, R3, R4, P0 ;  /* 0x000000040306b207 */ /* 0x000fe40000000000 */
[----:B------:R-:W-:-:S07]  /*1570*/  @!P3 SEL R7, R2, R5, P0 ;  /* 0x000000050207b207 */ /* 0x000fce0000000000 */
.L_x_319:
[----:B------:R-:W-:Y:S05]  /*1580*/  BSYNC.RECONVERGENT B1 ;  /* 0x0000000000017941 */ /* 0x000fea0003800200 */
.L_x_318:
[----:B0-----:R0:W2:Y:S01]  /*1590*/  SHFL.DOWN PT, R4, R7, 0x8, 0x1f ;  /* 0x09001f0007047f89 */ /* 0x0010a200000e0000 */
[----:B------:R-:W-:Y:S01]  /*15a0*/  BSSY.RECONVERGENT B1, `(.L_x_320) ;  /* 0x000000c000017945 */ /* 0x000fe20003800200 */
[----:B-1----:R-:W-:Y:S02]  /*15b0*/  IMAD.MOV.U32 R3, RZ, RZ, R6 ;  /* 0x000000ffff037224 */ /* 0x002fe400078e0006 */
[----:B------:R0:W1:Y:S01]  /*15c0*/  SHFL.DOWN PT, R5, R6, 0x8, 0x1f ;  /* 0x09001f0006057f89 */ /* 0x00006200000e0000 */
[----:B---3--:R-:W-:Y:S01]  /*15d0*/  IMAD.MOV.U32 R2, RZ, RZ, R7 ;  /* 0x000000ffff027224 */ /* 0x008fe200078e0007 */
[----:B------:R-:W-:Y:S06]  /*15e0*/  @P2 BRA `(.L_x_321) ;  /* 0x00000000001c2947 */ /* 0x000fec0003800000 */
[----:B-1----:R-:W-:Y:S01]  /*15f0*/  ISETP.GT.AND P2, PT, R5, R6, PT ;  /* 0x000000060500720c */ /* 0x002fe20003f44270 */
[----:B------:R-:W-:Y:S02]  /*1600*/  IMAD.MOV.U32 R3, RZ, RZ, R5 ;  /* 0x000000ffff037224 */ /* 0x000fe400078e0005 */
[----:B--2---:R-:W-:-:S10]  /*1610*/  IMAD.MOV.U32 R2, RZ, RZ, R4 ;  /* 0x000000ffff027224 */ /* 0x004fd400078e0004 */
[----:B------:R-:W-:-:S04]  /*1620*/  @!P2 ISETP.GE.AND P0, PT, R4, R7, PT ;  /* 0x000000070400a20c */ /* 0x000fc80003f06270 */
[----:B------:R-:W-:-:S04]  /*1630*/  @!P2 ISETP.EQ.AND P0, PT, R6, R5, !P0 ;  /* 0x000000050600a20c */ /* 0x000fc80004702270 */
[----:B------:R-:W-:Y:S02]  /*1640*/  @!P2 SEL R3, R5, R6, P0 ;  /* 0x000000060503a207 */ /* 0x000fe40000000000 */
[----:B------:R-:W-:-:S07]  /*1650*/  @!P2 SEL R2, R4, R7, P0 ;  /* 0x000000070402a207 */ /* 0x000fce0000000000 */
.L_x_321:
[----:B------:R-:W-:Y:S05]  /*1660*/  BSYNC.RECONVERGENT B1 ;  /* 0x0000000000017941 */ /* 0x000fea0003800200 */
.L_x_320:
[----:B--2---:R2:W3:Y:S01]  /*1670*/  SHFL.DOWN PT, R4, R2, 0x10, 0x1f ;  /* 0x0a001f0002047f89 */ /* 0x0044e200000e0000 */
[----:B------:R-:W-:Y:S03]  /*1680*/  BSSY.RECONVERGENT B1, `(.L_x_322) ;  /* 0x0000012000017945 */ /* 0x000fe60003800200 */
[----:B-1----:R2:W1:Y:S01]  /*1690*/  SHFL.DOWN PT, R5, R3, 0x10, 0x1f ;  /* 0x0a001f0003057f89 */ /* 0x00246200000e0000 */
[----:B------:R-:W-:Y:S05]  /*16a0*/  @P1 BRA `(.L_x_323) ;  /* 0x00000000003c1947 */ /* 0x000fea0003800000 */
[----:B------:R-:W-:Y:S02]  /*16b0*/  ISETP.NE.AND P2, PT, R10, RZ, PT ;  /* 0x000000ff0a00720c */ /* 0x000fe40003f45270 */
[----:B-1----:R-:W-:-:S11]  /*16c0*/  ISETP.GT.AND P1, PT, R5, R3, PT ;  /* 0x000000030500720c */ /* 0x002fd60003f24270 */
[----:B------:R-:W1:Y:S01]  /*16d0*/  @!P2 S2R R8, SR_CgaCtaId ;  /* 0x000000000008a919 */ /* 0x000e620000008800 */
[----:B0-----:R-:W-:Y:S02]  /*16e0*/  @!P2 MOV R7, 0x400 ;  /* 0x000004000007a802 */ /* 0x001fe40000000f00 */
[----:B------:R-:W-:Y:S02]  /*16f0*/  @!P2 SHF.R.U32.HI R6, RZ, 0x2, R0 ;  /* 0x00000002ff06a819 */ /* 0x000fe40000011600 */
[----:B---3--:R-:W-:Y:S02]  /*1700*/  @!P1 ISETP.GE.AND P0, PT, R4, R2, PT ;  /* 0x000000020400920c */ /* 0x008fe40003f06270 */
[----:B------:R-:W-:Y:S02]  /*1710*/  @!P2 LOP3.LUT R6, R6, 0xf8, RZ, 0xc0, !PT ;  /* 0x000000f80606a812 */ /* 0x000fe400078ec0ff */
[----:B------:R-:W-:-:S04]  /*1720*/  @!P1 ISETP.EQ.AND P0, PT, R3, R5, !P0 ;  /* 0x000000050300920c */ /* 0x000fc80004702270 */
[----:B------:R-:W-:Y:S02]  /*1730*/  @!P1 SEL R5, R5, R3, P0 ;  /* 0x0000000305059207 */ /* 0x000fe40000000000 */
[----:B------:R-:W-:-:S03]  /*1740*/  @!P1 SEL R4, R4, R2, P0 ;  /* 0x0000000204049207 */ /* 0x000fc60000000000 */
[----:B--2---:R-:W-:Y:S02]  /*1750*/  IMAD.MOV.U32 R3, RZ, RZ, R5 ;  /* 0x000000ffff037224 */ /* 0x004fe400078e0005 */
[----:B------:R-:W-:Y:S01]  /*1760*/  IMAD.MOV.U32 R2, RZ, RZ, R4 ;  /* 0x000000ffff027224 */ /* 0x000fe200078e0004 */
[----:B-1----:R-:W-:-:S05]  /*1770*/  @!P2 LEA R7, R8, R7, 0x18 ;  /* 0x000000070807a211 */ /* 0x002fca00078ec0ff */
[----:B------:R-:W-:-:S05]  /*1780*/  @!P2 IMAD.IADD R6, R6, 0x1, R7 ;  /* 0x000000010606a824 */ /* 0x000fca00078e0207 */
[----:B------:R4:W-:Y:S02]  /*1790*/  @!P2 STS.64 [R6+0x8], R4 ;  /* 0x000008040600a388 */ /* 0x0009e40000000a00 */
.L_x_323:
[----:B------:R-:W-:Y:S05]  /*17a0*/  BSYNC.RECONVERGENT B1 ;  /* 0x0000000000017941 */ /* 0x000fea0003800200 */
.L_x_322:
        /* <DEDUP_REMOVED lines=9> */
[----:B0-----:R-:W-:-:S13]  /*1840*/  ISETP.GT.AND P1, PT, R5, R3, PT ;  /* 0x000000030500720c */ /* 0x001fda0003f24270 */
[----:B------:R-:W-:-:S04]  /*1850*/  @!P1 ISETP.GE.AND P0, PT, R4, R2, PT ;  /* 0x000000020400920c */ /* 0x000fc80003f06270 */
[----:B------:R-:W-:-:S04]  /*1860*/  @!P1 ISETP.EQ.AND P0, PT, R3, R5, !P0 ;  /* 0x000000050300920c */ /* 0x000fc80004702270 */
[----:B------:R-:W-:Y:S02]  /*1870*/  @!P1 SEL R5, R5, R3, P0 ;  /* 0x0000000305059207 */ /* 0x000fe40000000000 */
[----:B------:R-:W-:Y:S02]  /*1880*/  @!P1 SEL R4, R4, R2, P0 ;  /* 0x0000000204049207 */ /* 0x000fe40000000000 */
[----:B------:R-:W-:Y:S01]  /*1890*/  ISETP.GT.AND P2, PT, R7, R5, PT ;  /* 0x000000050700720c */ /* 0x000fe20003f44270 */
[----:B--2---:R-:W0:-:S12]  /*18a0*/  LDS.64 R2, [UR4+0x40] ;  /* 0x00004004ff027984 */ /* 0x004e180008000a00 */
[----:B------:R-:W-:-:S04]  /*18b0*/  @!P2 ISETP.GE.AND P0, PT, R6, R4, PT ;  /* 0x000000040600a20c */ /* 0x000fc80003f06270 */
[----:B------:R-:W-:-:S04]  /*18c0*/  @!P2 ISETP.EQ.AND P0, PT, R5, R7, !P0 ;  /* 0x000000070500a20c */ /* 0x000fc80004702270 */
[----:B------:R-:W-:Y:S02]  /*18d0*/  @!P2 SEL R7, R7, R5, P0 ;  /* 0x000000050707a207 */ /* 0x000fe40000000000 */
[----:B------:R-:W-:Y:S02]  /*18e0*/  @!P2 SEL R6, R6, R4, P0 ;  /* 0x000000040606a207 */ /* 0x000fe40000000000 */
[----:B-1----:R-:W-:-:S13]  /*18f0*/  ISETP.GT.AND P1, PT, R9, R7, PT ;  /* 0x000000070900720c */ /* 0x002fda0003f24270 */
[----:B------:R-:W-:-:S04]  /*1900*/  @!P1 ISETP.GE.AND P0, PT, R8, R6, PT ;  /* 0x000000060800920c */ /* 0x000fc80003f06270 */
[----:B------:R-:W-:-:S04]  /*1910*/  @!P1 ISETP.EQ.AND P0, PT, R7, R9, !P0 ;  /* 0x000000090700920c */ /* 0x000fc80004702270 */
[----:B------:R-:W-:Y:S02]  /*1920*/  @!P1 SEL R9, R9, R7, P0 ;  /* 0x0000000709099207 */ /* 0x000fe40000000000 */
[----:B------:R-:W-:Y:S02]  /*1930*/  @!P1 SEL R8, R8, R6, P0 ;  /* 0x0000000608089207 */ /* 0x000fe40000000000 */
[----:B------:R-:W-:-:S13]  /*1940*/  ISETP.GT.AND P2, PT, R11, R9, PT ;  /* 0x000000090b00720c */ /* 0x000fda0003f44270 */
[----:B------:R-:W-:-:S04]  /*1950*/  @!P2 ISETP.GE.AND P0, PT, R10, R8, PT ;  /* 0x000000080a00a20c */ /* 0x000fc80003f06270 */
[----:B------:R-:W-:-:S04]  /*1960*/  @!P2 ISETP.EQ.AND P0, PT, R9, R11, !P0 ;  /* 0x0000000b0900a20c */ /* 0x000fc80004702270 */
[----:B------:R-:W-:Y:S02]  /*1970*/  @!P2 SEL R11, R11, R9, P0 ;  /* 0x000000090b0ba207 */ /* 0x000fe40000000000 */
[----:B------:R-:W-:Y:S02]  /*1980*/  @!P2 SEL R10, R10, R8, P0 ;  /* 0x000000080a0aa207 */ /* 0x000fe40000000000 */
[----:B---3--:R-:W-:-:S13]  /*1990*/  ISETP.GT.AND P1, PT, R13, R11, PT ;  /* 0x0000000b0d00720c */ /* 0x008fda0003f24270 */
        /* <DEDUP_REMOVED lines=9> */
[----:B0-----:R-:W-:-:S13]  /*1a30*/  ISETP.GT.AND P1, PT, R3, R15, PT ;  /* 0x0000000f0300720c */ /* 0x001fda0003f24270 */
[----:B------:R-:W-:Y:S05]  /*1a40*/  @P1 BRA `(.L_x_324) ;  /* 0x0000003000501947 */ /* 0x000fea0003800000 */
[----:B------:R-:W-:-:S04]  /*1a50*/  ISETP.GE.AND P0, PT, R2, R14, PT ;  /* 0x0000000e0200720c */ /* 0x000fc80003f06270 */
[----:B------:R-:W-:-:S04]  /*1a60*/  ISETP.EQ.AND P0, PT, R15, R3, !P0 ;  /* 0x000000030f00720c */ /* 0x000fc80004702270 */
[----:B------:R-:W-:Y:S02]  /*1a70*/  SEL R3, R3, R15, P0 ;  /* 0x0000000f03037207 */ /* 0x000fe40000000000 */
[----:B------:R-:W-:Y:S01]  /*1a80*/  SEL R2, R2, R14, P0 ;  /* 0x0000000e02027207 */ /* 0x000fe20000000000 */
[----:B------:R-:W-:Y:S06]  /*1a90*/  BRA `(.L_x_324) ;  /* 0x00000030003c7947 */ /* 0x000fec0003800000 */
.L_x_313:
        /* <DEDUP_REMOVED lines=29> */
[----:B-1----:R-:W-:Y:S01]  /*1c70*/  ISETP.GT.AND P6, PT, R10, R9, PT ;  /* 0x000000090a00720c */ /* 0x002fe20003fc4270 */
[----:B------:R-:W-:Y:S02]  /*1c80*/  IMAD.MOV.U32 R2, RZ, RZ, R10 ;  /* 0x000000ffff027224 */ /* 0x000fe400078e000a */
[----:B--2---:R-:W-:-:S10]  /*1c90*/  IMAD.MOV.U32 R6, RZ, RZ, R3 ;  /* 0x000000ffff067224 */ /* 0x004fd400078e0003 */
[----:B------:R-:W-:-:S04]  /*1ca0*/  @!P6 ISETP.GE.AND P0, PT, R3, R8, PT ;  /* 0x000000080300e20c */ /* 0x000fc80003f06270 */
[----:B------:R-:W-:-:S04]  /*1cb0*/  @!P6 ISETP.EQ.AND P0, PT, R9, R10, !P0 ;  /* 0x0000000a0900e20c */ /* 0x000fc80004702270 */
[----:B------:R-:W-:Y:S02]  /*1cc0*/  @!P6 SEL R2, R10, R9, P0 ;  /* 0x000000090a02e207 */ /* 0x000fe40000000000 */
[----:B------:R-:W-:-:S07]  /*1cd0*/  @!P6 SEL R6, R3, R8, P0 ;  /* 0x000000080306e207 */ /* 0x000fce0000000000 */
.L_x_326:
[----:B------:R-:W-:Y:S05]  /*1ce0*/  BSYNC.RECONVERGENT B1 ;  /* 0x0000000000017941 */ /* 0x000fea0003800200 */
.L_x_325:
[----:B--2---:R2:W3:Y:S01]  /*1cf0*/  SHFL.DOWN PT, R3, R6, 0x2, R5 ;  /* 0x0840000006037989 */ /* 0x0044e200000e0005 */
[----:B------:R-:W-:Y:S01]  /*1d00*/  BSSY.RECONVERGENT B1, `(.L_x_327) ;  /* 0x000000c000017945 */ /* 0x000fe20003800200 */
[----:B0-----:R-:W-:Y:S02]  /*1d10*/  IMAD.MOV.U32 R8, RZ, RZ, R2 ;  /* 0x000000ffff087224 */ /* 0x001fe400078e0002 */
[----:B------:R2:W0:Y:S01]  /*1d20*/  SHFL.DOWN PT, R7, R2, 0x2, R5 ;  /* 0x0840000002077989 */ /* 0x00042200000e0005 */
[----:B-1----:R-:W-:Y:S01]  /*1d30*/  IMAD.MOV.U32 R10, RZ, RZ, R6 ;  /* 0x000000ffff0a7224 */ /* 0x002fe200078e0006 */
[----:B------:R-:W-:Y:S06]  /*1d40*/  @P5 BRA `(.L_x_328) ;  /* 0x00000000001c5947 */ /* 0x000fec0003800000 */
[----:B0-----:R-:W-:Y:S01]  /*1d50*/  ISETP.GT.AND P5, PT, R7, R2, PT ;  /* 0x000000020700720c */ /* 0x001fe20003fa4270 */
[----:B------:R-:W-:Y:S02]  /*1d60*/  IMAD.MOV.U32 R8, RZ, RZ, R7 ;  /* 0x000000ffff087224 */ /* 0x000fe400078e0007 */
[----:B---3--:R-:W-:-:S10]  /*1d70*/  IMAD.MOV.U32 R10, RZ, RZ, R3 ;  /* 0x000000ffff0a7224 */ /* 0x008fd400078e0003 */
[----:B------:R-:W-:-:S04]  /*1d80*/  @!P5 ISETP.GE.AND P0, PT, R3, R6, PT ;  /* 0x000000060300d20c */ /* 0x000fc80003f06270 */
[----:B------:R-:W-:-:S04]  /*1d90*/  @!P5 ISETP.EQ.AND P0, PT, R2, R7, !P0 ;  /* 0x000000070200d20c */ /* 0x000fc80004702270 */
[----:B------:R-:W-:Y:S02]  /*1da0*/  @!P5 SEL R8, R7, R2, P0 ;  /* 0x000000020708d207 */ /* 0x000fe40000000000 */
[----:B------:R-:W-:-:S07]  /*1db0*/  @!P5 SEL R10, R3, R6, P0 ;  /* 0x00000006030ad207 */ /* 0x000fce0000000000 */
.L_x_328:
[----:B------:R-:W-:Y:S05]  /*1dc0*/  BSYNC.RECONVERGENT B1 ;  /* 0x0000000000017941 */ /* 0x000fea0003800200 */
.L_x_327:
[----:B---3--:R1:W3:Y:S01]  /*1dd0*/  SHFL.DOWN PT, R3, R10, 0x4, R5 ;  /* 0x088000000a037989 */ /* 0x0082e200000e0005 */
[----:B------:R-:W-:Y:S01]  /*1de0*/  BSSY.RECONVERGENT B1, `(.L_x_329) ;  /* 0x000000c000017945 */ /* 0x000fe20003800200 */
[----:B--2---:R-:W-:Y:S02]  /*1df0*/  IMAD.MOV.U32 R2, RZ, RZ, R8 ;  /* 0x000000ffff027224 */ /* 0x004fe400078e0008 */
[----:B0-----:R1:W0:Y:S01]  /*1e00*/  SHFL.DOWN PT, R7, R8, 0x4, R5 ;  /* 0x0880000008077989 */ /* 0x00122200000e0005 */
[----:B------:R-:W-:Y:S01]  /*1e10*/  IMAD.MOV.U32 R6, RZ, RZ, R10 ;  /* 0x000000ffff067224 */ /* 0x000fe200078e000a */
        /* <DEDUP_REMOVED lines=8> */
.L_x_330:
[----:B------:R-:W-:Y:S05]  /*1ea0*/  BSYNC.RECONVERGENT B1 ;  /* 0x0000000000017941 */ /* 0x000fea0003800200 */
.L_x_329:
[----:B---3--:R2:W3:Y:S01]  /*1eb0*/  SHFL.DOWN PT, R3, R6, 0x8, R5 ;  /* 0x0900000006037989 */ /* 0x0084e200000e0005 */
[----:B------:R-:W-:Y:S01]  /*1ec0*/  BSSY.RECONVERGENT B1, `(.L_x_331) ;  /* 0x000000c000017945 */ /* 0x000fe20003800200 */
[----:B-1----:R-:W-:Y:S02]  /*1ed0*/  IMAD.MOV.U32 R8, RZ, RZ, R6 ;  /* 0x000000ffff087224 */ /* 0x002fe400078e0006 */
[----:B0-----:R2:W0:Y:S01]  /*1ee0*/  SHFL.DOWN PT, R7, R2, 0x8, R5 ;  /* 0x0900000002077989 */ /* 0x00142200000e0005 */
[----:B------:R-:W-:Y:S01]  /*1ef0*/  IMAD.MOV.U32 R10, RZ, RZ, R2 ;  /* 0x000000ffff0a7224 */ /* 0x000fe200078e0002 */
[----:B------:R-:W-:Y:S06]  /*1f00*/  @P3 BRA `(.L_x_332) ;  /* 0x00000000001c3947 */ /* 0x000fec0003800000 */
[----:B0-----:R-:W-:Y:S01]  /*1f10*/  ISETP.GT.AND P3, PT, R7, R2, PT ;  /* 0x000000020700720c */ /* 0x001fe20003f64270 */
[----:B---3--:R-:W-:Y:S02]  /*1f20*/  IMAD.MOV.U32 R8, RZ, RZ, R3 ;  /* 0x000000ffff087224 */ /* 0x008fe400078e0003 */
[----:B------:R-:W-:-:S10]  /*1f30*/  IMAD.MOV.U32 R10, RZ, RZ, R7 ;  /* 0x000000ffff0a7224 */ /* 0x000fd400078e0007 */
[----:B------:R-:W-:-:S04]  /*1f40*/  @!P3 ISETP.GE.AND P0, PT, R3, R6, PT ;  /* 0x000000060300b20c */ /* 0x000fc80003f06270 */
[----:B------:R-:W-:-:S04]  /*1f50*/  @!P3 ISETP.EQ.AND P0, PT, R2, R7, !P0 ;  /* 0x000000070200b20c */ /* 0x000fc80004702270 */
[----:B------:R-:W-:Y:S02]  /*1f60*/  @!P3 SEL R8, R3, R6, P0 ;  /* 0x000000060308b207 */ /* 0x000fe40000000000 */
[----:B------:R-:W-:-:S07]  /*1f70*/  @!P3 SEL R10, R7, R2, P0 ;  /* 0x00000002070ab207 */ /* 0x000fce0000000000 */
.L_x_332:
[----:B------:R-:W-:Y:S05]  /*1f80*/  BSYNC.RECONVERGENT B1 ;  /* 0x0000000000017941 */ /* 0x000fea0003800200 */
.L_x_331:
[----:B0-----:R0:W1:Y:S01]  /*1f90*/  SHFL.DOWN PT, R7, R8, 0x10, R5 ;  /* 0x0a00000008077989 */ /* 0x00106200000e0005 */
[----:B------:R-:W-:Y:S01]  /*1fa0*/  BSSY.RECONVERGENT B1, `(.L_x_333) ;  /* 0x000000c000017945 */ /* 0x000fe20003800200 */
[----:B--2---:R-:W-:Y:S02]  /*1fb0*/  IMAD.MOV.U32 R2, RZ, RZ, R8 ;  /* 0x000000ffff027224 */ /* 0x004fe400078e0008 */
[----:B------:R0:W2:Y:S01]  /*1fc0*/  SHFL.DOWN PT, R9, R10, 0x10, R5 ;  /* 0x0a0000000a097989 */ /* 0x0000a200000e0005 */
[----:B---3--:R-:W-:Y:S01]  /*1fd0*/  IMAD.MOV.U32 R3, RZ, RZ, R10 ;  /* 0x000000ffff037224 */ /* 0x008fe200078e000a */
[----:B------:R-:W-:Y:S06]  /*1fe0*/  @P2 BRA `(.L_x_334) ;  /* 0x00000000001c2947 */ /* 0x000fec0003800000 */
[----:B--2---:R-:W-:Y:S01]  /*1ff0*/  ISETP.GT.AND P2, PT, R9, R10, PT ;  /* 0x0000000a0900720c */ /* 0x004fe20003f44270 */
[----:B-1----:R-:W-:Y:S02]  /*2000*/  IMAD.MOV.U32 R2, RZ, RZ, R7 ;  /* 0x000000ffff027224 */ /* 0x002fe400078e0007 */
[----:B------:R-:W-:-:S10]  /*2010*/  IMAD.MOV.U32 R3, RZ, RZ, R9 ;  /* 0x000000ffff037224 */ /* 0x000fd400078e0009 */
[----:B------:R-:W-:-:S04]  /*2020*/  @!P2 ISETP.GE.AND P0, PT, R7, R8, PT ;  /* 0x000000080700a20c */ /* 0x000fc80003f06270 */
[----:B------:R-:W-:-:S04]  /*2030*/  @!P2 ISETP.EQ.AND P0, PT, R10, R9, !P0 ;  /* 0x000000090a00a20c */ /* 0x000fc80004702270 */
[----:B------:R-:W-:Y:S02]  /*2040*/  @!P2 SEL R2, R7, R8, P0 ;  /* 0x000000080702a207 */ /* 0x000fe40000000000 */
[----:B------:R-:W-:-:S07]  /*2050*/  @!P2 SEL R3, R9, R10, P0 ;  /* 0x0000000a0903a207 */ /* 0x000fce0000000000 */
.L_x_334:
[----:B------:R-:W-:Y:S05]  /*2060*/  BSYNC.RECONVERGENT B1 ;  /* 0x0000000000017941 */ /* 0x000fea0003800200 */
.L_x_333:
        /* <DEDUP_REMOVED lines=10> */
[----:B0-----:R-:W-:-:S13]  /*2110*/  ISETP.GT.AND P1, PT, R9, R3, PT ;  /* 0x000000030900720c */ /* 0x001fda0003f24270 */
[----:B------:R-:W-:-:S04]  /*2120*/  @!P1 ISETP.GE.AND P0, PT, R8, R2, PT ;  /* 0x000000020800920c */ /* 0x000fc80003f06270 */
[----:B------:R-:W-:-:S04]  /*2130*/  @!P1 ISETP.EQ.AND P0, PT, R3, R9, !P0 ;  /* 0x000000090300920c */ /* 0x000fc80004702270 */
[----:B------:R-:W-:Y:S02]  /*2140*/  @!P1 SEL R9, R9, R3, P0 ;  /* 0x0000000309099207 */ /* 0x000fe40000000000 */
[----:B------:R-:W-:-:S03]  /*2150*/  @!P1 SEL R8, R8, R2, P0 ;  /* 0x0000000208089207 */ /* 0x000fc60000000000 */
[----:B------:R-:W-:Y:S02]  /*2160*/  IMAD.MOV.U32 R3, RZ, RZ, R9 ;  /* 0x000000ffff037224 */ /* 0x000fe400078e0009 */
[----:B------:R-:W-:Y:S01]  /*2170*/  IMAD.MOV.U32 R2, RZ, RZ, R8 ;  /* 0x000000ffff027224 */ /* 0x000fe200078e0008 */
[----:B------:R-:W-:Y:S06]  /*2180*/  @!P2 BRA `(.L_x_324) ;  /* 0x000000280080a947 */ /* 0x000fec0003800000 */
[----:B------:R-:W-:Y:S01]  /*2190*/  ISETP.GT.AND P1, PT, R11, R9, PT ;  /* 0x000000090b00720c */ /* 0x000fe20003f24270 */
[----:B------:R-:W-:Y:S01]  /*21a0*/  IMAD.MOV.U32 R2, RZ, RZ, R10 ;  /* 0x000000ffff027224 */ /* 0x000fe200078e000a */
[----:B------:R-:W-:Y:S01]  /*21b0*/  ISETP.GE.U32.AND P2, PT, R4, 0x61, PT ;  /* 0x000000610400780c */ /* 0x000fe20003f46070 */
[----:B------:R-:W-:-:S10]  /*21c0*/  IMAD.MOV.U32 R3, RZ, RZ, R11 ;  /* 0x000000ffff037224 */ /* 0x000fd400078e000b */
[----:B------:R-:W-:-:S04]  /*21d0*/  @!P1 ISETP.GE.AND P0, PT, R2, R8, PT ;  /* 0x000000080200920c */ /* 0x000fc80003f06270 */
[----:B------:R-:W-:-:S04]  /*21e0*/  @!P1 ISETP.EQ.AND P0, PT, R9, R3, !P0 ;  /* 0x000000030900920c */ /* 0x000fc80004702270 */
[----:B------:R-:W-:Y:S02]  /*21f0*/  @!P1 SEL R2, R2, R8, P0 ;  /* 0x0000000802029207 */ /* 0x000fe40000000000 */
[----:B------:R-:W-:Y:S01]  /*2200*/  @!P1 SEL R3, R3, R9, P0 ;  /* 0x0000000903039207 */ /* 0x000fe20000000000 */
[----:B------:R-:W-:Y:S06]  /*2210*/  @!P2 BRA `(.L_x_324) ;  /* 0x00000028005ca947 */ /* 0x000fec0003800000 */
[----:B------:R-:W0:Y:S01]  /*2220*/  LDS.128 R8, [UR4+0x20] ;  /* 0x00002004ff087984 */ /* 0x000e220008000c00 */
[----:B------:R-:W-:Y:S02]  /*2230*/  ISETP.GE.U32.AND P2, PT, R4, 0x81, PT ;  /* 0x000000810400780c */ /* 0x000fe40003f46070 */
        /* <DEDUP_REMOVED lines=27> */
[----:B------:R-:W-:Y:S02]  /*23f0*/  ISETP.GT.AND P1, PT, R11, R9, PT ;  /* 0x000000090b00720c */ /* 0x000fe40003f24270 */
[----:B------:R-:W-:-:S11]  /*2400*/  ISETP.GE.U32.AND P2, PT, R4, 0xe1, PT ;  /* 0x000000e10400780c */ /* 0x000fd60003f46070 */
[----:B------:R-:W-:-:S04]  /*2410*/  @!P1 ISETP.GE.AND P0, PT, R10, R8, PT ;  /* 0x000000080a00920c */ /* 0x000fc80003f06270 */
[----:B------:R-:W-:-:S04]  /*2420*/  @!P1 ISETP.EQ.AND P0, PT, R9, R11, !P0 ;  /* 0x0000000b0900920c */ /* 0x000fc80004702270 */
[----:B------:R-:W-:Y:S02]  /*2430*/  @!P1 SEL R11, R11, R9, P0 ;  /* 0x000000090b0b9207 */ /* 0x000fe40000000000 */
[----:B------:R-:W-:-:S03]  /*2440*/  @!P1 SEL R10, R10, R8, P0 ;  /* 0x000000080a0a9207 */ /* 0x000fc60000000000 */
[----:B------:R-:W-:Y:S02]  /*2450*/  IMAD.MOV.U32 R3, RZ, RZ, R11 ;  /* 0x000000ffff037224 */ /* 0x000fe400078e000b */
[----:B------:R-:W-:Y:S01]  /*2460*/  IMAD.MOV.U32 R2, RZ, RZ, R10 ;  /* 0x000000ffff027224 */ /* 0x000fe200078e000a */
[----:B------:R-:W-:Y:S06]  /*2470*/  @!P2 BRA `(.L_x_324) ;  /* 0x0000002400c4a947 */ /* 0x000fec0003800000 */
[----:B------:R-:W0:Y:S02]  /*2480*/  LDS.64 R2, [UR4+0x40] ;  /* 0x00004004ff027984 */ /* 0x000e240008000a00 */
[----:B0-----:R-:W-:-:S13]  /*2490*/  ISETP.GT.AND P0, PT, R3, R11, PT ;  /* 0x0000000b0300720c */ /* 0x001fda0003f04270 */
[----:B------:R-:W-:Y:S05]  /*24a0*/  @P0 BRA `(.L_x_324) ;  /* 0x0000002400b80947 */ /* 0x000fea0003800000 */
[----:B------:R-:W-:-:S04]  /*24b0*/  ISETP.GE.AND P0, PT, R2, R10, PT ;  /* 0x0000000a0200720c */ /* 0x000fc80003f06270 */
[----:B------:R-:W-:-:S04]  /*24c0*/  ISETP.EQ.AND P0, PT, R11, R3, !P0 ;  /* 0x000000030b00720c */ /* 0x000fc80004702270 */
[----:B------:R-:W-:Y:S02]  /*24d0*/  SEL R3, R3, R11, P0 ;  /* 0x0000000b03037207 */ /* 0x000fe40000000000 */
[----:B------:R-:W-:Y:S01]  /*24e0*/  SEL R2, R2, R10, P0 ;  /* 0x0000000a02027207 */ /* 0x000fe20000000000 */
[----:B------:R-:W-:Y:S06]  /*24f0*/  BRA `(.L_x_324) ;  /* 0x0000002400a47947 */ /* 0x000fec0003800000 */
.L_x_300:
        /* <DEDUP_REMOVED lines=22> */
[----:B------:R-:W-:-:S13]  /*2660*/  ISETP.LE.AND P0, PT, R5, R10, P0 ;  /* 0x0000000a0500720c */ /* 0x000fda0000703270 */
[----:B------:R-:W-:Y:S02]  /*2670*/  @!P0 IMAD.MOV.U32 R10, RZ, RZ, R5 ;  /* 0x000000ffff0a8224 */ /* 0x000fe400078e0005 */
[----:B------:R-:W-:-:S03]  /*2680*/  @!P0 IMAD.MOV.U32 R11, RZ, RZ, R4 ;  /* 0x000000ffff0b8224 */ /* 0x000fc600078e0004 */
[----:B----4-:R-:W-:-:S13]  /*2690*/  ISETP.GT.AND P1, PT, R7, R10, PT ;  /* 0x0000000a0700720c */ /* 0x010fda0003f24270 */
[----:B0-----:R-:W-:Y:S05]  /*26a0*/  @P1 BRA `(.L_x_336) ;  /* 0x0000000000141947 */ /* 0x001fea0003800000 */
[----:B------:R-:W-:-:S13]  /*26b0*/  ISETP.NE.AND P0, PT, R10, R7, PT ;  /* 0x000000070a00720c */ /* 0x000fda0003f05270 */
[----:B------:R-:W-:Y:S05]  /*26c0*/  @P0 BRA `(.L_x_337) ;  /* 0x0000000000140947 */ /* 0x000fea0003800000 */
[----:B-----5:R-:W-:Y:S01]  /*26d0*/  ISETP.GE.AND P0, PT, R6, R11, PT ;  /* 0x0000000b0600720c */ /* 0x020fe20003f06270 */
[----:B------:R-:W-:-:S12]  /*26e0*/  IMAD.MOV.U32 R10, RZ, RZ, R7 ;  /* 0x000000ffff0a7224 */ /* 0x000fd800078e0007 */
[----:B------:R-:W-:Y:S05]  /*26f0*/  @P0 BRA `(.L_x_337) ;  /* 0x0000000000080947 */ /* 0x000fea0003800000 */
.L_x_336:
[----:B-----5:R-:W-:Y:S02]  /*2700*/  IMAD.MOV.U32 R11, RZ, RZ, R6 ;  /* 0x000000ffff0b7224 */ /* 0x020fe400078e0006 */
[----:B------:R-:W-:-:S07]  /*2710*/  IMAD.MOV.U32 R10, RZ, RZ, R7 ;  /* 0x000000ffff0a7224 */ /* 0x000fce00078e0007 */
.L_x_337:
[----:B------:R-:W-:Y:S05]  /*2720*/  BSYNC.RECONVERGENT B1 ;  /* 0x0000000000017941 */ /* 0x000fea0003800200 */
.L_x_335:
[----:B-----5:R-:W-:Y:S01]  /*2730*/  ISETP.GT.AND P0, PT, R9, R10, PT ;  /* 0x0000000a0900720c */ /* 0x020fe20003f04270 */
[----:B------:R-:W-:-:S12]  /*2740*/  BSSY.RECONVERGENT B1, `(.L_x_338) ;  /* 0x0000009000017945 */ /* 0x000fd80003800200 */
[----:B------:R-:W-:Y:S05]  /*2750*/  @P0 BRA `(.L_x_339) ;  /* 0x0000000000140947 */ /* 0x000fea0003800000 */
[----:B------:R-:W-:-:S13]  /*2760*/  ISETP.NE.AND P0, PT, R10, R9, PT ;  /* 0x000000090a00720c */ /* 0x000fda0003f05270 */
[----:B------:R-:W-:Y:S05]  /*2770*/  @P0 BRA `(.L_x_340) ;  /* 0x0000000000140947 */ /* 0x000fea0003800000 */
[----:B------:R-:W-:Y:S01]  /*2780*/  ISETP.GE.AND P0, PT, R8, R11, PT ;  /* 0x0000000b0800720c */ /* 0x000fe20003f06270 */
[----:B------:R-:W-:-:S12]  /*2790*/  IMAD.MOV.U32 R10, RZ, RZ, R9 ;  /* 0x000000ffff0a7224 */ /* 0x000fd800078e0009 */
[----:B------:R-:W-:Y:S05]  /*27a0*/  @P0 BRA `(.L_x_340) ;  /* 0x0000000000080947 */ /* 0x000fea0003800000 */
.L_x_339:
[----:B------:R-:W-:Y:S02]  /*27b0*/  IMAD.MOV.U32 R11, RZ, RZ, R8 ;  /* 0x000000ffff0b7224 */ /* 0x000fe400078e0008 */
[----:B------:R-:W-:-:S07]  /*27c0*/  IMAD.MOV.U32 R10, RZ, RZ, R9 ;  /* 0x000000ffff0a7224 */ /* 0x000fce00078e0009 */
.L_x_340:
[----:B------:R-:W-:Y:S05]  /*27d0*/  BSYNC.RECONVERGENT B1 ;  /* 0x0000000000017941 */ /* 0x000fea0003800200 */
.L_x_338:
[----:B------:R-:W-:Y:S01]  /*27e0*/  ISETP.GT.AND P0, PT, R13, R10, PT ;  /* 0x0000000a0d00720c */ /* 0x000fe20003f04270 */
[----:B------:R-:W-:-:S12]  /*27f0*/  BSSY.RECONVERGENT B1, `(.L_x_341) ;  /* 0x0000009000017945 */ /* 0x000fd80003800200 */
[----:B------:R-:W-:Y:S05]  /*2800*/  @P0 BRA `(.L_x_342) ;  /* 0x0000000000140947 */ /* 0x000fea0003800000 */
[----:B------:R-:W-:-:S13]  /*2810*/  ISETP.NE.AND P0, PT, R10, R13, PT ;  /* 0x0000000d0a00720c */ /* 0x000fda0003f05270 */
[----:B------:R-:W-:Y:S05]  /*2820*/  @P0 BRA `(.L_x_343) ;  /* 0x0000000000140947 */ /* 0x000fea0003800000 */
[----:B------:R-:W-:Y:S01]  /*2830*/  ISETP.GE.AND P0, PT, R12, R11, PT ;  /* 0x0000000b0c00720c */ /* 0x000fe20003f06270 */
[----:B------:R-:W-:-:S12]  /*2840*/  IMAD.MOV.U32 R10, RZ, RZ, R13 ;  /* 0x000000ffff0a7224 */ /* 0x000fd800078e000d */
[----:B------:R-:W-:Y:S05]  /*2850*/  @P0 BRA `(.L_x_343) ;  /* 0x0000000000080947 */ /* 0x000fea0003800000 */
.L_x_342:
[----:B------:R-:W-:Y:S02]  /*2860*/  IMAD.MOV.U32 R11, RZ, RZ, R12 ;  /* 0x000000ffff0b7224 */ /* 0x000fe400078e000c */
[----:B------:R-:W-:-:S07]  /*2870*/  IMAD.MOV.U32 R10, RZ, RZ, R13 ;  /* 0x000000ffff0a7224 */ /* 0x000fce00078e000d */
.L_x_343:
[----:B------:R-:W-:Y:S05]  /*2880*/  BSYNC.RECONVERGENT B1 ;  /* 0x0000000000017941 */ /* 0x000fea0003800200 */
.L_x_341:
        /* <DEDUP_REMOVED lines=8> */
.L_x_345:
[----:B------:R-:W-:Y:S02]  /*2910*/  IMAD.MOV.U32 R11, RZ, RZ, R14 ;  /* 0x000000ffff0b7224 */ /* 0x000fe400078e000e */
[----:B------:R-:W-:-:S07]  /*2920*/  IMAD.MOV.U32 R10, RZ, RZ, R15 ;  /* 0x000000ffff0a7224 */ /* 0x000fce00078e000f */
.L_x_346:
[----:B------:R-:W-:Y:S05]  /*2930*/  BSYNC.RECONVERGENT B1 ;  /* 0x0000000000017941 */ /* 0x000fea0003800200 */
.L_x_344:
        /* <DEDUP_REMOVED lines=8> */
.L_x_348:
[----:B------:R-:W-:Y:S02]  /*29c0*/  IMAD.MOV.U32 R11, RZ, RZ, R16 ;  /* 0x000000ffff0b7224 */ /* 0x000fe400078e0010 */
[----:B------:R-:W-:-:S07]  /*29d0*/  IMAD.MOV.U32 R10, RZ, RZ, R17 ;  /* 0x000000ffff0a7224 */ /* 0x000fce00078e0011 */
.L_x_349:
[----:B------:R-:W-:Y:S05]  /*29e0*/  BSYNC.RECONVERGENT B1 ;  /* 0x0000000000017941 */ /* 0x000fea0003800200 */
.L_x_347:
        /* <DEDUP_REMOVED lines=8> */
.L_x_351:
[----:B------:R-:W-:Y:S02]  /*2a70*/  IMAD.MOV.U32 R11, RZ, RZ, R18 ;  /* 0x000000ffff0b7224 */ /* 0x000fe400078e0012 */
[----:B------:R-:W-:-:S07]  /*2a80*/  IMAD.MOV.U32 R10, RZ, RZ, R19 ;  /* 0x000000ffff0a7224 */ /* 0x000fce00078e0013 */
.L_x_352:
[----:B------:R-:W-:Y:S05]  /*2a90*/  BSYNC.RECONVERGENT B1 ;  /* 0x0000000000017941 */ /* 0x000fea0003800200 */
.L_x_350:
[----:B------:R-:W-:Y:S01]  /*2aa0*/  UISETP.GE.U32.AND UP0, UPT, UR4, 0x1000, UPT ;  /* 0x000010000400788c */ /* 0x000fe2000bf06070 */
[----:B------:R-:W-:-:S08]  /*2ab0*/  IMAD.MOV.U32 R15, RZ, RZ, 0x800 ;  /* 0x00000800ff0f7424 */ /* 0x000fd000078e00ff */
[----:B------:R-:W-:Y:S05]  /*2ac0*/  BRA.U !UP0, `(.L_x_353) ;  /* 0x0000000508b47547 */ /* 0x000fea000b800000 */
[----:B------:R-:W-:Y:S01]  /*2ad0*/  IMAD.MOV.U32 R15, RZ, RZ, 0x800 ;  /* 0x00000800ff0f7424 */ /* 0x000fe200078e00ff */
[----:B------:R-:W0:Y:S01]  /*2ae0*/  LDCU UR5, c[0x0][0x390] ;  /* 0x00007200ff0577ac */ /* 0x000e220008000800 */
[----:B------:R-:W-:-:S12]  /*2af0*/  UIADD3 UR6, UPT, UPT, UR4, -0x800, URZ ;  /* 0xfffff80004067890 */ /* 0x000fd8000fffe0ff */
.L_x_376:
        /* <DEDUP_REMOVED lines=24> */
[----:B-1----:R-:W-:Y:S05]  /*2c80*/  @P1 BRA `(.L_x_355) ;  /* 0x0000000000141947 */ /* 0x002fea0003800000 */
[----:B------:R-:W-:-:S13]  /*2c90*/  ISETP.NE.AND P0, PT, R10, R9, PT ;  /* 0x000000090a00720c */ /* 0x000fda0003f05270 */
[----:B------:R-:W-:Y:S05]  /*2ca0*/  @P0 BRA `(.L_x_356) ;  /* 0x0000000000140947 */ /* 0x000fea0003800000 */
[----:B-----5:R-:W-:Y:S01]  /*2cb0*/  ISETP.GE.AND P0, PT, R8, R11, PT ;  /* 0x0000000b0800720c */ /* 0x020fe20003f06270 */
[----:B------:R-:W-:-:S12]  /*2cc0*/  IMAD.MOV.U32 R10, RZ, RZ, R9 ;  /* 0x000000ffff0a7224 */ /* 0x000fd800078e0009 */
[----:B------:R-:W-:Y:S05]  /*2cd0*/  @P0 BRA `(.L_x_356) ;  /* 0x0000000000080947 */ /* 0x000fea0003800000 */
.L_x_355:
[----:B-----5:R-:W-:Y:S02]  /*2ce0*/  IMAD.MOV.U32 R11, RZ, RZ, R8 ;  /* 0x000000ffff0b7224 */ /* 0x020fe400078e0008 */
[----:B------:R-:W-:-:S07]  /*2cf0*/  IMAD.MOV.U32 R10, RZ, RZ, R9 ;  /* 0x000000ffff0a7224 */ /* 0x000fce00078e0009 */
.L_x_356:
[----:B0-----:R-:W-:Y:S05]  /*2d00*/  BSYNC.RECONVERGENT B1 ;  /* 0x0000000000017941 */ /* 0x001fea0003800200 */
.L_x_354:
        /* <DEDUP_REMOVED lines=8> */
.L_x_358:
[----:B------:R-:W-:Y:S02]  /*2d90*/  IMAD.MOV.U32 R11, RZ, RZ, R12 ;  /* 0x000000ffff0b7224 */ /* 0x000fe400078e000c */
[----:B------:R-:W-:-:S07]  /*2da0*/  IMAD.MOV.U32 R10, RZ, RZ, R13 ;  /* 0x000000ffff0a7224 */ /* 0x000fce00078e000d */
.L_x_359:
[----:B------:R-:W-:Y:S05]  /*2db0*/  BSYNC.RECONVERGENT B1 ;  /* 0x0000000000017941 */ /* 0x000fea0003800200 */
.L_x_357:
        /* <DEDUP_REMOVED lines=8> */
.L_x_361:
[----:B------:R-:W-:Y:S02]  /*2e40*/  IMAD.MOV.U32 R11, RZ, RZ, R14 ;  /* 0x000000ffff0b7224 */ /* 0x000fe400078e000e */
[----:B------:R-:W-:-:S07]  /*2e50*/  IMAD.MOV.U32 R10, RZ, RZ, R17 ;  /* 0x000000ffff0a7224 */ /* 0x000fce00078e0011 */
.L_x_362:
[----:B------:R-:W-:Y:S05]  /*2e60*/  BSYNC.RECONVERGENT B1 ;  /* 0x0000000000017941 */ /* 0x000fea0003800200 */
.L_x_360:
        /* <DEDUP_REMOVED lines=8> */
.L_x_364:
[----:B------:R-:W-:Y:S02]  /*2ef0*/  IMAD.MOV.U32 R11, RZ, RZ, R16 ;  /* 0x000000ffff0b7224 */ /* 0x000fe400078e0010 */
[----:B------:R-:W-:-:S07]  /*2f00*/  IMAD.MOV.U32 R10, RZ, RZ, R19 ;  /* 0x000000ffff0a7224 */ /* 0x000fce00078e0013 */
.L_x_365:
[----:B------:R-:W-:Y:S05]  /*2f10*/  BSYNC.RECONVERGENT B1 ;  /* 0x0000000000017941 */ /* 0x000fea0003800200 */
.L_x_363:
        /* <DEDUP_REMOVED lines=8> */
.L_x_367:
[----:B------:R-:W-:Y:S02]  /*2fa0*/  IMAD.MOV.U32 R11, RZ, RZ, R18 ;  /* 0x000000ffff0b7224 */ /* 0x000fe400078e0012 */
[----:B------:R-:W-:-:S07]  /*2fb0*/  IMAD.MOV.U32 R10, RZ, RZ, R21 ;  /* 0x000000ffff0a7224 */ /* 0x000fce00078e0015 */
.L_x_368:
[----:B------:R-:W-:Y:S05]  /*2fc0*/  BSYNC.RECONVERGENT B1 ;  /* 0x0000000000017941 */ /* 0x000fea0003800200 */
.L_x_366:
        /* <DEDUP_REMOVED lines=8> */
.L_x_370:
[----:B------:R-:W-:Y:S02]  /*3050*/  IMAD.MOV.U32 R11, RZ, RZ, R20 ;  /* 0x000000ffff0b7224 */ /* 0x000fe400078e0014 */
[----:B------:R-:W-:-:S07]  /*3060*/  IMAD.MOV.U32 R10, RZ, RZ, R23 ;  /* 0x000000ffff0a7224 */ /* 0x000fce00078e0017 */
.L_x_371:
[----:B------:R-:W-:Y:S05]  /*3070*/  BSYNC.RECONVERGENT B1 ;  /* 0x0000000000017941 */ /* 0x000fea0003800200 */
.L_x_369:
        /* <DEDUP_REMOVED lines=8> */
.L_x_373:
[----:B------:R-:W-:Y:S02]  /*3100*/  IMAD.MOV.U32 R11, RZ, RZ, R22 ;  /* 0x000000ffff0b7224 */ /* 0x000fe400078e0016 */
[----:B------:R-:W-:-:S07]  /*3110*/  IMAD.MOV.U32 R10, RZ, RZ, R25 ;  /* 0x000000ffff0a7224 */ /* 0x000fce00078e0019 */
.L_x_374:
[----:B------:R-:W-:Y:S05]  /*3120*/  BSYNC.RECONVERGENT B1 ;  /* 0x0000000000017941 */ /* 0x000fea0003800200 */
.L_x_372:
[----:B------:R-:W-:Y:S02]  /*3130*/  UMOV UR4, UR5 ;  /* 0x0000000500047c82 */ /* 0x000fe40008000000 */
[----:B------:R-:W-:-:S04]  /*3140*/  IADD3 R4, PT, PT, -R15, UR4, RZ ;  /* 0x000000040f047c10 */ /* 0x000fc8000fffe1ff */
[----:B------:R-:W-:-:S13]  /*3150*/  ISETP.GE.AND P0, PT, R4, 0x800, PT ;  /* 0x000008000400780c */ /* 0x000fda0003f06270 */
[----:B------:R-:W-:Y:S05]  /*3160*/  @!P0 BRA `(.L_x_375) ;  /* 0x00000010008c8947 */ /* 0x000fea0003800000 */
[----:B------:R-:W-:-:S05]  /*3170*/  VIADD R15, R15, 0x800 ;  /* 0x000008000f0f7836 */ /* 0x000fca0000000000 */
[----:B------:R-:W-:-:S13]  /*3180*/  ISETP.GT.AND P0, PT, R15, UR6, PT ;  /* 0x000000060f007c0c */ /* 0x000fda000bf04270 */
[----:B------:R-:W-:Y:S05]  /*3190*/  @!P0 BRA `(.L_x_376) ;  /* 0xfffffff800588947 */ /* 0x000fea000383ffff */
.L_x_353:
        /* <DEDUP_REMOVED lines=22> */
.L_x_380:
[----:B0-----:R-:W-:-:S05]  /*3300*/  IMAD.WIDE.U32 R2, R7, 0x8, R4 ;  /* 0x0000000807027825 */ /* 0x001fca00078e0004 */
[----:B------:R-:W2:Y:S04]  /*3310*/  LDG.E.CONSTANT R10, desc[UR8][R2.64+0x4] ;  /* 0x00000408020a7981 */ /* 0x000ea8000c1e9900 */
[----:B------:R-:W3:Y:S01]  /*3320*/  LDG.E.CONSTANT R11, desc[UR8][R2.64] ;  /* 0x00000008020b7981 */ /* 0x000ee2000c1e9900 */
[----:B------:R-:W-:Y:S02]  /*3330*/  VIADD R6, R6, 0x1 ;  /* 0x0000000106067836 */ /* 0x000fe40000000000 */
[----:B------:R-:W-:Y:S02]  /*3340*/  VIADD R12, R12, 0x100 ;  /* 0x000001000c0c7836 */ /* 0x000fe40000000000 */
[----:B------:R-:W-:Y:S01]  /*3350*/  VIADD R7, R7, 0x100 ;  /* 0x0000010007077836 */ /* 0x000fe20000000000 */
[----:B------:R-:W-:-:S02]  /*3360*/  ISETP.NE.AND P3, PT, R6, RZ, PT ;  /* 0x000000ff0600720c */ /* 0x000fc40003f65270 */
        /* <DEDUP_REMOVED lines=8> */
.L_x_379:
[----:B------:R-:W-:Y:S05]  /*33f0*/  BSYNC.RECONVERGENT B2 ;  /* 0x0000000000027941 */ /* 0x000fea0003800200 */
.L_x_378:
        /* <DEDUP_REMOVED lines=17> */
.L_x_383:
        /* <DEDUP_REMOVED lines=37> */
[----:B---3--:R-:W-:-:S13]  /*3760*/  ISETP.GT.AND P2, PT, R19, R10, PT ;  /* 0x0000000a1300720c */ /* 0x008fda0003f44270 */
[----:B----4-:R-:W-:-:S04]  /*3770*/  @!P2 ISETP.GE.AND P1, PT, R22, R11, PT ;  /* 0x0000000b1600a20c */ /* 0x010fc80003f26270 */
[----:B------:R-:W-:-:S04]  /*3780*/  @!P2 ISETP.EQ.AND P1, PT, R10, R19, !P1 ;  /* 0x000000130a00a20c */ /* 0x000fc80004f22270 */
[----:B------:R-:W-:Y:S02]  /*3790*/  @!P2 SEL R19, R19, R10, P1 ;  /* 0x0000000a1313a207 */ /* 0x000fe40000800000 */
[----:B------:R-:W-:Y:S01]  /*37a0*/  @!P2 SEL R22, R22, R11, P1 ;  /* 0x0000000b1616a207 */ /* 0x000fe20000800000 */
[----:B------:R-:W3:Y:S01]  /*37b0*/  LDG.E.CONSTANT R10, desc[UR8][R4.64+0x6000] ;  /* 0x00600008040a7981 */ /* 0x000ee2000c1e9900 */
[----:B--2---:R-:W-:-:S03]  /*37c0*/  ISETP.GT.AND P3, PT, R20, R19, PT ;  /* 0x000000131400720c */ /* 0x004fc60003f64270 */
[----:B------:R0:W2:Y:S10]  /*37d0*/  LDG.E.CONSTANT R11, desc[UR8][R4.64+0x5ffc] ;  /* 0x005ffc08040b7981 */ /* 0x0000b4000c1e9900 */
[----:B-----5:R-:W-:-:S04]  /*37e0*/  @!P3 ISETP.GE.AND P1, PT, R18, R22, PT ;  /* 0x000000161200b20c */ /* 0x020fc80003f26270 */
        /* <DEDUP_REMOVED lines=66> */
[----:B------:R-:W-:Y:S01]  /*3c10*/  @!P4 SEL R9, R9, R40, P1 ;  /* 0x000000280909c207 */ /* 0x000fe20000800000 */
[----:B------:R-:W-:-:S03]  /*3c20*/  VIADD R12, R12, 0x1000 ;  /* 0x000010000c0c7836 */ /* 0x000fc60000000000 */
[----:B---3--:R-:W-:Y:S02]  /*3c30*/  ISETP.GT.AND P2, PT, R10, R9, PT ;  /* 0x000000090a00720c */ /* 0x008fe40003f44270 */
[----:B------:R-:W-:Y:S02]  /*3c40*/  ISETP.GE.AND P3, PT, R12, R17, PT ;  /* 0x000000110c00720c */ /* 0x000fe40003f66270 */
[----:B------:R-:W-:Y:S02]  /*3c50*/  @!P4 SEL R8, R8, R6, P1 ;  /* 0x000000060808c207 */ /* 0x000fe40000800000 */
[----:B0-----:R-:W-:-:S07]  /*3c60*/  IADD3 R4, P4, PT, R4, 0x8000, RZ ;  /* 0x0000800004047810 */ /* 0x001fce0007f9e0ff */
[----:B--2---:R-:W-:-:S04]  /*3c70*/  @!P2 ISETP.GE.AND P1, PT, R11, R8, PT ;  /* 0x000000080b00a20c */ /* 0x004fc80003f26270 */
[----:B------:R-:W-:Y:S01]  /*3c80*/  @!P2 ISETP.EQ.AND P1, PT, R9, R10, !P1 ;  /* 0x0000000a0900a20c */ /* 0x000fe20004f22270 */
[----:B------:R-:W-:Y:S02]  /*3c90*/  IMAD.X R5, RZ, RZ, R5, P4 ;  /* 0x000000ffff057224 */ /* 0x000fe400020e0605 */
[----:B------:R-:W-:Y:S01]  /*3ca0*/  VIADD R15, R15, 0x1000 ;  /* 0x000010000f0f7836 */ /* 0x000fe20000000000 */
[----:B------:R-:W-:Y:S02]  /*3cb0*/  @!P2 SEL R11, R11, R8, P1 ;  /* 0x000000080b0ba207 */ /* 0x000fe40000800000 */
[----:B------:R-:W-:Y:S01]  /*3cc0*/  @!P2 SEL R10, R10, R9, P1 ;  /* 0x000000090a0aa207 */ /* 0x000fe20000800000 */
[----:B------:R-:W-:Y:S06]  /*3cd0*/  @!P3 BRA `(.L_x_383) ;  /* 0xfffffff8000cb947 */ /* 0x000fec000383ffff */
.L_x_382:
[----:B------:R-:W-:Y:S05]  /*3ce0*/  BSYNC.RECONVERGENT B2 ;  /* 0x0000000000027941 */ /* 0x000fea0003800200 */
.L_x_381:
        /* <DEDUP_REMOVED lines=24> */
[----:B--2---:R-:W-:-:S13]  /*3e70*/  ISETP.GT.AND P1, PT, R9, R10, PT ;  /* 0x0000000a0900720c */ /* 0x004fda0003f24270 */
[----:B---3--:R-:W-:-:S04]  /*3e80*/  @!P1 ISETP.GE.AND P0, PT, R8, R11, PT ;  /* 0x0000000b0800920c */ /* 0x008fc80003f06270 */
[----:B------:R-:W-:-:S04]  /*3e90*/  @!P1 ISETP.EQ.AND P0, PT, R10, R9, !P0 ;  /* 0x000000090a00920c */ /* 0x000fc80004702270 */
[----:B------:R-:W-:Y:S02]  /*3ea0*/  @!P1 SEL R9, R9, R10, P0 ;  /* 0x0000000a09099207 */ /* 0x000fe40000000000 */
[----:B------:R-:W2:Y:S01]  /*3eb0*/  LDG.E.CONSTANT R10, desc[UR8][R2.64] ;  /* 0x00000008020a7981 */ /* 0x000ea2000c1e9900 */
[----:B------:R-:W-:-:S03]  /*3ec0*/  @!P1 SEL R8, R8, R11, P0 ;  /* 0x0000000b08089207 */ /* 0x000fc60000000000 */
[----:B------:R0:W3:Y:S01]  /*3ed0*/  LDG.E.CONSTANT R11, desc[UR8][R2.64+-0x4] ;  /* 0xfffffc08020b7981 */ /* 0x0000e2000c1e9900 */
[----:B------:R-:W-:-:S13]  /*3ee0*/  ISETP.GT.AND P1, PT, R14, R9, PT ;  /* 0x000000090e00720c */ /* 0x000fda0003f24270 */
[----:B------:R-:W-:-:S04]  /*3ef0*/  @!P1 ISETP.GE.AND P0, PT, R17, R8, PT ;  /* 0x000000081100920c */ /* 0x000fc80003f06270 */
[----:B------:R-:W-:-:S04]  /*3f00*/  @!P1 ISETP.EQ.AND P0, PT, R9, R14, !P0 ;  /* 0x0000000e0900920c */ /* 0x000fc80004702270 */
[----:B------:R-:W-:-:S04]  /*3f10*/  @!P1 SEL R14, R14, R9, P0 ;  /* 0x000000090e0e9207 */ /* 0x000fc80000000000 */
[----:B----4-:R-:W-:Y:S02]  /*3f20*/  ISETP.GT.AND P2, PT, R19, R14, PT ;  /* 0x0000000e1300720c */ /* 0x010fe40003f44270 */
[----:B------:R-:W-:-:S11]  /*3f30*/  @!P1 SEL R17, R17, R8, P0 ;  /* 0x0000000811119207 */ /* 0x000fd60000000000 */
        /* <DEDUP_REMOVED lines=25> */
[----:B0-----:R-:W-:Y:S01]  /*40d0*/  IADD3 R2, P2, PT, R2, 0x2000, RZ ;  /* 0x0000200002027810 */ /* 0x001fe20007f5e0ff */
[----:B------:R-:W-:Y:S01]  /*40e0*/  VIADD R15, R27, 0x400 ;  /* 0x000004001b0f7836 */ /* 0x000fe20000000000 */
[----:B------:R-:W-:Y:S01]  /*40f0*/  PLOP3.LUT P0, PT, PT, PT, PT, 0x8, 0x80 ;  /* 0x000000000080781c */ /* 0x000fe20003f0e170 */
[----:B------:R-:W-:Y:S02]  /*4100*/  VIADD R12, R12, 0x400 ;  /* 0x000004000c0c7836 */ /* 0x000fe40000000000 */
[----:B------:R-:W-:Y:S01]  /*4110*/  IMAD.X R5, RZ, RZ, R3, P2 ;  /* 0x000000ffff057224 */ /* 0x000fe200010e0603 */
[----:B--2---:R-:W-:-:S13]  /*4120*/  ISETP.GT.AND P3, PT, R10, R25, PT ;  /* 0x000000190a00720c */ /* 0x004fda0003f64270 */
[----:B---3--:R-:W-:-:S04]  /*4130*/  @!P3 ISETP.GE.AND P1, PT, R11, R4, PT ;  /* 0x000000040b00b20c */ /* 0x008fc80003f26270 */
[----:B------:R-:W-:-:S04]  /*4140*/  @!P3 ISETP.EQ.AND P1, PT, R25, R10, !P1 ;  /* 0x0000000a1900b20c */ /* 0x000fc80004f22270 */
[----:B------:R-:W-:Y:S01]  /*4150*/  @!P3 SEL R11, R11, R4, P1 ;  /* 0x000000040b0bb207 */ /* 0x000fe20000800000 */
[----:B------:R-:W-:Y:S01]  /*4160*/  IMAD.MOV.U32 R4, RZ, RZ, R2 ;  /* 0x000000ffff047224 */ /* 0x000fe200078e0002 */
[----:B------:R-:W-:-:S07]  /*4170*/  @!P3 SEL R10, R10, R25, P1 ;  /* 0x000000190a0ab207 */ /* 0x000fce0000800000 */
.L_x_385:
[----:B------:R-:W-:Y:S05]  /*4180*/  BSYNC.RECONVERGENT B2 ;  /* 0x0000000000027941 */ /* 0x000fea0003800200 */
.L_x_384:
        /* <DEDUP_REMOVED lines=10> */
[----:B--2---:R-:W-:-:S13]  /*4230*/  ISETP.GT.AND P1, PT, R7, R10, PT ;  /* 0x0000000a0700720c */ /* 0x004fda0003f24270 */
[----:B---3--:R-:W-:-:S04]  /*4240*/  @!P1 ISETP.GE.AND P0, PT, R6, R11, PT ;  /* 0x0000000b0600920c */ /* 0x008fc80003f06270 */
[----:B------:R-:W-:-:S04]  /*4250*/  @!P1 ISETP.EQ.AND P0, PT, R10, R7, !P0 ;  /* 0x000000070a00920c */ /* 0x000fc80004702270 */
[----:B------:R-:W-:Y:S02]  /*4260*/  @!P1 SEL R7, R7, R10, P0 ;  /* 0x0000000a07079207 */ /* 0x000fe40000000000 */
[----:B------:R-:W2:Y:S01]  /*4270*/  LDG.E.CONSTANT R10, desc[UR8][R4.64] ;  /* 0x00000008040a7981 */ /* 0x000ea2000c1e9900 */
[----:B------:R-:W-:-:S03]  /*4280*/  @!P1 SEL R6, R6, R11, P0 ;  /* 0x0000000b06069207 */ /* 0x000fc60000000000 */
[----:B------:R-:W3:Y:S01]  /*4290*/  LDG.E.CONSTANT R11, desc[UR8][R4.64+-0x4] ;  /* 0xfffffc08040b7981 */ /* 0x000ee2000c1e9900 */
        /* <DEDUP_REMOVED lines=15> */
.L_x_377:
[----:B------:R-:W-:Y:S05]  /*4390*/  BSYNC.RECONVERGENT B1 ;  /* 0x0000000000017941 */ /* 0x000fea0003800200 */
.L_x_375:
        /* <DEDUP_REMOVED lines=12> */
[----:B------:R-:W-:Y:S01]  /*4460*/  ISETP.GT.AND P5, PT, R5, R10, PT ;  /* 0x0000000a0500720c */ /* 0x000fe20003fa4270 */
[----:B------:R-:W-:Y:S02]  /*4470*/  IMAD.MOV.U32 R2, RZ, RZ, R4 ;  /* 0x000000ffff027224 */ /* 0x000fe400078e0004 */
[----:B------:R-:W-:-:S10]  /*4480*/  IMAD.MOV.U32 R3, RZ, RZ, R5 ;  /* 0x000000ffff037224 */ /* 0x000fd400078e0005 */
[----:B------:R-:W-:-:S04]  /*4490*/  @!P5 ISETP.GE.AND P0, PT, R4, R11, PT ;  /* 0x0000000b0400d20c */ /* 0x000fc80003f06270 */
[----:B------:R-:W-:-:S04]  /*44a0*/  @!P5 ISETP.EQ.AND P0, PT, R10, R5, !P0 ;  /* 0x000000050a00d20c */ /* 0x000fc80004702270 */
[----:B------:R-:W-:Y:S02]  /*44b0*/  @!P5 SEL R2, R4, R11, P0 ;  /* 0x0000000b0402d207 */ /* 0x000fe40000000000 */
[----:B------:R-:W-:-:S07]  /*44c0*/  @!P5 SEL R3, R5, R10, P0 ;  /* 0x0000000a0503d207 */ /* 0x000fce0000000000 */
.L_x_387:
[----:B------:R-:W-:Y:S05]  /*44d0*/  BSYNC.RECONVERGENT B1 ;  /* 0x0000000000017941 */ /* 0x000fea0003800200 */
.L_x_386:
[----:B------:R0:W1:Y:S01]  /*44e0*/  SHFL.DOWN PT, R7, R2, 0x2, 0x1f ;  /* 0x08401f0002077f89 */ /* 0x00006200000e0000 */
[----:B------:R-:W-:Y:S01]  /*44f0*/  BSSY.RECONVERGENT B1, `(.L_x_388) ;  /* 0x000000c000017945 */ /* 0x000fe20003800200 */
[----:B------:R-:W-:Y:S02]  /*4500*/  IMAD.MOV.U32 R4, RZ, RZ, R2 ;  /* 0x000000ffff047224 */ /* 0x000fe400078e0002 */
[----:B------:R0:W2:Y:S01]  /*4510*/  SHFL.DOWN PT, R6, R3, 0x2, 0x1f ;  /* 0x08401f0003067f89 */ /* 0x0000a200000e0000 */
[----:B------:R-:W-:Y:S01]  /*4520*/  IMAD.MOV.U32 R5, RZ, RZ, R3 ;  /* 0x000000ffff057224 */ /* 0x000fe200078e0003 */
        /* <DEDUP_REMOVED lines=8> */
.L_x_389:
[----:B------:R-:W-:Y:S05]  /*45b0*/  BSYNC.RECONVERGENT B1 ;  /* 0x0000000000017941 */ /* 0x000fea0003800200 */
.L_x_388:
[----:B0-----:R0:W3:Y:S01]  /*45c0*/  SHFL.DOWN PT, R3, R4, 0x4, 0x1f ;  /* 0x08801f0004037f89 */ /* 0x0010e200000e0000 */
[----:B------:R-:W-:Y:S01]  /*45d0*/  BSSY.RECONVERGENT B1, `(.L_x_390) ;  /* 0x000000c000017945 */ /* 0x000fe20003800200 */
[----:B--2---:R-:W-:Y:S02]  /*45e0*/  IMAD.MOV.U32 R6, RZ, RZ, R4 ;  /* 0x000000ffff067224 */ /* 0x004fe400078e0004 */
[----:B------:R0:W2:Y:S01]  /*45f0*/  SHFL.DOWN PT, R2, R5, 0x4, 0x1f ;  /* 0x08801f0005027f89 */ /* 0x0000a200000e0000 */
[----:B-1----:R-:W-:Y:S01]  /*4600*/  IMAD.MOV.U32 R7, RZ, RZ, R5 ;  /* 0x000000ffff077224 */ /* 0x002fe200078e0005 */
[----:B------:R-:W-:Y:S06]  /*4610*/  @P3 BRA `(.L_x_391) ;  /* 0x00000000001c3947 */ /* 0x000fec0003800000 */
[----:B--2---:R-:W-:Y:S01]  /*4620*/  ISETP.GT.AND P3, PT, R2, R5, PT ;  /* 0x000000050200720c */ /* 0x004fe20003f64270 */
[----:B---3--:R-:W-:Y:S02]  /*4630*/  IMAD.MOV.U32 R6, RZ, RZ, R3 ;  /* 0x000000ffff067224 */ /* 0x008fe400078e0003 */
[----:B------:R-:W-:-:S10]  /*4640*/  IMAD.MOV.U32 R7, RZ, RZ, R2 ;  /* 0x000000ffff077224 */ /* 0x000fd400078e0002 */
[----:B------:R-:W-:-:S04]  /*4650*/  @!P3 ISETP.GE.AND P0, PT, R3, R4, PT ;  /* 0x000000040300b20c */ /* 0x000fc80003f06270 */
[----:B------:R-:W-:-:S04]  /*4660*/  @!P3 ISETP.EQ.AND P0, PT, R5, R2, !P0 ;  /* 0x000000020500b20c */ /* 0x000fc80004702270 */
[----:B------:R-:W-:Y:S02]  /*4670*/  @!P3 SEL R6, R3, R4, P0 ;  /* 0x000000040306b207 */ /* 0x000fe40000000000 */
[----:B------:R-:W-:-:S07]  /*4680*/  @!P3 SEL R7, R2, R5, P0 ;  /* 0x000000050207b207 */ /* 0x000fce0000000000 */
.L_x_391:
[----:B------:R-:W-:Y:S05]  /*4690*/  BSYNC.RECONVERGENT B1 ;  /* 0x0000000000017941 */ /* 0x000fea0003800200 */
.L_x_390:
[----:B0-----:R0:W1:Y:S01]  /*46a0*/  SHFL.DOWN PT, R5, R6, 0x8, 0x1f ;  /* 0x09001f0006057f89 */ /* 0x00106200000e0000 */
[----:B------:R-:W-:Y:S01]  /*46b0*/  BSSY.RECONVERGENT B1, `(.L_x_392) ;  /* 0x000000c000017945 */ /* 0x000fe20003800200 */
[----:B--2---:R-:W-:Y:S02]  /*46c0*/  IMAD.MOV.U32 R2, RZ, RZ, R6 ;  /* 0x000000ffff027224 */ /* 0x004fe400078e0006 */
[----:B------:R0:W2:Y:S01]  /*46d0*/  SHFL.DOWN PT, R4, R7, 0x8, 0x1f ;  /* 0x09001f0007047f89 */ /* 0x0000a200000e0000 */
        /* <DEDUP_REMOVED lines=9> */
.L_x_393:
[----:B------:R-:W-:Y:S05]  /*4770*/  BSYNC.RECONVERGENT B1 ;  /* 0x0000000000017941 */ /* 0x000fea0003800200 */
.L_x_392:
        /* <DEDUP_REMOVED lines=19> */
.L_x_395:
[----:B------:R-:W-:Y:S05]  /*48b0*/  BSYNC.RECONVERGENT B1 ;  /* 0x0000000000017941 */ /* 0x000fea0003800200 */
.L_x_394:
        /* <DEDUP_REMOVED lines=41> */
[----:B------:R-:W-:-:S04]  /*4b50*/  @!P1 ISETP.GE.AND P0, PT, R2, R14, PT ;  /* 0x0000000e0200920c */ /* 0x000fc80003f06270 */
[----:B------:R-:W-:-:S04]  /*4b60*/  @!P1 ISETP.EQ.AND P0, PT, R15, R3, !P0 ;  /* 0x000000030f00920c */ /* 0x000fc80004702270 */
[----:B------:R-:W-:Y:S02]  /*4b70*/  @!P1 SEL R3, R3, R15, P0 ;  /* 0x0000000f03039207 */ /* 0x000fe40000000000 */
[----:B------:R-:W-:-:S07]  /*4b80*/  @!P1 SEL R2, R2, R14, P0 ;  /* 0x0000000e02029207 */ /* 0x000fce0000000000 */
.L_x_324:
[----:B------:R-:W-:Y:S05]  /*4b90*/  BSYNC.RECONVERGENT B0 ;  /* 0x0000000000007941 */ /* 0x000fea0003800200 */
.L_x_299:
[----:B------:R-:W5:Y:S02]  /*4ba0*/  S2R R0, SR_TID.X ;  /* 0x0000000000007919 */ /* 0x000f640000002100 */
[----:B-----5:R-:W-:-:S13]  /*4bb0*/  ISETP.NE.AND P0, PT, R0, RZ, PT ;  /* 0x000000ff0000720c */ /* 0x020fda0003f05270 */
[----:B------:R-:W-:Y:S05]  /*4bc0*/  @P0 EXIT ;  /* 0x000000000000094d */ /* 0x000fea0003800000 */
[----:B01-34-:R-:W0:Y:S02]  /*4bd0*/  LDC.64 R4, c[0x0][0x388] ;  /* 0x0000e200ff047b82 */ /* 0x01be240000000a00 */
[----:B0-----:R-:W-:Y:S04]  /*4be0*/  STG.E desc[UR8][R4.64], R2 ;  /* 0x0000000204007986 */ /* 0x001fe8000c101908 */
[----:B------:R-:W-:Y:S01]  /*4bf0*/  STG.E desc[UR8][R4.64+0x4], R3 ;  /* 0x0000040304007986 */ /* 0x000fe2000c101908 */
[----:B------:R-:W-:Y:S05]  /*4c00*/  EXIT ;  /* 0x000000000000794d */ /* 0x000fea0003800000 */
.L_x_396:
        /* <DEDUP_REMOVED lines=15> */
.L_x_601:


//--------------------- .text._ZN3cub18CUB_300001_SM_10006detail6reduce18DeviceReduceKernelINS2_10policy_hubINS0_12KeyValuePairIiiEEiNS0_6ArgMaxEE10Policy1000ENS0_21ArgIndexInputIteratorIPiiiEEiS7_S6_N4cuda3std3__410__identityEEEvT0_PT3_T1_NS0_13GridEvenShareISK_EET2_T4_ --------------------------
	.section	.text._ZN3cub18CUB_300001_SM_10006detail6reduce18DeviceReduceKernelINS2_10policy_hubINS0_12KeyValuePairIiiEEiNS0_6ArgMaxEE10Policy1000ENS0_21ArgIndexInputIteratorIPiiiEEiS7_S6_N4cuda3std3__410__identityEEEvT0_PT3_T1_NS0_13GridEvenShareISK_EET2_T4_,"ax",@progbits
	.align	128
        .global         _ZN3cub18CUB_300001_SM_10006detail6reduce18DeviceReduceKernelINS2_10policy_hubINS0_12KeyValuePairIiiEEiNS0_6ArgMaxEE10Policy1000ENS0_21ArgIndexInputIteratorIPiiiEEiS7_S6_N4cuda3std3__410__identityEEEvT0_PT3_T1_NS0_13GridEvenShareISK_EET2_T4_
        .type           _ZN3cub18CUB_300001_SM_10006detail6reduce18DeviceReduceKernelINS2_10policy_hubINS0_12KeyValuePairIiiEEiNS0_6ArgMaxEE10Policy1000ENS0_21ArgIndexInputIteratorIPiiiEEiS7_S6_N4cuda3std3__410__identityEEEvT0_PT3_T1_NS0_13GridEvenShareISK_EET2_T4_,@function
        .size           _ZN3cub18CUB_300001_SM_10006detail6reduce18DeviceReduceKernelINS2_10policy_hubINS0_12KeyValuePairIiiEEiNS0_6ArgMaxEE10Policy1000ENS0_21ArgIndexInputIteratorIPiiiEEiS7_S6_N4cuda3std3__410__identityEEEvT0_PT3_T1_NS0_13GridEvenShareISK_EET2_T4_,(.L_x_602 - _ZN3cub18CUB_300001_SM_10006detail6reduce18DeviceReduceKernelINS2_10policy_hubINS0_12KeyValuePairIiiEEiNS0_6ArgMaxEE10Policy1000ENS0_21ArgIndexInputIteratorIPiiiEEiS7_S6_N4cuda3std3__410__identityEEEvT0_PT3_T1_NS0_13GridEvenShareISK_EET2_T4_)
        .other          _ZN3cub18CUB_300001_SM_10006detail6reduce18DeviceReduceKernelINS2_10policy_hubINS0_12KeyValuePairIiiEEiNS0_6ArgMaxEE10Policy1000ENS0_21ArgIndexInputIteratorIPiiiEEiS7_S6_N4cuda3std3__410__identityEEEvT0_PT3_T1_NS0_13GridEvenShareISK_EET2_T4_,@"STO_CUDA_ENTRY STV_DEFAULT"
_ZN3cub18CUB_300001_SM_10006detail6reduce18DeviceReduceKernelINS2_10policy_hubINS0_12KeyValuePairIiiEEiNS0_6ArgMaxEE10Policy1000ENS0_21ArgIndexInputIteratorIPiiiEEiS7_S6_N4cuda3std3__410__identityEEEvT0_PT3_T1_NS0_13GridEvenShareISK_EET2_T4_:
.text._ZN3cub18CUB_300001_SM_10006detail6reduce18DeviceReduceKernelINS2_10policy_hubINS0_12KeyValuePairIiiEEiNS0_6ArgMaxEE10Policy1000ENS0_21ArgIndexInputIteratorIPiiiEEiS7_S6_N4cuda3std3__410__identityEEEvT0_PT3_T1_NS0_13GridEvenShareISK_EET2_T4_:
        /* <DEDUP_REMOVED lines=20> */
.L_x_400:
[----:B------:R-:W-:Y:S05]  /*0140*/  BSYNC.RECONVERGENT B1 ;  /* 0x0000000000017941 */ /* 0x000fea0003800200 */
.L_x_399:
        /* <DEDUP_REMOVED lines=22> */
.L_x_406:
        /* <DEDUP_REMOVED lines=9> */
[----:B--2--5:R-:W-:-:S13]  /*0340*/  ISETP.GT.AND P1, PT, R18, R9, PT ;  /* 0x000000091200720c */ /* 0x024fda0003f24270 */
[----:B------:R-:W-:-:S04]  /*0350*/  @!P1 ISETP.GE.AND P0, PT, R15, R8, PT ;  /* 0x000000080f00920c */ /* 0x000fc80003f06270 */
[----:B------:R-:W-:-:S04]  /*0360*/  @!P1 ISETP.EQ.AND P0, PT, R9, R18, !P0 ;  /* 0x000000120900920c */ /* 0x000fc80004702270 */
[----:B------:R-:W-:Y:S02]  /*0370*/  @!P1 SEL R18, R18, R9, P0 ;  /* 0x0000000912129207 */ /* 0x000fe40000000000 */
[----:B------:R0:W2:Y:S01]  /*0380*/  LDG.E R9, desc[UR6][R4.64+0xc00] ;  /* 0x000c000604097981 */ /* 0x0000a2000c1e1900 */
[C---:B------:R-:W-:Y:S01]  /*0390*/  @!P1 SEL R19, R15.reuse, R8, P0 ;  /* 0x000000080f139207 */ /* 0x040fe20000000000 */
[----:B------:R-:W-:Y:S01]  /*03a0*/  VIADD R8, R15, 0x100 ;  /* 0x000001000f087836 */ /* 0x000fe20000000000 */
[----:B---3--:R-:W-:Y:S01]  /*03b0*/  ISETP.GT.AND P2, PT, R21, R18, PT ;  /* 0x000000121500720c */ /* 0x008fe20003f44270 */
[----:B------:R-:W-:Y:S02]  /*03c0*/  VIADD R14, R14, 0x8 ;  /* 0x000000080e0e7836 */ /* 0x000fe40000000000 */
[----:B------:R-:W-:Y:S02]  /*03d0*/  VIADD R13, R13, 0x800 ;  /* 0x000008000d0d7836 */ /* 0x000fe40000000000 */
[----:B0-----:R-:W-:-:S02]  /*03e0*/  VIADD R4, R15, 0x300 ;  /* 0x000003000f047836 */ /* 0x001fc40000000000 */
[----:B------:R-:W-:-:S06]  /*03f0*/  VIADD R5, R15, 0x400 ;  /* 0x000004000f057836 */ /* 0x000fcc0000000000 */
[----:B------:R-:W-:-:S04]  /*0400*/  @!P2 ISETP.GE.AND P0, PT, R8, R19, PT ;  /* 0x000000130800a20c */ /* 0x000fc80003f06270 */
[----:B------:R-:W-:-:S04]  /*0410*/  @!P2 ISETP.EQ.AND P0, PT, R18, R21, !P0 ;  /* 0x000000151200a20c */ /* 0x000fc80004702270 */
[----:B------:R-:W-:Y:S02]  /*0420*/  @!P2 SEL R21, R21, R18, P0 ;  /* 0x000000121515a207 */ /* 0x000fe40000000000 */
[----:B------:R-:W-:Y:S01]  /*0430*/  @!P2 SEL R8, R8, R19, P0 ;  /* 0x000000130808a207 */ /* 0x000fe20000000000 */
[----:B------:R-:W-:Y:S01]  /*0440*/  VIADD R19, R15, 0x200 ;  /* 0x000002000f137836 */ /* 0x000fe20000000000 */
[----:B----4-:R-:W-:-:S13]  /*0450*/  ISETP.GT.AND P1, PT, R20, R21, PT ;  /* 0x000000151400720c */ /* 0x010fda0003f24270 */
[----:B------:R-:W-:-:S04]  /*0460*/  @!P1 ISETP.GE.AND P0, PT, R19, R8, PT ;  /* 0x000000081300920c */ /* 0x000fc80003f06270 */
[----:B------:R-:W-:-:S04]  /*0470*/  @!P1 ISETP.EQ.AND P0, PT, R21, R20, !P0 ;  /* 0x000000141500920c */ /* 0x000fc80004702270 */
[----:B------:R-:W-:Y:S02]  /*0480*/  @!P1 SEL R20, R20, R21, P0 ;  /* 0x0000001514149207 */ /* 0x000fe40000000000 */
[----:B------:R-:W-:Y:S01]  /*0490*/  @!P1 SEL R19, R19, R8, P0 ;  /* 0x0000000813139207 */ /* 0x000fe20000000000 */
[----:B------:R-:W-:Y:S01]  /*04a0*/  VIADD R8, R15, 0x700 ;  /* 0x000007000f087836 */ /* 0x000fe20000000000 */
[----:B------:R-:W-:-:S13]  /*04b0*/  ISETP.GT.AND P2, PT, R23, R20, PT ;  /* 0x000000141700720c */ /* 0x000fda0003f44270 */
        /* <DEDUP_REMOVED lines=14> */
[----:B------:R-:W-:Y:S01]  /*05a0*/  @!P2 SEL R4, R4, R5, P0 ;  /* 0x000000050404a207 */ /* 0x000fe20000000000 */
[C---:B------:R-:W-:Y:S01]  /*05b0*/  VIADD R5, R15.reuse, 0x600 ;  /* 0x000006000f057836 */ /* 0x040fe20000000000 */
[----:B------:R-:W-:Y:S01]  /*05c0*/  ISETP.GT.AND P1, PT, R16, R17, PT ;  /* 0x000000111000720c */ /* 0x000fe20003f24270 */
[----:B------:R-:W-:-:S12]  /*05d0*/  VIADD R15, R15, 0x800 ;  /* 0x000008000f0f7836 */ /* 0x000fd80000000000 */
[----:B------:R-:W-:-:S04]  /*05e0*/  @!P1 ISETP.GE.AND P0, PT, R5, R4, PT ;  /* 0x000000040500920c */ /* 0x000fc80003f06270 */
[----:B------:R-:W-:-:S04]  /*05f0*/  @!P1 ISETP.EQ.AND P0, PT, R17, R16, !P0 ;  /* 0x000000101100920c */ /* 0x000fc80004702270 */
[----:B------:R-:W-:Y:S02]  /*0600*/  @!P1 SEL R16, R16, R17, P0 ;  /* 0x0000001110109207 */ /* 0x000fe40000000000 */
[----:B------:R-:W-:Y:S02]  /*0610*/  @!P1 SEL R5, R5, R4, P0 ;  /* 0x0000000405059207 */ /* 0x000fe40000000000 */
[----:B------:R-:W-:Y:S02]  /*0620*/  ISETP.NE.AND P1, PT, R14, RZ, PT ;  /* 0x000000ff0e00720c */ /* 0x000fe40003f25270 */
[----:B--2---:R-:W-:-:S13]  /*0630*/  ISETP.GT.AND P2, PT, R9, R16, PT ;  /* 0x000000100900720c */ /* 0x004fda0003f44270 */
[----:B------:R-:W-:-:S04]  /*0640*/  @!P2 ISETP.GE.AND P0, PT, R8, R5, PT ;  /* 0x000000050800a20c */ /* 0x000fc80003f06270 */
[----:B------:R-:W-:-:S04]  /*0650*/  @!P2 ISETP.EQ.AND P0, PT, R16, R9, !P0 ;  /* 0x000000091000a20c */ /* 0x000fc80004702270 */
[----:B------:R-:W-:Y:S02]  /*0660*/  @!P2 SEL R9, R9, R16, P0 ;  /* 0x000000100909a207 */ /* 0x000fe40000000000 */
[----:B------:R-:W-:Y:S01]  /*0670*/  @!P2 SEL R8, R8, R5, P0 ;  /* 0x000000050808a207 */ /* 0x000fe20000000000 */
[----:B------:R-:W-:Y:S06]  /*0680*/  @P1 BRA `(.L_x_406) ;  /* 0xfffffffc00081947 */ /* 0x000fec000383ffff */
[----:B------:R-:W-:Y:S05]  /*0690*/  BSYNC.RECONVERGENT B3 ;  /* 0x0000000000037941 */ /* 0x000fea0003800200 */
.L_x_405:
[----:B------:R-:W-:-:S07]  /*06a0*/  VIADD R13, R13, 0xfffffc00 ;  /* 0xfffffc000d0d7836 */ /* 0x000fce0000000000 */
.L_x_404:
[----:B------:R-:W-:Y:S05]  /*06b0*/  BSYNC.RECONVERGENT B2 ;  /* 0x0000000000027941 */ /* 0x000fea0003800200 */
.L_x_403:
        /* <DEDUP_REMOVED lines=14> */
[----:B--2--5:R-:W-:-:S13]  /*07a0*/  ISETP.GT.AND P2, PT, R4, R9, PT ;  /* 0x000000090400720c */ /* 0x024fda0003f44270 */
[----:B------:R-:W-:-:S04]  /*07b0*/  @!P2 ISETP.GE.AND P0, PT, R17, R8, PT ;  /* 0x000000081100a20c */ /* 0x000fc80003f06270 */
[----:B------:R-:W-:-:S04]  /*07c0*/  @!P2 ISETP.EQ.AND P0, PT, R9, R4, !P0 ;  /* 0x000000040900a20c */ /* 0x000fc80004702270 */
[----:B------:R-:W-:Y:S02]  /*07d0*/  @!P2 SEL R4, R4, R9, P0 ;  /* 0x000000090404a207 */ /* 0x000fe40000000000 */
[----:B------:R-:W2:Y:S01]  /*07e0*/  LDG.E R9, desc[UR6][R2.64+0xc00] ;  /* 0x000c000602097981 */ /* 0x000ea2000c1e1900 */
[C---:B------:R-:W-:Y:S01]  /*07f0*/  @!P2 SEL R5, R17.reuse, R8, P0 ;  /* 0x000000081105a207 */ /* 0x040fe20000000000 */
[----:B------:R-:W-:Y:S01]  /*0800*/  VIADD R8, R17, 0x300 ;  /* 0x0000030011087836 */ /* 0x000fe20000000000 */
[----:B---3--:R-:W-:Y:S01]  /*0810*/  ISETP.GT.AND P3, PT, R15, R4, PT ;  /* 0x000000040f00720c */ /* 0x008fe20003f64270 */
[----:B------:R-:W-:-:S12]  /*0820*/  VIADD R13, R13, 0x400 ;  /* 0x000004000d0d7836 */ /* 0x000fd80000000000 */
        /* <DEDUP_REMOVED lines=9> */
[----:B------:R-:W-:Y:S02]  /*08c0*/  @!P2 SEL R5, R5, R12, P0 ;  /* 0x0000000c0505a207 */ /* 0x000fe40000000000 */
[----:B--2---:R-:W-:-:S13]  /*08d0*/  ISETP.GT.AND P3, PT, R9, R14, PT ;  /* 0x0000000e0900720c */ /* 0x004fda0003f64270 */
[----:B------:R-:W-:-:S04]  /*08e0*/  @!P3 ISETP.GE.AND P0, PT, R8, R5, PT ;  /* 0x000000050800b20c */ /* 0x000fc80003f06270 */
[----:B------:R-:W-:-:S04]  /*08f0*/  @!P3 ISETP.EQ.AND P0, PT, R14, R9, !P0 ;  /* 0x000000090e00b20c */ /* 0x000fc80004702270 */
[----:B------:R-:W-:Y:S02]  /*0900*/  @!P3 SEL R9, R9, R14, P0 ;  /* 0x0000000e0909b207 */ /* 0x000fe40000000000 */
[----:B------:R-:W-:-:S07]  /*0910*/  @!P3 SEL R8, R8, R5, P0 ;  /* 0x000000050808b207 */ /* 0x000fce0000000000 */
.L_x_408:
[----:B------:R-:W-:Y:S05]  /*0920*/  BSYNC.RECONVERGENT B2 ;  /* 0x0000000000027941 */ /* 0x000fea0003800200 */
.L_x_407:
        /* <DEDUP_REMOVED lines=11> */
[----:B--2---:R-:W-:-:S13]  /*09e0*/  ISETP.GT.AND P2, PT, R4, R9, PT ;  /* 0x000000090400720c */ /* 0x004fda0003f44270 */
[----:B------:R-:W-:-:S04]  /*09f0*/  @!P2 ISETP.GE.AND P0, PT, R11, R8, PT ;  /* 0x000000080b00a20c */ /* 0x000fc80003f06270 */
[----:B------:R-:W-:-:S04]  /*0a00*/  @!P2 ISETP.EQ.AND P0, PT, R9, R4, !P0 ;  /* 0x000000040900a20c */ /* 0x000fc80004702270 */
[----:B------:R-:W-:Y:S02]  /*0a10*/  @!P2 SEL R4, R4, R9, P0 ;  /* 0x000000090404a207 */ /* 0x000fe40000000000 */
[----:B------:R-:W2:Y:S01]  /*0a20*/  LDG.E R9, desc[UR6][R2.64+0x400] ;  /* 0x0004000602097981 */ /* 0x000ea2000c1e1900 */
[----:B------:R-:W-:Y:S01]  /*0a30*/  IMAD.MOV.U32 R5, RZ, RZ, R11 ;  /* 0x000000ffff057224 */ /* 0x000fe200078e000b */
[C---:B------:R-:W-:Y:S01]  /*0a40*/  @!P2 SEL R5, R11.reuse, R8, P0 ;  /* 0x000000080b05a207 */ /* 0x040fe20000000000 */
[----:B------:R-:W-:Y:S02]  /*0a50*/  VIADD R8, R11, 0x100 ;  /* 0x000001000b087836 */ /* 0x000fe40000000000 */
[----:B------:R-:W-:Y:S01]  /*0a60*/  VIADD R13, R13, 0x200 ;  /* 0x000002000d0d7836 */ /* 0x000fe20000000000 */
[----:B--2---:R-:W-:-:S13]  /*0a70*/  ISETP.GT.AND P3, PT, R9, R4, PT ;  /* 0x000000040900720c */ /* 0x004fda0003f64270 */
[----:B------:R-:W-:-:S04]  /*0a80*/  @!P3 ISETP.GE.AND P0, PT, R8, R5, PT ;  /* 0x000000050800b20c */ /* 0x000fc80003f06270 */
[----:B------:R-:W-:-:S04]  /*0a90*/  @!P3 ISETP.EQ.AND P0, PT, R4, R9, !P0 ;  /* 0x000000090400b20c */ /* 0x000fc80004702270 */
[----:B------:R-:W-:Y:S02]  /*0aa0*/  @!P3 SEL R8, R8, R5, P0 ;  /* 0x000000050808b207 */ /* 0x000fe40000000000 */
[----:B------:R-:W-:-:S03]  /*0ab0*/  @!P3 SEL R9, R9, R4, P0 ;  /* 0x000000040909b207 */ /* 0x000fc60000000000 */
[----:B------:R-:W-:Y:S02]  /*0ac0*/  IMAD.MOV.U32 R5, RZ, RZ, R8 ;  /* 0x000000ffff057224 */ /* 0x000fe400078e0008 */
[----:B------:R-:W-:-:S07]  /*0ad0*/  IMAD.MOV.U32 R4, RZ, RZ, R9 ;  /* 0x000000ffff047224 */ /* 0x000fce00078e0009 */
.L_x_410:
[----:B------:R-:W-:Y:S05]  /*0ae0*/  BSYNC.RECONVERGENT B2 ;  /* 0x0000000000027941 */ /* 0x000fea0003800200 */
.L_x_409:
[----:B------:R-:W-:Y:S05]  /*0af0*/  @P1 BRA `(.L_x_402) ;  /* 0x0000000000241947 */ /* 0x000fea0003800000 */
        /* <DEDUP_REMOVED lines=8> */
[----:B------:R-:W-:-:S07]  /*0b80*/  @!P1 SEL R8, R8, R5, P0 ;  /* 0x0000000508089207 */ /* 0x000fce0000000000 */
.L_x_402:
[----:B------:R-:W-:Y:S05]  /*0b90*/  BSYNC.RECONVERGENT B1 ;  /* 0x0000000000017941 */ /* 0x000fea0003800200 */
.L_x_401:
        /* <DEDUP_REMOVED lines=21> */
.L_x_413:
[----:B------:R-:W-:Y:S05]  /*0cf0*/  BSYNC.RECONVERGENT B1 ;  /* 0x0000000000017941 */ /* 0x000fea0003800200 */
.L_x_412:
        /* <DEDUP_REMOVED lines=13> */
.L_x_415:
[----:B------:R-:W-:Y:S05]  /*0dd0*/  BSYNC.RECONVERGENT B1 ;  /* 0x0000000000017941 */ /* 0x000fea0003800200 */
.L_x_414:
[----:B0-----:R0:W3:Y:S01]  /*0de0*/  SHFL.DOWN PT, R2, R5, 0x4, 0x1f ;  /* 0x08801f0005027f89 */ /* 0x0010e200000e0000 */
[----:B------:R-:W-:Y:S01]  /*0df0*/  BSSY.RECONVERGENT B1, `(.L_x_416) ;  /* 0x000000c000017945 */ /* 0x000fe20003800200 */
[----:B-1----:R-:W-:Y:S02]  /*0e00*/  IMAD.MOV.U32 R6, RZ, RZ, R4 ;  /* 0x000000ffff067224 */ /* 0x002fe400078e0004 */
[----:B------:R0:W1:Y:S01]  /*0e10*/  SHFL.DOWN PT, R3, R4, 0x4, 0x1f ;  /* 0x08801f0004037f89 */ /* 0x00006200000e0000 */
[----:B------:R-:W-:Y:S01]  /*0e20*/  IMAD.MOV.U32 R8, RZ, RZ, R5 ;  /* 0x000000ffff087224 */ /* 0x000fe200078e0005 */
        /* <DEDUP_REMOVED lines=8> */
.L_x_417:
[----:B------:R-:W-:Y:S05]  /*0eb0*/  BSYNC.RECONVERGENT B1 ;  /* 0x0000000000017941 */ /* 0x000fea0003800200 */
.L_x_416:
[----:B0-----:R0:W4:Y:S01]  /*0ec0*/  SHFL.DOWN PT, R5, R8, 0x8, 0x1f ;  /* 0x09001f0008057f89 */ /* 0x00112200000e0000 */
[----:B------:R-:W-:Y:S01]  /*0ed0*/  BSSY.RECONVERGENT B1, `(.L_x_418) ;  /* 0x000000c000017945 */ /* 0x000fe20003800200 */
[----:B-1----:R-:W-:Y:S02]  /*0ee0*/  IMAD.MOV.U32 R3, RZ, RZ, R6 ;  /* 0x000000ffff037224 */ /* 0x002fe400078e0006 */
[----:B--2---:R0:W1:Y:S01]  /*0ef0*/  SHFL.DOWN PT, R9, R6, 0x8, 0x1f ;  /* 0x09001f0006097f89 */ /* 0x00406200000e0000 */
[----:B---3--:R-:W-:Y:S01]  /*0f00*/  IMAD.MOV.U32 R2, RZ, RZ, R8 ;  /* 0x000000ffff027224 */ /* 0x008fe200078e0008 */
[----:B------:R-:W-:Y:S06]  /*0f10*/  @P2 BRA `(.L_x_419) ;  /* 0x00000000001c2947 */ /* 0x000fec0003800000 */
[----:B-1----:R-:W-:Y:S01]  /*0f20*/  ISETP.GT.AND P2, PT, R9, R6, PT ;  /* 0x000000060900720c */ /* 0x002fe20003f44270 */
[----:B------:R-:W-:Y:S02]  /*0f30*/  IMAD.MOV.U32 R3, RZ, RZ, R9 ;  /* 0x000000ffff037224 */ /* 0x000fe400078e0009 */
[----:B----4-:R-:W-:-:S10]  /*0f40*/  IMAD.MOV.U32 R2, RZ, RZ, R5 ;  /* 0x000000ffff027224 */ /* 0x010fd400078e0005 */
[----:B------:R-:W-:-:S04]  /*0f50*/  @!P2 ISETP.GE.AND P0, PT, R5, R8, PT ;  /* 0x000000080500a20c */ /* 0x000fc80003f06270 */
[----:B------:R-:W-:-:S04]  /*0f60*/  @!P2 ISETP.EQ.AND P0, PT, R6, R9, !P0 ;  /* 0x000000090600a20c */ /* 0x000fc80004702270 */
[----:B------:R-:W-:Y:S02]  /*0f70*/  @!P2 SEL R3, R9, R6, P0 ;  /* 0x000000060903a207 */ /* 0x000fe40000000000 */
[----:B------:R-:W-:-:S07]  /*0f80*/  @!P2 SEL R2, R5, R8, P0 ;  /* 0x000000080502a207 */ /* 0x000fce0000000000 */
.L_x_419:
[----:B------:R-:W-:Y:S05]  /*0f90*/  BSYNC.RECONVERGENT B1 ;  /* 0x0000000000017941 */ /* 0x000fea0003800200 */
.L_x_418:
[----:B------:R2:W3:Y:S01]  /*0fa0*/  SHFL.DOWN PT, R4, R2, 0x10, 0x1f ;  /* 0x0a001f0002047f89 */ /* 0x0004e200000e0000 */
[----:B------:R-:W-:Y:S03]  /*0fb0*/  BSSY.RECONVERGENT B1, `(.L_x_420) ;  /* 0x0000012000017945 */ /* 0x000fe60003800200 */
[----:B----4-:R2:W4:Y:S01]  /*0fc0*/  SHFL.DOWN PT, R5, R3, 0x10, 0x1f ;  /* 0x0a001f0003057f89 */ /* 0x01052200000e0000 */
[----:B------:R-:W-:Y:S05]  /*0fd0*/  @P1 BRA `(.L_x_421) ;  /* 0x00000000003c1947 */ /* 0x000fea0003800000 */
[----:B------:R-:W-:Y:S02]  /*0fe0*/  ISETP.NE.AND P2, PT, R10, RZ, PT ;  /* 0x000000ff0a00720c */ /* 0x000fe40003f45270 */
[----:B----4-:R-:W-:-:S11]  /*0ff0*/  ISETP.GT.AND P1, PT, R5, R3, PT ;  /* 0x000000030500720c */ /* 0x010fd60003f24270 */
[----:B-1----:R-:W1:Y:S01]  /*1000*/  @!P2 S2R R9, SR_CgaCtaId ;  /* 0x000000000009a919 */ /* 0x002e620000008800 */
        /* <DEDUP_REMOVED lines=12> */
.L_x_421:
[----:B------:R-:W-:Y:S05]  /*10d0*/  BSYNC.RECONVERGENT B1 ;  /* 0x0000000000017941 */ /* 0x000fea0003800200 */
.L_x_420:
        /* <DEDUP_REMOVED lines=47> */
.L_x_411:
        /* <DEDUP_REMOVED lines=29> */
[----:B0-----:R-:W-:Y:S01]  /*15a0*/  ISETP.GT.AND P6, PT, R2, R9, PT ;  /* 0x000000090200720c */ /* 0x001fe20003fc4270 */
[----:B------:R-:W-:Y:S02]  /*15b0*/  IMAD.MOV.U32 R3, RZ, RZ, R11 ;  /* 0x000000ffff037224 */ /* 0x000fe400078e000b */
[----:B------:R-:W-:-:S10]  /*15c0*/  IMAD.MOV.U32 R5, RZ, RZ, R2 ;  /* 0x000000ffff057224 */ /* 0x000fd400078e0002 */
[----:B------:R-:W-:-:S04]  /*15d0*/  @!P6 ISETP.GE.AND P0, PT, R11, R8, PT ;  /* 0x000000080b00e20c */ /* 0x000fc80003f06270 */
[----:B------:R-:W-:-:S04]  /*15e0*/  @!P6 ISETP.EQ.AND P0, PT, R9, R2, !P0 ;  /* 0x000000020900e20c */ /* 0x000fc80004702270 */
[----:B------:R-:W-:Y:S02]  /*15f0*/  @!P6 SEL R3, R11, R8, P0 ;  /* 0x000000080b03e207 */ /* 0x000fe40000000000 */
[----:B------:R-:W-:-:S07]  /*1600*/  @!P6 SEL R5, R2, R9, P0 ;  /* 0x000000090205e207 */ /* 0x000fce0000000000 */
.L_x_424:
[----:B------:R-:W-:Y:S05]  /*1610*/  BSYNC.RECONVERGENT B1 ;  /* 0x0000000000017941 */ /* 0x000fea0003800200 */
.L_x_423:
[----:B0-----:R0:W2:Y:S01]  /*1620*/  SHFL.DOWN PT, R2, R3, 0x2, R4 ;  /* 0x0840000003027989 */ /* 0x0010a200000e0004 */
[----:B------:R-:W-:Y:S01]  /*1630*/  BSSY.RECONVERGENT B1, `(.L_x_425) ;  /* 0x000000c000017945 */ /* 0x000fe20003800200 */
[----:B-1----:R-:W-:Y:S02]  /*1640*/  IMAD.MOV.U32 R9, RZ, RZ, R3 ;  /* 0x000000ffff097224 */ /* 0x002fe400078e0003 */
[----:B------:R0:W1:Y:S01]  /*1650*/  SHFL.DOWN PT, R8, R5, 0x2, R4 ;  /* 0x0840000005087989 */ /* 0x00006200000e0004 */
[----:B------:R-:W-:Y:S01]  /*1660*/  IMAD.MOV.U32 R11, RZ, RZ, R5 ;  /* 0x000000ffff0b7224 */ /* 0x000fe200078e0005 */
[----:B------:R-:W-:Y:S06]  /*1670*/  @P5 BRA `(.L_x_426) ;  /* 0x00000000001c5947 */ /* 0x000fec0003800000 */
[----:B-1----:R-:W-:Y:S01]  /*1680*/  ISETP.GT.AND P5, PT, R8, R5, PT ;  /* 0x000000050800720c */ /* 0x002fe20003fa4270 */
[----:B--2---:R-:W-:Y:S02]  /*1690*/  IMAD.MOV.U32 R9, RZ, RZ, R2 ;  /* 0x000000ffff097224 */ /* 0x004fe400078e0002 */
[----:B------:R-:W-:-:S10]  /*16a0*/  IMAD.MOV.U32 R11, RZ, RZ, R8 ;  /* 0x000000ffff0b7224 */ /* 0x000fd400078e0008 */
[----:B------:R-:W-:-:S04]  /*16b0*/  @!P5 ISETP.GE.AND P0, PT, R2, R3, PT ;  /* 0x000000030200d20c */ /* 0x000fc80003f06270 */
[----:B------:R-:W-:-:S04]  /*16c0*/  @!P5 ISETP.EQ.AND P0, PT, R5, R8, !P0 ;  /* 0x000000080500d20c */ /* 0x000fc80004702270 */
[----:B------:R-:W-:Y:S02]  /*16d0*/  @!P5 SEL R9, R2, R3, P0 ;  /* 0x000000030209d207 */ /* 0x000fe40000000000 */
[----:B------:R-:W-:-:S07]  /*16e0*/  @!P5 SEL R11, R8, R5, P0 ;  /* 0x00000005080bd207 */ /* 0x000fce0000000000 */
.L_x_426:
[----:B------:R-:W-:Y:S05]  /*16f0*/  BSYNC.RECONVERGENT B1 ;  /* 0x0000000000017941 */ /* 0x000fea0003800200 */
.L_x_425:
[----:B--2---:R2:W3:Y:S01]  /*1700*/  SHFL.DOWN PT, R2, R9, 0x4, R4 ;  /* 0x0880000009027989 */ /* 0x0044e200000e0004 */
[----:B------:R-:W-:Y:S01]  /*1710*/  BSSY.RECONVERGENT B1, `(.L_x_427) ;  /* 0x000000c000017945 */ /* 0x000fe20003800200 */
[----:B0-----:R-:W-:Y:S02]  /*1720*/  IMAD.MOV.U32 R3, RZ, RZ, R9 ;  /* 0x000000ffff037224 */ /* 0x001fe400078e0009 */
[----:B-1----:R2:W0:Y:S01]  /*1730*/  SHFL.DOWN PT, R8, R11, 0x4, R4 ;  /* 0x088000000b087989 */ /* 0x00242200000e0004 */
        /* <DEDUP_REMOVED lines=9> */
.L_x_428:
[----:B------:R-:W-:Y:S05]  /*17d0*/  BSYNC.RECONVERGENT B1 ;  /* 0x0000000000017941 */ /* 0x000fea0003800200 */
.L_x_427:
[----:B---3--:R1:W3:Y:S01]  /*17e0*/  SHFL.DOWN PT, R2, R3, 0x8, R4 ;  /* 0x0900000003027989 */ /* 0x0082e200000e0004 */
[----:B------:R-:W-:Y:S01]  /*17f0*/  BSSY.RECONVERGENT B1, `(.L_x_429) ;  /* 0x000000c000017945 */ /* 0x000fe20003800200 */
[----:B--2---:R-:W-:Y:S02]  /*1800*/  IMAD.MOV.U32 R9, RZ, RZ, R3 ;  /* 0x000000ffff097224 */ /* 0x004fe400078e0003 */
        /* <DEDUP_REMOVED lines=10> */
.L_x_430:
[----:B------:R-:W-:Y:S05]  /*18b0*/  BSYNC.RECONVERGENT B1 ;  /* 0x0000000000017941 */ /* 0x000fea0003800200 */
.L_x_429:
[----:B0-----:R0:W2:Y:S01]  /*18c0*/  SHFL.DOWN PT, R8, R9, 0x10, R4 ;  /* 0x0a00000009087989 */ /* 0x0010a200000e0004 */
[----:B------:R-:W-:Y:S01]  /*18d0*/  BSSY.RECONVERGENT B1, `(.L_x_431) ;  /* 0x000000c000017945 */ /* 0x000fe20003800200 */
[----:B---3--:R-:W-:Y:S02]  /*18e0*/  IMAD.MOV.U32 R2, RZ, RZ, R9 ;  /* 0x000000ffff027224 */ /* 0x008fe400078e0009 */
[----:B------:R0:W3:Y:S01]  /*18f0*/  SHFL.DOWN PT, R10, R11, 0x10, R4 ;  /* 0x0a0000000b0a7989 */ /* 0x0000e200000e0004 */
[----:B-1----:R-:W-:Y:S01]  /*1900*/  IMAD.MOV.U32 R3, RZ, RZ, R11 ;  /* 0x000000ffff037224 */ /* 0x002fe200078e000b */
[----:B------:R-:W-:Y:S06]  /*1910*/  @P2 BRA `(.L_x_432) ;  /* 0x00000000001c2947 */ /* 0x000fec0003800000 */
[----:B---3--:R-:W-:Y:S01]  /*1920*/  ISETP.GT.AND P2, PT, R10, R11, PT ;  /* 0x0000000b0a00720c */ /* 0x008fe20003f44270 */
[----:B--2---:R-:W-:Y:S02]  /*1930*/  IMAD.MOV.U32 R2, RZ, RZ, R8 ;  /* 0x000000ffff027224 */ /* 0x004fe400078e0008 */
[----:B------:R-:W-:-:S10]  /*1940*/  IMAD.MOV.U32 R3, RZ, RZ, R10 ;  /* 0x000000ffff037224 */ /* 0x000fd400078e000a */
[----:B------:R-:W-:-:S04]  /*1950*/  @!P2 ISETP.GE.AND P0, PT, R8, R9, PT ;  /* 0x000000090800a20c */ /* 0x000fc80003f06270 */
[----:B------:R-:W-:-:S04]  /*1960*/  @!P2 ISETP.EQ.AND P0, PT, R11, R10, !P0 ;  /* 0x0000000a0b00a20c */ /* 0x000fc80004702270 */
[----:B------:R-:W-:Y:S02]  /*1970*/  @!P2 SEL R2, R8, R9, P0 ;  /* 0x000000090802a207 */ /* 0x000fe40000000000 */
[----:B------:R-:W-:-:S07]  /*1980*/  @!P2 SEL R3, R10, R11, P0 ;  /* 0x0000000b0a03a207 */ /* 0x000fce0000000000 */
.L_x_432:
[----:B------:R-:W-:Y:S05]  /*1990*/  BSYNC.RECONVERGENT B1 ;  /* 0x0000000000017941 */ /* 0x000fea0003800200 */
.L_x_431:
        /* <DEDUP_REMOVED lines=73> */
.L_x_398:
        /* <DEDUP_REMOVED lines=25> */
[----:B------:R-:W-:-:S13]  /*1fc0*/  ISETP.LE.AND P0, PT, R9, R8, P0 ;  /* 0x000000080900720c */ /* 0x000fda0000703270 */
[----:B------:R-:W-:Y:S02]  /*1fd0*/  @!P0 IMAD.MOV.U32 R8, RZ, RZ, R9 ;  /* 0x000000ffff088224 */ /* 0x000fe400078e0009 */
[----:B------:R-:W-:-:S03]  /*1fe0*/  IMAD.MOV.U32 R9, RZ, RZ, R25 ;  /* 0x000000ffff097224 */ /* 0x000fc600078e0019 */
[----:B---3--:R-:W-:Y:S01]  /*1ff0*/  ISETP.GT.AND P1, PT, R13, R8, PT ;  /* 0x000000080d00720c */ /* 0x008fe20003f24270 */
[----:B------:R-:W-:-:S12]  /*2000*/  @!P0 VIADD R9, R9, 0x100 ;  /* 0x0000010009098836 */ /* 0x000fd80000000000 */
[----:B------:R-:W-:Y:S05]  /*2010*/  @P1 BRA `(.L_x_434) ;  /* 0x0000000000141947 */ /* 0x000fea0003800000 */
[----:B------:R-:W-:-:S13]  /*2020*/  ISETP.NE.AND P0, PT, R8, R13, PT ;  /* 0x0000000d0800720c */ /* 0x000fda0003f05270 */
[----:B------:R-:W-:Y:S05]  /*2030*/  @P0 BRA `(.L_x_435) ;  /* 0x0000000000140947 */ /* 0x000fea0003800000 */
[----:B------:R-:W-:Y:S01]  /*2040*/  ISETP.GE.AND P0, PT, R10, R9, PT ;  /* 0x000000090a00720c */ /* 0x000fe20003f06270 */
[----:B------:R-:W-:-:S12]  /*2050*/  IMAD.MOV.U32 R8, RZ, RZ, R13 ;  /* 0x000000ffff087224 */ /* 0x000fd800078e000d */
[----:B------:R-:W-:Y:S05]  /*2060*/  @P0 BRA `(.L_x_435) ;  /* 0x0000000000080947 */ /* 0x000fea0003800000 */
.L_x_434:
[----:B------:R-:W-:Y:S02]  /*2070*/  IMAD.MOV.U32 R9, RZ, RZ, R10 ;  /* 0x000000ffff097224 */ /* 0x000fe400078e000a */
[----:B------:R-:W-:-:S07]  /*2080*/  IMAD.MOV.U32 R8, RZ, RZ, R13 ;  /* 0x000000ffff087224 */ /* 0x000fce00078e000d */
.L_x_435:
[----:B------:R-:W-:Y:S05]  /*2090*/  BSYNC.RECONVERGENT B1 ;  /* 0x0000000000017941 */ /* 0x000fea0003800200 */
.L_x_433:
        /* <DEDUP_REMOVED lines=8> */
.L_x_437:
[----:B------:R-:W-:Y:S02]  /*2120*/  IMAD.MOV.U32 R9, RZ, RZ, R12 ;  /* 0x000000ffff097224 */ /* 0x000fe400078e000c */
[----:B------:R-:W-:-:S07]  /*2130*/  IMAD.MOV.U32 R8, RZ, RZ, R15 ;  /* 0x000000ffff087224 */ /* 0x000fce00078e000f */
.L_x_438:
[----:B------:R-:W-:Y:S05]  /*2140*/  BSYNC.RECONVERGENT B1 ;  /* 0x0000000000017941 */ /* 0x000fea0003800200 */
.L_x_436:
        /* <DEDUP_REMOVED lines=8> */
.L_x_440:
[----:B------:R-:W-:Y:S02]  /*21d0*/  IMAD.MOV.U32 R9, RZ, RZ, R14 ;  /* 0x000000ffff097224 */ /* 0x000fe400078e000e */
[----:B------:R-:W-:-:S07]  /*21e0*/  IMAD.MOV.U32 R8, RZ, RZ, R17 ;  /* 0x000000ffff087224 */ /* 0x000fce00078e0011 */
.L_x_441:
[----:B------:R-:W-:Y:S05]  /*21f0*/  BSYNC.RECONVERGENT B1 ;  /* 0x0000000000017941 */ /* 0x000fea0003800200 */
.L_x_439:
        /* <DEDUP_REMOVED lines=8> */
.L_x_443:
[----:B------:R-:W-:Y:S02]  /*2280*/  IMAD.MOV.U32 R9, RZ, RZ, R4 ;  /* 0x000000ffff097224 */ /* 0x000fe400078e0004 */
[----:B------:R-:W-:-:S07]  /*2290*/  IMAD.MOV.U32 R8, RZ, RZ, R19 ;  /* 0x000000ffff087224 */ /* 0x000fce00078e0013 */
.L_x_444:
[----:B------:R-:W-:Y:S05]  /*22a0*/  BSYNC.RECONVERGENT B1 ;  /* 0x0000000000017941 */ /* 0x000fea0003800200 */
.L_x_442:
        /* <DEDUP_REMOVED lines=8> */
.L_x_446:
[----:B------:R-:W-:Y:S02]  /*2330*/  IMAD.MOV.U32 R9, RZ, RZ, R16 ;  /* 0x000000ffff097224 */ /* 0x000fe400078e0010 */
[----:B------:R-:W-:-:S07]  /*2340*/  IMAD.MOV.U32 R8, RZ, RZ, R21 ;  /* 0x000000ffff087224 */ /* 0x000fce00078e0015 */
.L_x_447:
[----:B------:R-:W-:Y:S05]  /*2350*/  BSYNC.RECONVERGENT B1 ;  /* 0x0000000000017941 */ /* 0x000fea0003800200 */
.L_x_445:
[----:B------:R-:W0:Y:S01]  /*2360*/  LDC R5, c[0x0][0x3b4] ;  /* 0x0000ed00ff057b82 */ /* 0x000e220000000800 */
[----:B------:R-:W-:Y:S01]  /*2370*/  ISETP.GT.AND P0, PT, R23, R8, PT ;  /* 0x000000081700720c */ /* 0x000fe20003f04270 */
[----:B------:R-:W-:Y:S01]  /*2380*/  BSSY.RECONVERGENT B1, `(.L_x_448) ;  /* 0x000000a000017945 */ /* 0x000fe20003800200 */
[----:B0-----:R-:W-:-:S11]  /*2390*/  IMAD.SHL.U32 R5, R5, 0x800, RZ ;  /* 0x0000080005057824 */ /* 0x001fd600078e00ff */
[----:B------:R-:W-:Y:S05]  /*23a0*/  @P0 BRA `(.L_x_449) ;  /* 0x0000000000140947 */ /* 0x000fea0003800000 */
[----:B------:R-:W-:-:S13]  /*23b0*/  ISETP.NE.AND P0, PT, R8, R23, PT ;  /* 0x000000170800720c */ /* 0x000fda0003f05270 */
[----:B------:R-:W-:Y:S05]  /*23c0*/  @P0 BRA `(.L_x_450) ;  /* 0x0000000000140947 */ /* 0x000fea0003800000 */
[----:B------:R-:W-:Y:S01]  /*23d0*/  ISETP.GE.AND P0, PT, R18, R9, PT ;  /* 0x000000091200720c */ /* 0x000fe20003f06270 */
[----:B------:R-:W-:-:S12]  /*23e0*/  IMAD.MOV.U32 R8, RZ, RZ, R23 ;  /* 0x000000ffff087224 */ /* 0x000fd800078e0017 */
[----:B------:R-:W-:Y:S05]  /*23f0*/  @P0 BRA `(.L_x_450) ;  /* 0x0000000000080947 */ /* 0x000fea0003800000 */
.L_x_449:
[----:B------:R-:W-:Y:S02]  /*2400*/  IMAD.MOV.U32 R9, RZ, RZ, R18 ;  /* 0x000000ffff097224 */ /* 0x000fe400078e0012 */
[----:B------:R-:W-:-:S07]  /*2410*/  IMAD.MOV.U32 R8, RZ, RZ, R23 ;  /* 0x000000ffff087224 */ /* 0x000fce00078e0017 */
.L_x_450:
[----:B------:R-:W-:Y:S05]  /*2420*/  BSYNC.RECONVERGENT B1 ;  /* 0x0000000000017941 */ /* 0x000fea0003800200 */
.L_x_448:
        /* <DEDUP_REMOVED lines=9> */
.L_x_474:
        /* <DEDUP_REMOVED lines=21> */
[----:B------:R-:W-:-:S13]  /*2610*/  ISETP.LE.AND P0, PT, R17, R8, P0 ;  /* 0x000000081100720c */ /* 0x000fda0000703270 */
[----:B------:R-:W-:Y:S02]  /*2620*/  @!P0 IMAD.MOV.U32 R8, RZ, RZ, R17 ;  /* 0x000000ffff088224 */ /* 0x000fe400078e0011 */
[----:B------:R-:W-:Y:S02]  /*2630*/  @!P0 IMAD.MOV.U32 R9, RZ, RZ, R6 ;  /* 0x000000ffff098224 */ /* 0x000fe400078e0006 */
[----:B------:R-:W-:Y:S01]  /*2640*/  VIADD R6, R6, 0x700 ;  /* 0x0000070006067836 */ /* 0x000fe20000000000 */
[----:B---3--:R-:W-:-:S13]  /*2650*/  ISETP.GT.AND P1, PT, R19, R8, PT ;  /* 0x000000081300720c */ /* 0x008fda0003f24270 */
[----:B------:R-:W-:Y:S05]  /*2660*/  @P1 BRA `(.L_x_454) ;  /* 0x0000000000141947 */ /* 0x000fea0003800000 */
[----:B------:R-:W-:-:S13]  /*2670*/  ISETP.NE.AND P0, PT, R8, R19, PT ;  /* 0x000000130800720c */ /* 0x000fda0003f05270 */
[----:B------:R-:W-:Y:S05]  /*2680*/  @P0 BRA `(.L_x_455) ;  /* 0x0000000000140947 */ /* 0x000fea0003800000 */
[----:B------:R-:W-:Y:S01]  /*2690*/  ISETP.GE.AND P0, PT, R12, R9, PT ;  /* 0x000000090c00720c */ /* 0x000fe20003f06270 */
[----:B------:R-:W-:-:S12]  /*26a0*/  IMAD.MOV.U32 R8, RZ, RZ, R19 ;  /* 0x000000ffff087224 */ /* 0x000fd800078e0013 */
[----:B------:R-:W-:Y:S05]  /*26b0*/  @P0 BRA `(.L_x_455) ;  /* 0x0000000000080947 */ /* 0x000fea0003800000 */
.L_x_454:
[----:B------:R-:W-:Y:S02]  /*26c0*/  IMAD.MOV.U32 R9, RZ, RZ, R12 ;  /* 0x000000ffff097224 */ /* 0x000fe400078e000c */
[----:B------:R-:W-:-:S07]  /*26d0*/  IMAD.MOV.U32 R8, RZ, RZ, R19 ;  /* 0x000000ffff087224 */ /* 0x000fce00078e0013 */
.L_x_455:
[----:B------:R-:W-:Y:S05]  /*26e0*/  BSYNC.RECONVERGENT B1 ;  /* 0x0000000000017941 */ /* 0x000fea0003800200 */
.L_x_453:
        /* <DEDUP_REMOVED lines=8> */
.L_x_457:
[----:B------:R-:W-:Y:S02]  /*2770*/  IMAD.MOV.U32 R9, RZ, RZ, R14 ;  /* 0x000000ffff097224 */ /* 0x000fe400078e000e */
[----:B------:R-:W-:-:S07]  /*2780*/  IMAD.MOV.U32 R8, RZ, RZ, R21 ;  /* 0x000000ffff087224 */ /* 0x000fce00078e0015 */
.L_x_458:
[----:B------:R-:W-:Y:S05]  /*2790*/  BSYNC.RECONVERGENT B1 ;  /* 0x0000000000017941 */ /* 0x000fea0003800200 */
.L_x_456:
        /* <DEDUP_REMOVED lines=8> */
.L_x_460:
[----:B------:R-:W-:Y:S02]  /*2820*/  IMAD.MOV.U32 R9, RZ, RZ, R16 ;  /* 0x000000ffff097224 */ /* 0x000fe400078e0010 */
[----:B------:R-:W-:-:S07]  /*2830*/  IMAD.MOV.U32 R8, RZ, RZ, R23 ;  /* 0x000000ffff087224 */ /* 0x000fce00078e0017 */
.L_x_461:
[----:B------:R-:W-:Y:S05]  /*2840*/  BSYNC.RECONVERGENT B1 ;  /* 0x0000000000017941 */ /* 0x000fea0003800200 */
.L_x_459:
        /* <DEDUP_REMOVED lines=8> */
.L_x_463:
[----:B------:R-:W-:Y:S02]  /*28d0*/  IMAD.MOV.U32 R9, RZ, RZ, R18 ;  /* 0x000000ffff097224 */ /* 0x000fe400078e0012 */
[----:B------:R-:W-:-:S07]  /*28e0*/  IMAD.MOV.U32 R8, RZ, RZ, R25 ;  /* 0x000000ffff087224 */ /* 0x000fce00078e0019 */
.L_x_464:
[----:B------:R-:W-:Y:S05]  /*28f0*/  BSYNC.RECONVERGENT B1 ;  /* 0x0000000000017941 */ /* 0x000fea0003800200 */
.L_x_462:
        /* <DEDUP_REMOVED lines=8> */
.L_x_466:
[----:B------:R-:W-:Y:S02]  /*2980*/  IMAD.MOV.U32 R9, RZ, RZ, R20 ;  /* 0x000000ffff097224 */ /* 0x000fe400078e0014 */
[----:B------:R-:W-:-:S07]  /*2990*/  IMAD.MOV.U32 R8, RZ, RZ, R27 ;  /* 0x000000ffff087224 */ /* 0x000fce00078e001b */
.L_x_467:
[----:B------:R-:W-:Y:S05]  /*29a0*/  BSYNC.RECONVERGENT B1 ;  /* 0x0000000000017941 */ /* 0x000fea0003800200 */
.L_x_465:
        /* <DEDUP_REMOVED lines=8> */
.L_x_469:
[----:B------:R-:W-:Y:S02]  /*2a30*/  IMAD.MOV.U32 R9, RZ, RZ, R10 ;  /* 0x000000ffff097224 */ /* 0x000fe400078e000a */
[----:B------:R-:W-:-:S07]  /*2a40*/  IMAD.MOV.U32 R8, RZ, RZ, R29 ;  /* 0x000000ffff087224 */ /* 0x000fce00078e001d */
.L_x_470:
[----:B------:R-:W-:Y:S05]  /*2a50*/  BSYNC.RECONVERGENT B1 ;  /* 0x0000000000017941 */ /* 0x000fea0003800200 */
.L_x_468:
        /* <DEDUP_REMOVED lines=8> */
.L_x_472:
[----:B------:R-:W-:Y:S02]  /*2ae0*/  IMAD.MOV.U32 R9, RZ, RZ, R6 ;  /* 0x000000ffff097224 */ /* 0x000fe400078e0006 */
[----:B------:R-:W-:-:S07]  /*2af0*/  IMAD.MOV.U32 R8, RZ, RZ, R22 ;  /* 0x000000ffff087224 */ /* 0x000fce00078e0016 */
.L_x_473:
[----:B------:R-:W-:Y:S05]  /*2b00*/  BSYNC.RECONVERGENT B1 ;  /* 0x0000000000017941 */ /* 0x000fea0003800200 */
.L_x_471:
        /* <DEDUP_REMOVED lines=8> */
.L_x_452:
        /* <DEDUP_REMOVED lines=25> */
.L_x_478:
        /* <DEDUP_REMOVED lines=10> */
[----:B--2---:R-:W-:-:S13]  /*2dc0*/  ISETP.GT.AND P2, PT, R21, R8, PT ;  /* 0x000000081500720c */ /* 0x004fda0003f44270 */
        /* <DEDUP_REMOVED lines=22> */
[----:B-----5:R-:W-:-:S13]  /*2f30*/  ISETP.GT.AND P3, PT, R18, R25, PT ;  /* 0x000000191200720c */ /* 0x020fda0003f64270 */
        /* <DEDUP_REMOVED lines=21> */
[----:B------:R-:W-:Y:S02]  /*3090*/  ISETP.NE.AND P2, PT, R19, R14, PT ;  /* 0x0000000e1300720c */ /* 0x000fe40003f45270 */
[----:B--2---:R-:W-:-:S13]  /*30a0*/  ISETP.GT.AND P3, PT, R8, R17, PT ;  /* 0x000000110800720c */ /* 0x004fda0003f64270 */
[----:B------:R-:W-:-:S04]  /*30b0*/  @!P3 ISETP.GE.AND P0, PT, R9, R4, PT ;  /* 0x000000040900b20c */ /* 0x000fc80003f06270 */
[----:B------:R-:W-:-:S04]  /*30c0*/  @!P3 ISETP.EQ.AND P0, PT, R17, R8, !P0 ;  /* 0x000000081100b20c */ /* 0x000fc80004702270 */
[----:B------:R-:W-:Y:S02]  /*30d0*/  @!P3 SEL R9, R9, R4, P0 ;  /* 0x000000040909b207 */ /* 0x000fe40000000000 */
[----:B------:R-:W-:Y:S01]  /*30e0*/  @!P3 SEL R8, R8, R17, P0 ;  /* 0x000000110808b207 */ /* 0x000fe20000000000 */
[----:B------:R-:W-:Y:S06]  /*30f0*/  @P2 BRA `(.L_x_478) ;  /* 0xfffffffc00082947 */ /* 0x000fec000383ffff */
.L_x_477:
[----:B------:R-:W-:Y:S05]  /*3100*/  BSYNC.RECONVERGENT B2 ;  /* 0x0000000000027941 */ /* 0x000fea0003800200 */
.L_x_476:
        /* <DEDUP_REMOVED lines=12> */
[----:B--2---:R-:W-:-:S13]  /*31d0*/  ISETP.GT.AND P2, PT, R15, R8, PT ;  /* 0x000000080f00720c */ /* 0x004fda0003f44270 */
        /* <DEDUP_REMOVED lines=23> */
.L_x_480:
[----:B------:R-:W-:Y:S05]  /*3350*/  BSYNC.RECONVERGENT B2 ;  /* 0x0000000000027941 */ /* 0x000fea0003800200 */
.L_x_479:
        /* <DEDUP_REMOVED lines=26> */
.L_x_482:
[----:B------:R-:W-:Y:S05]  /*3500*/  BSYNC.RECONVERGENT B2 ;  /* 0x0000000000027941 */ /* 0x000fea0003800200 */
.L_x_481:
[----:B------:R-:W-:Y:S05]  /*3510*/  @P1 BRA `(.L_x_475) ;  /* 0x0000000000201947 */ /* 0x000fea0003800000 */
[----:B------:R-:W-:-:S04]  /*3520*/  IMAD.IADD R9, R13, 0x1, R6 ;  /* 0x000000010d097824 */ /* 0x000fc800078e0206 */
[----:B------:R-:W-:-:S05]  /*3530*/  IMAD.WIDE R2, R9, 0x4, R2 ;  /* 0x0000000409027825 */ /* 0x000fca00078e0202 */
[----:B------:R-:W2:Y:S02]  /*3540*/  LDG.E R8, desc[UR6][R2.64] ;  /* 0x0000000602087981 */ /* 0x000ea4000c1e1900 */
[----:B--2---:R-:W-:-:S13]  /*3550*/  ISETP.GT.AND P1, PT, R8, R5, PT ;  /* 0x000000050800720c */ /* 0x004fda0003f24270 */
[----:B------:R-:W-:-:S04]  /*3560*/  @!P1 ISETP.GE.AND P0, PT, R9, R10, PT ;  /* 0x0000000a0900920c */ /* 0x000fc80003f06270 */
[----:B------:R-:W-:-:S04]  /*3570*/  @!P1 ISETP.EQ.AND P0, PT, R5, R8, !P0 ;  /* 0x000000080500920c */ /* 0x000fc80004702270 */
[----:B------:R-:W-:Y:S02]  /*3580*/  @!P1 SEL R9, R9, R10, P0 ;  /* 0x0000000a09099207 */ /* 0x000fe40000000000 */
[----:B------:R-:W-:-:S07]  /*3590*/  @!P1 SEL R8, R8, R5, P0 ;  /* 0x0000000508089207 */ /* 0x000fce0000000000 */
.L_x_475:
[----:B------:R-:W-:Y:S05]  /*35a0*/  BSYNC.RECONVERGENT B1 ;  /* 0x0000000000017941 */ /* 0x000fea0003800200 */
.L_x_451:
        /* <DEDUP_REMOVED lines=19> */
.L_x_484:
[----:B------:R-:W-:Y:S05]  /*36e0*/  BSYNC.RECONVERGENT B1 ;  /* 0x0000000000017941 */ /* 0x000fea0003800200 */
.L_x_483:
        /* <DEDUP_REMOVED lines=13> */
.L_x_486:
[----:B------:R-:W-:Y:S05]  /*37c0*/  BSYNC.RECONVERGENT B1 ;  /* 0x0000000000017941 */ /* 0x000fea0003800200 */
.L_x_485:
[----:B0-----:R0:W3:Y:S01]  /*37d0*/  SHFL.DOWN PT, R3, R4, 0x4, 0x1f ;  /* 0x08801f0004037f89 */ /* 0x0010e200000e0000 */
[----:B------:R-:W-:Y:S01]  /*37e0*/  BSSY.RECONVERGENT B1, `(.L_x_487) ;  /* 0x000000c000017945 */ /* 0x000fe20003800200 */
[----:B--2---:R-:W-:Y:S02]  /*37f0*/  IMAD.MOV.U32 R6, RZ, RZ, R4 ;  /* 0x000000ffff067224 */ /* 0x004fe400078e0004 */
[----:B------:R0:W2:Y:S01]  /*3800*/  SHFL.DOWN PT, R2, R5, 0x4, 0x1f ;  /* 0x08801f0005027f89 */ /* 0x0000a200000e0000 */
[----:B------:R-:W-:Y:S01]  /*3810*/  IMAD.MOV.U32 R8, RZ, RZ, R5 ;  /* 0x000000ffff087224 */ /* 0x000fe200078e0005 */
        /* <DEDUP_REMOVED lines=8> */
.L_x_488:
[----:B------:R-:W-:Y:S05]  /*38a0*/  BSYNC.RECONVERGENT B1 ;  /* 0x0000000000017941 */ /* 0x000fea0003800200 */
.L_x_487:
[----:B0-----:R0:W4:Y:S01]  /*38b0*/  SHFL.DOWN PT, R5, R6, 0x8, 0x1f ;  /* 0x09001f0006057f89 */ /* 0x00112200000e0000 */
[----:B------:R-:W-:Y:S01]  /*38c0*/  BSSY.RECONVERGENT B1, `(.L_x_489) ;  /* 0x000000c000017945 */ /* 0x000fe20003800200 */
[----:B--2---:R-:W-:Y:S02]  /*38d0*/  IMAD.MOV.U32 R2, RZ, RZ, R6 ;  /* 0x000000ffff027224 */ /* 0x004fe400078e0006 */
[----:B-1----:R0:W1:Y:S01]  /*38e0*/  SHFL.DOWN PT, R9, R8, 0x8, 0x1f ;  /* 0x09001f0008097f89 */ /* 0x00206200000e0000 */
[----:B---3--:R-:W-:Y:S01]  /*38f0*/  IMAD.MOV.U32 R3, RZ, RZ, R8 ;  /* 0x000000ffff037224 */ /* 0x008fe200078e0008 */
[----:B------:R-:W-:Y:S06]  /*3900*/  @P2 BRA `(.L_x_490) ;  /* 0x00000000001c2947 */ /* 0x000fec0003800000 */
[----:B-1----:R-:W-:Y:S01]  /*3910*/  ISETP.GT.AND P2, PT, R9, R8, PT ;  /* 0x000000080900720c */ /* 0x002fe20003f44270 */
[----:B----4-:R-:W-:Y:S02]  /*3920*/  IMAD.MOV.U32 R2, RZ, RZ, R5 ;  /* 0x000000ffff027224 */ /* 0x010fe400078e0005 */
[----:B------:R-:W-:-:S10]  /*3930*/  IMAD.MOV.U32 R3, RZ, RZ, R9 ;  /* 0x000000ffff037224 */ /* 0x000fd400078e0009 */
[----:B------:R-:W-:-:S04]  /*3940*/  @!P2 ISETP.GE.AND P0, PT, R5, R6, PT ;  /* 0x000000060500a20c */ /* 0x000fc80003f06270 */
[----:B------:R-:W-:-:S04]  /*3950*/  @!P2 ISETP.EQ.AND P0, PT, R8, R9, !P0 ;  /* 0x000000090800a20c */ /* 0x000fc80004702270 */
[----:B------:R-:W-:Y:S02]  /*3960*/  @!P2 SEL R2, R5, R6, P0 ;  /* 0x000000060502a207 */ /* 0x000fe40000000000 */
[----:B------:R-:W-:-:S07]  /*3970*/  @!P2 SEL R3, R9, R8, P0 ;  /* 0x000000080903a207 */ /* 0x000fce0000000000 */
.L_x_490:
[----:B------:R-:W-:Y:S05]  /*3980*/  BSYNC.RECONVERGENT B1 ;  /* 0x0000000000017941 */ /* 0x000fea0003800200 */
.L_x_489:
        /* <DEDUP_REMOVED lines=19> */
.L_x_492:
[----:B------:R-:W-:Y:S05]  /*3ac0*/  BSYNC.RECONVERGENT B1 ;  /* 0x0000000000017941 */ /* 0x000fea0003800200 */
.L_x_491:
        /* <DEDUP_REMOVED lines=45> */
.L_x_422:
[----:B------:R-:W-:Y:S05]  /*3da0*/  BSYNC.RECONVERGENT B0 ;  /* 0x0000000000007941 */ /* 0x000fea0003800200 */
.L_x_397:
        /* <DEDUP_REMOVED lines=8> */
.L_x_493:
        /* <DEDUP_REMOVED lines=13> */
.L_x_602:


//--------------------- .text._ZN3cub18CUB_300001_SM_10006detail6reduce28DeviceReduceSingleTileKernelINS2_10policy_hubINS0_12KeyValuePairIiiEEiNS0_6ArgMaxEE10Policy1000ENS0_21ArgIndexInputIteratorIPiiiEEPS6_iS7_NS2_20empty_problem_init_tIS6_EES6_N4cuda3std3__410__identityEEEvT0_T1_T2_T3_T4_T6_ --------------------------
	.section	.text._ZN3cub18CUB_300001_SM_10006detail6reduce28DeviceReduceSingleTileKernelINS2_10policy_hubINS0_12KeyValuePairIiiEEiNS0_6ArgMaxEE10Policy1000ENS0_21ArgIndexInputIteratorIPiiiEEPS6_iS7_NS2_20empty_problem_init_tIS6_EES6_N4cuda3std3__410__identityEEEvT0_T1_T2_T3_T4_T6_,"ax",@progbits
	.align	128
        .global         _ZN3cub18CUB_300001_SM_10006detail6reduce28DeviceReduceSingleTileKernelINS2_10policy_hubINS0_12KeyValuePairIiiEEiNS0_6ArgMaxEE10Policy1000ENS0_21ArgIndexInputIteratorIPiiiEEPS6_iS7_NS2_20empty_problem_init_tIS6_EES6_N4cuda3std3__410__identityEEEvT0_T1_T2_T3_T4_T6_
        .type           _ZN3cub18CUB_300001_SM_10006detail6reduce28DeviceReduceSingleTileKernelINS2_10policy_hubINS0_12KeyValuePairIiiEEiNS0_6ArgMaxEE10Policy1000ENS0_21ArgIndexInputIteratorIPiiiEEPS6_iS7_NS2_20empty_problem_init_tIS6_EES6_N4cuda3std3__410__identityEEEvT0_T1_T2_T3_T4_T6_,@function
        .size           _ZN3cub18CUB_300001_SM_10006detail6reduce28DeviceReduceSingleTileKernelINS2_10policy_hubINS0_12KeyValuePairIiiEEiNS0_6ArgMaxEE10Policy1000ENS0_21ArgIndexInputIteratorIPiiiEEPS6_iS7_NS2_20empty_problem_init_tIS6_EES6_N4cuda3std3__410__identityEEEvT0_T1_T2_T3_T4_T6_,(.L_x_603 - _ZN3cub18CUB_300001_SM_10006detail6reduce28DeviceReduceSingleTileKernelINS2_10policy_hubINS0_12KeyValuePairIiiEEiNS0_6ArgMaxEE10Policy1000ENS0_21ArgIndexInputIteratorIPiiiEEPS6_iS7_NS2_20empty_problem_init_tIS6_EES6_N4cuda3std3__410__identityEEEvT0_T1_T2_T3_T4_T6_)
        .other          _ZN3cub18CUB_300001_SM_10006detail6reduce28DeviceReduceSingleTileKernelINS2_10policy_hubINS0_12KeyValuePairIiiEEiNS0_6ArgMaxEE10Policy1000ENS0_21ArgIndexInputIteratorIPiiiEEPS6_iS7_NS2_20empty_problem_init_tIS6_EES6_N4cuda3std3__410__identityEEEvT0_T1_T2_T3_T4_T6_,@"STO_CUDA_ENTRY STV_DEFAULT"
_ZN3cub18CUB_300001_SM_10006detail6reduce28DeviceReduceSingleTileKernelINS2_10policy_hubINS0_12KeyValuePairIiiEEiNS0_6ArgMaxEE10Policy1000ENS0_21ArgIndexInputIteratorIPiiiEEPS6_iS7_NS2_20empty_problem_init_tIS6_EES6_N4cuda3std3__410__identityEEEvT0_T1_T2_T3_T4_T6_:
.text._ZN3cub18CUB_300001_SM_10006detail6reduce28DeviceReduceSingleTileKernelINS2_10policy_hubINS0_12KeyValuePairIiiEEiNS0_6ArgMaxEE10Policy1000ENS0_21ArgIndexInputIteratorIPiiiEEPS6_iS7_NS2_20empty_problem_init_tIS6_EES6_N4cuda3std3__410__identityEEEvT0_T1_T2_T3_T4_T6_:
        /* <DEDUP_REMOVED lines=13> */
.L_x_494:
        /* <DEDUP_REMOVED lines=14> */
.L_x_498:
[----:B------:R-:W-:Y:S05]  /*01b0*/  BSYNC.RECONVERGENT B1 ;  /* 0x0000000000017941 */ /* 0x000fea0003800200 */
.L_x_497:
        /* <DEDUP_REMOVED lines=19> */
.L_x_504:
        /* <DEDUP_REMOVED lines=63> */
.L_x_503:
[----:B------:R-:W-:-:S07]  /*06e0*/  VIADD R6, R10, 0xfffffc00 ;  /* 0xfffffc000a067836 */ /* 0x000fce0000000000 */
.L_x_502:
[----:B------:R-:W-:Y:S05]  /*06f0*/  BSYNC.RECONVERGENT B2 ;  /* 0x0000000000027941 */ /* 0x000fea0003800200 */
.L_x_501:
        /* <DEDUP_REMOVED lines=39> */
.L_x_506:
[----:B------:R-:W-:Y:S05]  /*0970*/  BSYNC.RECONVERGENT B2 ;  /* 0x0000000000027941 */ /* 0x000fea0003800200 */
.L_x_505:
        /* <DEDUP_REMOVED lines=28> */
.L_x_508:
[----:B------:R-:W-:Y:S05]  /*0b40*/  BSYNC.RECONVERGENT B2 ;  /* 0x0000000000027941 */ /* 0x000fea0003800200 */
.L_x_507:
[----:B------:R-:W-:Y:S05]  /*0b50*/  @P1 BRA `(.L_x_500) ;  /* 0x0000000000281947 */ /* 0x000fea0003800000 */
        /* <DEDUP_REMOVED lines=9> */
[----:B------:R-:W-:-:S07]  /*0bf0*/  @!P1 SEL R2, R2, R7, P0 ;  /* 0x0000000702029207 */ /* 0x000fce0000000000 */
.L_x_500:
[----:B------:R-:W-:Y:S05]  /*0c00*/  BSYNC.RECONVERGENT B1 ;  /* 0x0000000000017941 */ /* 0x000fea0003800200 */
.L_x_499:
        /* <DEDUP_REMOVED lines=22> */
.L_x_511:
[----:B------:R-:W-:Y:S05]  /*0d70*/  BSYNC.RECONVERGENT B1 ;  /* 0x0000000000017941 */ /* 0x000fea0003800200 */
.L_x_510:
        /* <DEDUP_REMOVED lines=13> */
.L_x_513:
[----:B------:R-:W-:Y:S05]  /*0e50*/  BSYNC.RECONVERGENT B1 ;  /* 0x0000000000017941 */ /* 0x000fea0003800200 */
.L_x_512:
[----:B-1----:R1:W3:Y:S01]  /*0e60*/  SHFL.DOWN PT, R6, R3, 0x4, 0x1f ;  /* 0x08801f0003067f89 */ /* 0x0022e200000e0000 */
[----:B------:R-:W-:Y:S01]  /*0e70*/  BSSY.RECONVERGENT B1, `(.L_x_514) ;  /* 0x000000c000017945 */ /* 0x000fe20003800200 */
[----:B0-----:R-:W-:Y:S02]  /*0e80*/  IMAD.MOV.U32 R4, RZ, RZ, R2 ;  /* 0x000000ffff047224 */ /* 0x001fe400078e0002 */
[----:B--2---:R1:W0:Y:S01]  /*0e90*/  SHFL.DOWN PT, R7, R2, 0x4, 0x1f ;  /* 0x08801f0002077f89 */ /* 0x00422200000e0000 */
        /* <DEDUP_REMOVED lines=9> */
.L_x_515:
[----:B------:R-:W-:Y:S05]  /*0f30*/  BSYNC.RECONVERGENT B1 ;  /* 0x0000000000017941 */ /* 0x000fea0003800200 */
.L_x_514:
[----:B---3--:R2:W3:Y:S01]  /*0f40*/  SHFL.DOWN PT, R6, R5, 0x8, 0x1f ;  /* 0x09001f0005067f89 */ /* 0x0084e200000e0000 */
[----:B------:R-:W-:Y:S01]  /*0f50*/  BSSY.RECONVERGENT B1, `(.L_x_516) ;  /* 0x000000c000017945 */ /* 0x000fe20003800200 */
[----:B-1----:R-:W-:Y:S02]  /*0f60*/  IMAD.MOV.U32 R3, RZ, RZ, R4 ;  /* 0x000000ffff037224 */ /* 0x002fe400078e0004 */
[----:B0-----:R2:W0:Y:S01]  /*0f70*/  SHFL.DOWN PT, R7, R4, 0x8, 0x1f ;  /* 0x09001f0004077f89 */ /* 0x00142200000e0000 */
        /* <DEDUP_REMOVED lines=9> */
.L_x_517:
[----:B------:R-:W-:Y:S05]  /*1010*/  BSYNC.RECONVERGENT B1 ;  /* 0x0000000000017941 */ /* 0x000fea0003800200 */
.L_x_516:
[----:B--2---:R1:W2:Y:S01]  /*1020*/  SHFL.DOWN PT, R4, R2, 0x10, 0x1f ;  /* 0x0a001f0002047f89 */ /* 0x0042a200000e0000 */
[----:B------:R-:W-:Y:S03]  /*1030*/  BSSY.RECONVERGENT B1, `(.L_x_518) ;  /* 0x0000012000017945 */ /* 0x000fe60003800200 */
[----:B------:R1:W4:Y:S01]  /*1040*/  SHFL.DOWN PT, R5, R3, 0x10, 0x1f ;  /* 0x0a001f0003057f89 */ /* 0x00032200000e0000 */
[----:B------:R-:W-:Y:S05]  /*1050*/  @P1 BRA `(.L_x_519) ;  /* 0x00000000003c1947 */ /* 0x000fea0003800000 */
[----:B------:R-:W-:Y:S02]  /*1060*/  ISETP.NE.AND P2, PT, R8, RZ, PT ;  /* 0x000000ff0800720c */ /* 0x000fe40003f45270 */
[----:B----4-:R-:W-:-:S11]  /*1070*/  ISETP.GT.AND P1, PT, R5, R3, PT ;  /* 0x000000030500720c */ /* 0x010fd60003f24270 */
[----:B------:R-:W4:Y:S01]  /*1080*/  @!P2 S2R R8, SR_CgaCtaId ;  /* 0x000000000008a919 */ /* 0x000f220000008800 */
[----:B0-----:R-:W-:Y:S02]  /*1090*/  @!P2 MOV R7, 0x400 ;  /* 0x000004000007a802 */ /* 0x001fe40000000f00 */
[----:B---3--:R-:W-:Y:S02]  /*10a0*/  @!P2 SHF.R.U32.HI R6, RZ, 0x2, R0 ;  /* 0x00000002ff06a819 */ /* 0x008fe40000011600 */
[----:B--2---:R-:W-:Y:S02]  /*10b0*/  @!P1 ISETP.GE.AND P0, PT, R4, R2, PT ;  /* 0x000000020400920c */ /* 0x004fe40003f06270 */
[----:B------:R-:W-:Y:S02]  /*10c0*/  @!P2 LOP3.LUT R6, R6, 0xf8, RZ, 0xc0, !PT ;  /* 0x000000f80606a812 */ /* 0x000fe400078ec0ff */
[----:B------:R-:W-:-:S04]  /*10d0*/  @!P1 ISETP.EQ.AND P0, PT, R3, R5, !P0 ;  /* 0x000000050300920c */ /* 0x000fc80004702270 */
[----:B------:R-:W-:Y:S02]  /*10e0*/  @!P1 SEL R5, R5, R3, P0 ;  /* 0x0000000305059207 */ /* 0x000fe40000000000 */
[----:B------:R-:W-:-:S03]  /*10f0*/  @!P1 SEL R4, R4, R2, P0 ;  /* 0x0000000204049207 */ /* 0x000fc60000000000 */
[----:B-1----:R-:W-:Y:S02]  /*1100*/  IMAD.MOV.U32 R3, RZ, RZ, R5 ;  /* 0x000000ffff037224 */ /* 0x002fe400078e0005 */
[----:B------:R-:W-:Y:S01]  /*1110*/  IMAD.MOV.U32 R2, RZ, RZ, R4 ;  /* 0x000000ffff027224 */ /* 0x000fe200078e0004 */
[----:B----4-:R-:W-:-:S05]  /*1120*/  @!P2 LEA R7, R8, R7, 0x18 ;  /* 0x000000070807a211 */ /* 0x010fca00078ec0ff */
[----:B------:R-:W-:-:S05]  /*1130*/  @!P2 IMAD.IADD R6, R6, 0x1, R7 ;  /* 0x000000010606a824 */ /* 0x000fca00078e0207 */
[----:B------:R0:W-:Y:S02]  /*1140*/  @!P2 STS.64 [R6+0x8], R4 ;  /* 0x000008040600a388 */ /* 0x0001e40000000a00 */
.L_x_519:
[----:B------:R-:W-:Y:S05]  /*1150*/  BSYNC.RECONVERGENT B1 ;  /* 0x0000000000017941 */ /* 0x000fea0003800200 */
.L_x_518:
        /* <DEDUP_REMOVED lines=9> */
[----:B0-----:R-:W-:-:S13]  /*11f0*/  ISETP.GT.AND P1, PT, R5, R3, PT ;  /* 0x000000030500720c */ /* 0x001fda0003f24270 */
[----:B------:R-:W-:-:S04]  /*1200*/  @!P1 ISETP.GE.AND P0, PT, R4, R2, PT ;  /* 0x000000020400920c */ /* 0x000fc80003f06270 */
[----:B------:R-:W-:-:S04]  /*1210*/  @!P1 ISETP.EQ.AND P0, PT, R3, R5, !P0 ;  /* 0x000000050300920c */ /* 0x000fc80004702270 */
[----:B------:R-:W-:Y:S02]  /*1220*/  @!P1 SEL R5, R5, R3, P0 ;  /* 0x0000000305059207 */ /* 0x000fe40000000000 */
[----:B------:R-:W-:Y:S02]  /*1230*/  @!P1 SEL R4, R4, R2, P0 ;  /* 0x0000000204049207 */ /* 0x000fe40000000000 */
[----:B------:R-:W-:Y:S01]  /*1240*/  ISETP.GT.AND P2, PT, R7, R5, PT ;  /* 0x000000050700720c */ /* 0x000fe20003f44270 */
[----:B-1----:R-:W0:-:S12]  /*1250*/  LDS.64 R2, [UR4+0x40] ;  /* 0x00004004ff027984 */ /* 0x002e180008000a00 */
        /* <DEDUP_REMOVED lines=31> */
.L_x_509:
        /* <DEDUP_REMOVED lines=29> */
[----:B-1----:R-:W-:Y:S01]  /*1620*/  ISETP.GT.AND P6, PT, R10, R3, PT ;  /* 0x000000030a00720c */ /* 0x002fe20003fc4270 */
[----:B--2---:R-:W-:Y:S02]  /*1630*/  IMAD.MOV.U32 R6, RZ, RZ, R7 ;  /* 0x000000ffff067224 */ /* 0x004fe400078e0007 */
[----:B------:R-:W-:-:S10]  /*1640*/  IMAD.MOV.U32 R8, RZ, RZ, R10 ;  /* 0x000000ffff087224 */ /* 0x000fd400078e000a */
[----:B------:R-:W-:-:S04]  /*1650*/  @!P6 ISETP.GE.AND P0, PT, R7, R2, PT ;  /* 0x000000020700e20c */ /* 0x000fc80003f06270 */
[----:B------:R-:W-:-:S04]  /*1660*/  @!P6 ISETP.EQ.AND P0, PT, R3, R10, !P0 ;  /* 0x0000000a0300e20c */ /* 0x000fc80004702270 */
[----:B------:R-:W-:Y:S02]  /*1670*/  @!P6 SEL R6, R7, R2, P0 ;  /* 0x000000020706e207 */ /* 0x000fe40000000000 */
[----:B------:R-:W-:-:S07]  /*1680*/  @!P6 SEL R8, R10, R3, P0 ;  /* 0x000000030a08e207 */ /* 0x000fce0000000000 */
.L_x_522:
[----:B------:R-:W-:Y:S05]  /*1690*/  BSYNC.RECONVERGENT B1 ;  /* 0x0000000000017941 */ /* 0x000fea0003800200 */
.L_x_521:
[----:B0-----:R0:W3:Y:S01]  /*16a0*/  SHFL.DOWN PT, R3, R6, 0x2, R5 ;  /* 0x0840000006037989 */ /* 0x0010e200000e0005 */
[----:B------:R-:W-:Y:S01]  /*16b0*/  BSSY.RECONVERGENT B1, `(.L_x_523) ;  /* 0x000000c000017945 */ /* 0x000fe20003800200 */
[----:B------:R-:W-:Y:S02]  /*16c0*/  IMAD.MOV.U32 R2, RZ, RZ, R6 ;  /* 0x000000ffff027224 */ /* 0x000fe400078e0006 */
[----:B--2---:R0:W2:Y:S01]  /*16d0*/  SHFL.DOWN PT, R7, R8, 0x2, R5 ;  /* 0x0840000008077989 */ /* 0x0040a200000e0005 */
        /* <DEDUP_REMOVED lines=9> */
.L_x_524:
[----:B------:R-:W-:Y:S05]  /*1770*/  BSYNC.RECONVERGENT B1 ;  /* 0x0000000000017941 */ /* 0x000fea0003800200 */
.L_x_523:
[----:B---3--:R1:W3:Y:S01]  /*1780*/  SHFL.DOWN PT, R3, R2, 0x4, R5 ;  /* 0x0880000002037989 */ /* 0x0082e200000e0005 */
[----:B------:R-:W-:Y:S01]  /*1790*/  BSSY.RECONVERGENT B1, `(.L_x_525) ;  /* 0x000000c000017945 */ /* 0x000fe20003800200 */
[----:B0-----:R-:W-:Y:S02]  /*17a0*/  IMAD.MOV.U32 R6, RZ, RZ, R2 ;  /* 0x000000ffff067224 */ /* 0x001fe400078e0002 */
[----:B--2---:R1:W0:Y:S01]  /*17b0*/  SHFL.DOWN PT, R7, R10, 0x4, R5 ;  /* 0x088000000a077989 */ /* 0x00422200000e0005 */
        /* <DEDUP_REMOVED lines=9> */
.L_x_526:
[----:B------:R-:W-:Y:S05]  /*1850*/  BSYNC.RECONVERGENT B1 ;  /* 0x0000000000017941 */ /* 0x000fea0003800200 */
.L_x_525:
        /* <DEDUP_REMOVED lines=13> */
.L_x_528:
[----:B------:R-:W-:Y:S05]  /*1930*/  BSYNC.RECONVERGENT B1 ;  /* 0x0000000000017941 */ /* 0x000fea0003800200 */
.L_x_527:
[----:B0-----:R0:W1:Y:S01]  /*1940*/  SHFL.DOWN PT, R7, R10, 0x10, R5 ;  /* 0x0a0000000a077989 */ /* 0x00106200000e0005 */
[----:B------:R-:W-:Y:S01]  /*1950*/  BSSY.RECONVERGENT B1, `(.L_x_529) ;  /* 0x000000c000017945 */ /* 0x000fe20003800200 */
[----:B------:R-:W-:Y:S02]  /*1960*/  IMAD.MOV.U32 R2, RZ, RZ, R10 ;  /* 0x000000ffff027224 */ /* 0x000fe400078e000a */
[----:B------:R0:W4:Y:S01]  /*1970*/  SHFL.DOWN PT, R9, R12, 0x10, R5 ;  /* 0x0a0000000c097989 */ /* 0x00012200000e0005 */
[----:B---3--:R-:W-:Y:S01]  /*1980*/  IMAD.MOV.U32 R3, RZ, RZ, R12 ;  /* 0x000000ffff037224 */ /* 0x008fe200078e000c */
[----:B------:R-:W-:Y:S06]  /*1990*/  @P2 BRA `(.L_x_530) ;  /* 0x00000000001c2947 */ /* 0x000fec0003800000 */
[----:B----4-:R-:W-:Y:S01]  /*19a0*/  ISETP.GT.AND P2, PT, R9, R12, PT ;  /* 0x0000000c0900720c */ /* 0x010fe20003f44270 */
[----:B-1----:R-:W-:Y:S02]  /*19b0*/  IMAD.MOV.U32 R2, RZ, RZ, R7 ;  /* 0x000000ffff027224 */ /* 0x002fe400078e0007 */
[----:B------:R-:W-:-:S10]  /*19c0*/  IMAD.MOV.U32 R3, RZ, RZ, R9 ;  /* 0x000000ffff037224 */ /* 0x000fd400078e0009 */
[----:B------:R-:W-:-:S04]  /*19d0*/  @!P2 ISETP.GE.AND P0, PT, R7, R10, PT ;  /* 0x0000000a0700a20c */ /* 0x000fc80003f06270 */
[----:B------:R-:W-:-:S04]  /*19e0*/  @!P2 ISETP.EQ.AND P0, PT, R12, R9, !P0 ;  /* 0x000000090c00a20c */ /* 0x000fc80004702270 */
[----:B------:R-:W-:Y:S02]  /*19f0*/  @!P2 SEL R2, R7, R10, P0 ;  /* 0x0000000a0702a207 */ /* 0x000fe40000000000 */
[----:B------:R-:W-:-:S07]  /*1a00*/  @!P2 SEL R3, R9, R12, P0 ;  /* 0x0000000c0903a207 */ /* 0x000fce0000000000 */
.L_x_530:
[----:B------:R-:W-:Y:S05]  /*1a10*/  BSYNC.RECONVERGENT B1 ;  /* 0x0000000000017941 */ /* 0x000fea0003800200 */
.L_x_529:
        /* <DEDUP_REMOVED lines=73> */
.L_x_496:
        /* <DEDUP_REMOVED lines=21> */
[----:B--2---:R-:W-:-:S13]  /*2000*/  ISETP.GT.AND P0, PT, R8, R3, PT ;  /* 0x000000030800720c */ /* 0x004fda0003f04270 */
[----:B0-----:R-:W-:Y:S05]  /*2010*/  @P0 BRA `(.L_x_532) ;  /* 0x0000000000100947 */ /* 0x001fea0003800000 */
[----:B------:R-:W-:Y:S01]  /*2020*/  ISETP.GE.AND P0, PT, R6, 0x7fffff00, PT ;  /* 0x7fffff000600780c */ /* 0x000fe20003f06270 */
[----:B------:R-:W-:-:S03]  /*2030*/  IMAD.MOV.U32 R2, RZ, RZ, R6 ;  /* 0x000000ffff027224 */ /* 0x000fc600078e0006 */
[----:B------:R-:W-:-:S13]  /*2040*/  ISETP.NE.OR P0, PT, R3, R8, !P0 ;  /* 0x000000080300720c */ /* 0x000fda0004705670 */
[----:B------:R-:W-:Y:S05]  /*2050*/  @P0 BRA `(.L_x_533) ;  /* 0x0000000000080947 */ /* 0x000fea0003800000 */
.L_x_532:
[----:B------:R-:W-:Y:S02]  /*2060*/  IMAD.MOV.U32 R3, RZ, RZ, R8 ;  /* 0x000000ffff037224 */ /* 0x000fe400078e0008 */
[----:B------:R-:W-:-:S07]  /*2070*/  IMAD.MOV.U32 R2, RZ, RZ, R7 ;  /* 0x000000ffff027224 */ /* 0x000fce00078e0007 */
.L_x_533:
[----:B------:R-:W-:Y:S05]  /*2080*/  BSYNC.RECONVERGENT B1 ;  /* 0x0000000000017941 */ /* 0x000fea0003800200 */
.L_x_531:
        /* <DEDUP_REMOVED lines=8> */
.L_x_535:
[----:B------:R-:W-:Y:S02]  /*2110*/  IMAD.MOV.U32 R2, RZ, RZ, R9 ;  /* 0x000000ffff027224 */ /* 0x000fe400078e0009 */
[----:B------:R-:W-:-:S07]  /*2120*/  IMAD.MOV.U32 R3, RZ, RZ, R10 ;  /* 0x000000ffff037224 */ /* 0x000fce00078e000a */
.L_x_536:
[----:B------:R-:W-:Y:S05]  /*2130*/  BSYNC.RECONVERGENT B1 ;  /* 0x0000000000017941 */ /* 0x000fea0003800200 */
.L_x_534:
        /* <DEDUP_REMOVED lines=8> */
.L_x_538:
[----:B------:R-:W-:Y:S02]  /*21c0*/  IMAD.MOV.U32 R2, RZ, RZ, R11 ;  /* 0x000000ffff027224 */ /* 0x000fe400078e000b */
[----:B------:R-:W-:-:S07]  /*21d0*/  IMAD.MOV.U32 R3, RZ, RZ, R12 ;  /* 0x000000ffff037224 */ /* 0x000fce00078e000c */
.L_x_539:
[----:B------:R-:W-:Y:S05]  /*21e0*/  BSYNC.RECONVERGENT B1 ;  /* 0x0000000000017941 */ /* 0x000fea0003800200 */
.L_x_537:
        /* <DEDUP_REMOVED lines=8> */
.L_x_541:
[----:B------:R-:W-:Y:S02]  /*2270*/  IMAD.MOV.U32 R2, RZ, RZ, R13 ;  /* 0x000000ffff027224 */ /* 0x000fe400078e000d */
[----:B------:R-:W-:-:S07]  /*2280*/  IMAD.MOV.U32 R3, RZ, RZ, R14 ;  /* 0x000000ffff037224 */ /* 0x000fce00078e000e */
.L_x_542:
[----:B------:R-:W-:Y:S05]  /*2290*/  BSYNC.RECONVERGENT B1 ;  /* 0x0000000000017941 */ /* 0x000fea0003800200 */
.L_x_540:
        /* <DEDUP_REMOVED lines=8> */
.L_x_544:
[----:B------:R-:W-:Y:S02]  /*2320*/  IMAD.MOV.U32 R2, RZ, RZ, R15 ;  /* 0x000000ffff027224 */ /* 0x000fe400078e000f */
[----:B------:R-:W-:-:S07]  /*2330*/  IMAD.MOV.U32 R3, RZ, RZ, R16 ;  /* 0x000000ffff037224 */ /* 0x000fce00078e0010 */
.L_x_545:
[----:B------:R-:W-:Y:S05]  /*2340*/  BSYNC.RECONVERGENT B1 ;  /* 0x0000000000017941 */ /* 0x000fea0003800200 */
.L_x_543:
        /* <DEDUP_REMOVED lines=8> */
.L_x_547:
[----:B------:R-:W-:Y:S02]  /*23d0*/  IMAD.MOV.U32 R2, RZ, RZ, R17 ;  /* 0x000000ffff027224 */ /* 0x000fe400078e0011 */
[----:B------:R-:W-:-:S07]  /*23e0*/  IMAD.MOV.U32 R3, RZ, RZ, R18 ;  /* 0x000000ffff037224 */ /* 0x000fce00078e0012 */
.L_x_548:
[----:B------:R-:W-:Y:S05]  /*23f0*/  BSYNC.RECONVERGENT B1 ;  /* 0x0000000000017941 */ /* 0x000fea0003800200 */
.L_x_546:
        /* <DEDUP_REMOVED lines=8> */
.L_x_550:
[----:B------:R-:W-:Y:S02]  /*2480*/  IMAD.MOV.U32 R2, RZ, RZ, R19 ;  /* 0x000000ffff027224 */ /* 0x000fe400078e0013 */
[----:B------:R-:W-:-:S07]  /*2490*/  IMAD.MOV.U32 R3, RZ, RZ, R20 ;  /* 0x000000ffff037224 */ /* 0x000fce00078e0014 */
.L_x_551:
[----:B------:R-:W-:Y:S05]  /*24a0*/  BSYNC.RECONVERGENT B1 ;  /* 0x0000000000017941 */ /* 0x000fea0003800200 */
.L_x_549:
[----:B------:R-:W-:Y:S01]  /*24b0*/  UISETP.GE.U32.AND UP0, UPT, UR4, 0x1000, UPT ;  /* 0x000010000400788c */ /* 0x000fe2000bf06070 */
[----:B------:R-:W-:-:S08]  /*24c0*/  IMAD.MOV.U32 R9, RZ, RZ, 0x800 ;  /* 0x00000800ff097424 */ /* 0x000fd000078e00ff */
[----:B------:R-:W-:Y:S05]  /*24d0*/  BRA.U !UP0, `(.L_x_552) ;  /* 0x0000000508b47547 */ /* 0x000fea000b800000 */
[----:B------:R-:W-:Y:S01]  /*24e0*/  IMAD.MOV.U32 R9, RZ, RZ, 0x800 ;  /* 0x00000800ff097424 */ /* 0x000fe200078e00ff */
[----:B------:R-:W0:Y:S01]  /*24f0*/  LDCU UR5, c[0x0][0x398] ;  /* 0x00007300ff0577ac */ /* 0x000e220008000800 */
[----:B------:R-:W-:-:S12]  /*2500*/  UIADD3 UR6, UPT, UPT, UR4, -0x800, URZ ;  /* 0xfffff80004067890 */ /* 0x000fd8000fffe0ff */
.L_x_575:
        /* <DEDUP_REMOVED lines=30> */
.L_x_554:
[----:B------:R-:W-:Y:S02]  /*26f0*/  IMAD.MOV.U32 R2, RZ, RZ, R15 ;  /* 0x000000ffff027224 */ /* 0x000fe400078e000f */
[----:B------:R-:W-:-:S07]  /*2700*/  IMAD.MOV.U32 R3, RZ, RZ, R12 ;  /* 0x000000ffff037224 */ /* 0x000fce00078e000c */
.L_x_555:
[----:B0-----:R-:W-:Y:S05]  /*2710*/  BSYNC.RECONVERGENT B1 ;  /* 0x0000000000017941 */ /* 0x001fea0003800200 */
.L_x_553:
        /* <DEDUP_REMOVED lines=8> */
.L_x_557:
[----:B------:R-:W-:Y:S02]  /*27a0*/  IMAD.MOV.U32 R2, RZ, RZ, R17 ;  /* 0x000000ffff027224 */ /* 0x000fe400078e0011 */
[----:B------:R-:W-:-:S07]  /*27b0*/  IMAD.MOV.U32 R3, RZ, RZ, R14 ;  /* 0x000000ffff037224 */ /* 0x000fce00078e000e */
.L_x_558:
[----:B------:R-:W-:Y:S05]  /*27c0*/  BSYNC.RECONVERGENT B1 ;  /* 0x0000000000017941 */ /* 0x000fea0003800200 */
.L_x_556:
        /* <DEDUP_REMOVED lines=8> */
.L_x_560:
[----:B------:R-:W-:Y:S02]  /*2850*/  IMAD.MOV.U32 R2, RZ, RZ, R19 ;  /* 0x000000ffff027224 */ /* 0x000fe400078e0013 */
[----:B------:R-:W-:-:S07]  /*2860*/  IMAD.MOV.U32 R3, RZ, RZ, R16 ;  /* 0x000000ffff037224 */ /* 0x000fce00078e0010 */
.L_x_561:
[----:B------:R-:W-:Y:S05]  /*2870*/  BSYNC.RECONVERGENT B1 ;  /* 0x0000000000017941 */ /* 0x000fea0003800200 */
.L_x_559:
        /* <DEDUP_REMOVED lines=8> */
.L_x_563:
[----:B------:R-:W-:Y:S02]  /*2900*/  IMAD.MOV.U32 R2, RZ, RZ, R21 ;  /* 0x000000ffff027224 */ /* 0x000fe400078e0015 */
[----:B------:R-:W-:-:S07]  /*2910*/  IMAD.MOV.U32 R3, RZ, RZ, R18 ;  /* 0x000000ffff037224 */ /* 0x000fce00078e0012 */
.L_x_564:
[----:B------:R-:W-:Y:S05]  /*2920*/  BSYNC.RECONVERGENT B1 ;  /* 0x0000000000017941 */ /* 0x000fea0003800200 */
.L_x_562:
        /* <DEDUP_REMOVED lines=8> */
.L_x_566:
[----:B------:R-:W-:Y:S02]  /*29b0*/  IMAD.MOV.U32 R2, RZ, RZ, R11 ;  /* 0x000000ffff027224 */ /* 0x000fe400078e000b */
[----:B------:R-:W-:-:S07]  /*29c0*/  IMAD.MOV.U32 R3, RZ, RZ, R20 ;  /* 0x000000ffff037224 */ /* 0x000fce00078e0014 */
.L_x_567:
[----:B------:R-:W-:Y:S05]  /*29d0*/  BSYNC.RECONVERGENT B1 ;  /* 0x0000000000017941 */ /* 0x000fea0003800200 */
.L_x_565:
        /* <DEDUP_REMOVED lines=8> */
.L_x_569:
[----:B------:R-:W-:Y:S02]  /*2a60*/  IMAD.MOV.U32 R2, RZ, RZ, R23 ;  /* 0x000000ffff027224 */ /* 0x000fe400078e0017 */
[----:B------:R-:W-:-:S07]  /*2a70*/  IMAD.MOV.U32 R3, RZ, RZ, R22 ;  /* 0x000000ffff037224 */ /* 0x000fce00078e0016 */
.L_x_570:
[----:B------:R-:W-:Y:S05]  /*2a80*/  BSYNC.RECONVERGENT B1 ;  /* 0x0000000000017941 */ /* 0x000fea0003800200 */
.L_x_568:
        /* <DEDUP_REMOVED lines=8> */
.L_x_572:
[----:B------:R-:W-:Y:S02]  /*2b10*/  IMAD.MOV.U32 R2, RZ, RZ, R13 ;  /* 0x000000ffff027224 */ /* 0x000fe400078e000d */
[----:B------:R-:W-:-:S07]  /*2b20*/  IMAD.MOV.U32 R3, RZ, RZ, R24 ;  /* 0x000000ffff037224 */ /* 0x000fce00078e0018 */
.L_x_573:
[----:B------:R-:W-:Y:S05]  /*2b30*/  BSYNC.RECONVERGENT B1 ;  /* 0x0000000000017941 */ /* 0x000fea0003800200 */
.L_x_571:
[----:B------:R-:W-:Y:S02]  /*2b40*/  UMOV UR4, UR5 ;  /* 0x0000000500047c82 */ /* 0x000fe40008000000 */
[----:B------:R-:W-:-:S04]  /*2b50*/  IADD3 R8, PT, PT, -R9, UR4, RZ ;  /* 0x0000000409087c10 */ /* 0x000fc8000fffe1ff */
[----:B------:R-:W-:-:S13]  /*2b60*/  ISETP.GE.AND P0, PT, R8, 0x800, PT ;  /* 0x000008000800780c */ /* 0x000fda0003f06270 */
[----:B------:R-:W-:Y:S05]  /*2b70*/  @!P0 BRA `(.L_x_574) ;  /* 0x0000000800a48947 */ /* 0x000fea0003800000 */
[----:B------:R-:W-:-:S05]  /*2b80*/  VIADD R9, R9, 0x800 ;  /* 0x0000080009097836 */ /* 0x000fca0000000000 */
[----:B------:R-:W-:-:S13]  /*2b90*/  ISETP.GT.AND P0, PT, R9, UR6, PT ;  /* 0x0000000609007c0c */ /* 0x000fda000bf04270 */
[----:B------:R-:W-:Y:S05]  /*2ba0*/  @!P0 BRA `(.L_x_575) ;  /* 0xfffffff800588947 */ /* 0x000fea000383ffff */
.L_x_552:
        /* <DEDUP_REMOVED lines=23> */
.L_x_580:
        /* <DEDUP_REMOVED lines=63> */
.L_x_579:
[----:B------:R-:W-:-:S07]  /*3110*/  VIADD R4, R6, 0xfffffc00 ;  /* 0xfffffc0006047836 */ /* 0x000fce0000000000 */
.L_x_578:
[----:B------:R-:W-:Y:S05]  /*3120*/  BSYNC.RECONVERGENT B2 ;  /* 0x0000000000027941 */ /* 0x000fea0003800200 */
.L_x_577:
        /* <DEDUP_REMOVED lines=38> */
.L_x_582:
[----:B------:R-:W-:Y:S05]  /*3390*/  BSYNC.RECONVERGENT B2 ;  /* 0x0000000000027941 */ /* 0x000fea0003800200 */
.L_x_581:
        /* <DEDUP_REMOVED lines=27> */
.L_x_584:
[----:B------:R-:W-:Y:S05]  /*3550*/  BSYNC.RECONVERGENT B2 ;  /* 0x0000000000027941 */ /* 0x000fea0003800200 */
.L_x_583:
        /* <DEDUP_REMOVED lines=10> */
.L_x_576:
[----:B------:R-:W-:Y:S05]  /*3600*/  BSYNC.RECONVERGENT B1 ;  /* 0x0000000000017941 */ /* 0x000fea0003800200 */
.L_x_574:
        /* <DEDUP_REMOVED lines=19> */
.L_x_586:
[----:B------:R-:W-:Y:S05]  /*3740*/  BSYNC.RECONVERGENT B1 ;  /* 0x0000000000017941 */ /* 0x000fea0003800200 */
.L_x_585:
        /* <DEDUP_REMOVED lines=13> */
.L_x_588:
[----:B------:R-:W-:Y:S05]  /*3820*/  BSYNC.RECONVERGENT B1 ;  /* 0x0000000000017941 */ /* 0x000fea0003800200 */
.L_x_587:
[----:B-1----:R1:W3:Y:S01]  /*3830*/  SHFL.DOWN PT, R7, R2, 0x4, 0x1f ;  /* 0x08801f0002077f89 */ /* 0x0022e200000e0000 */
[----:B------:R-:W-:Y:S01]  /*3840*/  BSSY.RECONVERGENT B1, `(.L_x_589) ;  /* 0x000000c000017945 */ /* 0x000fe20003800200 */
[----:B0-----:R-:W-:Y:S02]  /*3850*/  IMAD.MOV.U32 R4, RZ, RZ, R2 ;  /* 0x000000ffff047224 */ /* 0x001fe400078e0002 */
[----:B--2---:R1:W0:Y:S01]  /*3860*/  SHFL.DOWN PT, R6, R3, 0x4, 0x1f ;  /* 0x08801f0003067f89 */ /* 0x00422200000e0000 */
        /* <DEDUP_REMOVED lines=9> */
.L_x_590:
[----:B------:R-:W-:Y:S05]  /*3900*/  BSYNC.RECONVERGENT B1 ;  /* 0x0000000000017941 */ /* 0x000fea0003800200 */
.L_x_589:
[----:B---3--:R2:W3:Y:S01]  /*3910*/  SHFL.DOWN PT, R7, R4, 0x8, 0x1f ;  /* 0x09001f0004077f89 */ /* 0x0084e200000e0000 */
[----:B------:R-:W-:Y:S01]  /*3920*/  BSSY.RECONVERGENT B1, `(.L_x_591) ;  /* 0x000000c000017945 */ /* 0x000fe20003800200 */
[----:B-1----:R-:W-:Y:S02]  /*3930*/  IMAD.MOV.U32 R2, RZ, RZ, R4 ;  /* 0x000000ffff027224 */ /* 0x002fe400078e0004 */
[----:B0-----:R2:W0:Y:S01]  /*3940*/  SHFL.DOWN PT, R6, R5, 0x8, 0x1f ;  /* 0x09001f0005067f89 */ /* 0x00142200000e0000 */
        /* <DEDUP_REMOVED lines=9> */
.L_x_592:
[----:B------:R-:W-:Y:S05]  /*39e0*/  BSYNC.RECONVERGENT B1 ;  /* 0x0000000000017941 */ /* 0x000fea0003800200 */
.L_x_591:
[----:B--2---:R1:W2:Y:S01]  /*39f0*/  SHFL.DOWN PT, R4, R2, 0x10, 0x1f ;  /* 0x0a001f0002047f89 */ /* 0x0042a200000e0000 */
[----:B------:R-:W-:Y:S03]  /*3a00*/  BSSY.RECONVERGENT B1, `(.L_x_593) ;  /* 0x0000012000017945 */ /* 0x000fe60003800200 */
[----:B------:R1:W4:Y:S01]  /*3a10*/  SHFL.DOWN PT, R5, R3, 0x10, 0x1f ;  /* 0x0a001f0003057f89 */ /* 0x00032200000e0000 */
[----:B------:R-:W-:Y:S05]  /*3a20*/  @P1 BRA `(.L_x_594) ;  /* 0x00000000003c1947 */ /* 0x000fea0003800000 */
[----:B------:R-:W-:Y:S02]  /*3a30*/  ISETP.NE.AND P2, PT, R8, RZ, PT ;  /* 0x000000ff0800720c */ /* 0x000fe40003f45270 */
[----:B----4-:R-:W-:-:S11]  /*3a40*/  ISETP.GT.AND P1, PT, R5, R3, PT ;  /* 0x000000030500720c */ /* 0x010fd60003f24270 */
[----:B------:R-:W4:Y:S01]  /*3a50*/  @!P2 S2R R8, SR_CgaCtaId ;  /* 0x000000000008a919 */ /* 0x000f220000008800 */
[----:B---3--:R-:W-:Y:S02]  /*3a60*/  @!P2 MOV R7, 0x400 ;  /* 0x000004000007a802 */ /* 0x008fe40000000f00 */
[----:B0-----:R-:W-:Y:S02]  /*3a70*/  @!P2 SHF.R.U32.HI R6, RZ, 0x2, R0 ;  /* 0x00000002ff06a819 */ /* 0x001fe40000011600 */
        /* <DEDUP_REMOVED lines=10> */
.L_x_594:
[----:B------:R-:W-:Y:S05]  /*3b20*/  BSYNC.RECONVERGENT B1 ;  /* 0x0000000000017941 */ /* 0x000fea0003800200 */
.L_x_593:
        /* <DEDUP_REMOVED lines=45> */
.L_x_520:
[----:B------:R-:W-:Y:S05]  /*3e00*/  BSYNC.RECONVERGENT B0 ;  /* 0x0000000000007941 */ /* 0x000fea0003800200 */
.L_x_495:
[----:B------:R-:W5:Y:S02]  /*3e10*/  S2R R0, SR_TID.X ;  /* 0x0000000000007919 */ /* 0x000f640000002100 */
[----:B-----5:R-:W-:-:S13]  /*3e20*/  ISETP.NE.AND P0, PT, R0, RZ, PT ;  /* 0x000000ff0000720c */ /* 0x020fda0003f05270 */
[----:B------:R-:W-:Y:S05]  /*3e30*/  @P0 EXIT ;  /* 0x000000000000094d */ /* 0x000fea0003800000 */
[----:B0-2-4-:R-:W0:Y:S02]  /*3e40*/  LDC.64 R4, c[0x0][0x390] ;  /* 0x0000e400ff047b82 */ /* 0x015e240000000a00 */
[----:B0-----:R-:W-:Y:S04]  /*3e50*/  STG.E desc[UR8][R4.64], R2 ;  /* 0x0000000204007986 */ /* 0x001fe8000c101908 */
[----:B------:R-:W-:Y:S01]  /*3e60*/  STG.E desc[UR8][R4.64+0x4], R3 ;  /* 0x0000040304007986 */ /* 0x000fe2000c101908 */
[----:B------:R-:W-:Y:S05]  /*3e70*/  EXIT ;  /* 0x000000000000794d */ /* 0x000fea0003800000 */
.L_x_595:
        /* <DEDUP_REMOVED lines=16> */
.L_x_603:


//--------------------- .text._ZN3cub18CUB_300001_SM_10006detail11EmptyKernelIvEEvv --------------------------
	.section	.text._ZN3cub18CUB_300001_SM_10006detail11EmptyKernelIvEEvv,"ax",@progbits
	.align	128
        .global         _ZN3cub18CUB_300001_SM_10006detail11EmptyKernelIvEEvv
        .type           _ZN3cub18CUB_300001_SM_10006detail11EmptyKernelIvEEvv,@function
        .size           _ZN3cub18CUB_300001_SM_10006detail11EmptyKernelIvEEvv,(.L_x_604 - _ZN3cub18CUB_300001_SM_10006detail11EmptyKernelIvEEvv)
        .other          _ZN3cub18CUB_300001_SM_10006detail11EmptyKernelIvEEvv,@"STO_CUDA_ENTRY STV_DEFAULT"
_ZN3cub18CUB_300001_SM_10006detail11EmptyKernelIvEEvv:
.text._ZN3cub18CUB_300001_SM_10006detail11EmptyKernelIvEEvv:
[----:B------:R-:W-:Y:S01]  /*0000*/  LDC R1, c[0x0][0x37c] ;  /* 0x0000df00ff017b82 */ /* 0x000fe20000000800 */
[----:B------:R-:W-:Y:S05]  /*0010*/  EXIT ;  /* 0x000000000000794d */ /* 0x000fea0003800000 */
.L_x_596:
        /* <DEDUP_REMOVED lines=14> */
.L_x_604:


//--------------------- .text._Z29test_arg_min_max_op_in_devicePi --------------------------
	.section	.text._Z29test_arg_min_max_op_in_devicePi,"ax",@progbits
	.align	128
        .global         _Z29test_arg_min_max_op_in_devicePi
        .type           _Z29test_arg_min_max_op_in_devicePi,@function
        .size           _Z29test_arg_min_max_op_in_devicePi,(.L_x_605 - _Z29test_arg_min_max_op_in_devicePi)
        .other          _Z29test_arg_min_max_op_in_devicePi,@"STO_CUDA_ENTRY STV_DEFAULT"
_Z29test_arg_min_max_op_in_devicePi:
.text._Z29test_arg_min_max_op_in_devicePi:
[----:B------:R-:W-:Y:S08]  /*0000*/  LDC R1, c[0x0][0x37c] ;  /* 0x0000df00ff017b82 */ /* 0x000ff00000000800 */
[----:B------:R-:W0:Y:S01]  /*0010*/  LDC.64 R2, c[0x0][0x380] ;  /* 0x0000e000ff027b82 */ /* 0x000e220000000a00 */
[----:B------:R-:W0:Y:S01]  /*0020*/  LDCU.64 UR4, c[0x0][0x358] ;  /* 0x00006b00ff0477ac */ /* 0x000e220008000a00 */
[----:B------:R-:W-:-:S05]  /*0030*/  HFMA2 R5, -RZ, RZ, 0, 5.9604644775390625e-08 ;  /* 0x00000001ff057431 */ /* 0x000fca00000001ff */
[----:B0-----:R-:W-:Y:S01]  /*0040*/  STG.E desc[UR4][R2.64], R5 ;  /* 0x0000000502007986 */ /* 0x001fe2000c101904 */
[----:B------:R-:W-:Y:S05]  /*0050*/  EXIT ;  /* 0x000000000000794d */ /* 0x000fea0003800000 */
.L_x_597:
        /* <DEDUP_REMOVED lines=10> */
.L_x_605:


//--------------------- .nv.shared._ZN3cub18CUB_300001_SM_10006detail6reduce28DeviceReduceSingleTileKernelINS2_10policy_hubINS0_12KeyValuePairIiiEEiNS0_6ArgMinEE10Policy1000EPS6_SA_iS7_NS2_20empty_problem_init_tIS6_EES6_N4cuda3std3__410__identityEEEvT0_T1_T2_T3_T4_T6_ --------------------------
	.section	.nv.shared._ZN3cub18CUB_300001_SM_10006detail6reduce28DeviceReduceSingleTileKernelINS2_10policy_hubINS0_12KeyValuePairIiiEEiNS0_6ArgMinEE10Policy1000EPS6_SA_iS7_NS2_20empty_problem_init_tIS6_EES6_N4cuda3std3__410__identityEEEvT0_T1_T2_T3_T4_T6_,"aw",@nobits
	.sectionflags	@""
	.align	4
.nv.shared._ZN3cub18CUB_300001_SM_10006detail6reduce28DeviceReduceSingleTileKernelINS2_10policy_hubINS0_12KeyValuePairIiiEEiNS0_6ArgMinEE10Policy1000EPS6_SA_iS7_NS2_20empty_problem_init_tIS6_EES6_N4cuda3std3__410__identityEEEvT0_T1_T2_T3_T4_T6_:
	.zero		1104


//--------------------- .nv.shared.reserved.0     --------------------------
	.section	.nv.shared.reserved.0,"aw",@nobits
	.weak		__nv_reservedSMEM_offset_0_alias
	.size		__nv_reservedSMEM_offset_0_alias, 0, 64
	.other		__nv_reservedSMEM_offset_0_alias,@"STO_CUDA_RESERVED_SHARED STV_DEFAULT"
__nv_reservedSMEM_offset_0_alias:
	.zero		0
	.zero		64


//--------------------- .nv.global                --------------------------
	.section	.nv.global,"aw",@nobits
.nv.global:
	.type		_ZN34_INTERNAL_7580dbee_4_k_cu_af9c8bd56thrust24THRUST_300001_SM_1000_NS12placeholders2_5E,@object
	.size		_ZN34_INTERNAL_7580dbee_4_k_cu_af9c8bd56thrust24THRUST_300001_SM_1000_NS12placeholders2_5E,(_ZN34_INTERNAL_7580dbee_4_k_cu_af9c8bd54cuda3std3__45__cpo6cbeginE - _ZN34_INTERNAL_7580dbee_4_k_cu_af9c8bd56thrust24THRUST_300001_SM_1000_NS12placeholders2_5E)
_ZN34_INTERNAL_7580dbee_4_k_cu_af9c8bd56thrust24THRUST_300001_SM_1000_NS12placeholders2_5E:
	.zero		1
	.type		_ZN34_INTERNAL_7580dbee_4_k_cu_af9c8bd54cuda3std3__45__cpo6cbeginE,@object
	.size		_ZN34_INTERNAL_7580dbee_4_k_cu_af9c8bd54cuda3std3__45__cpo6cbeginE,(_ZN34_INTERNAL_7580dbee_4_k_cu_af9c8bd54cuda3std6ranges3__45__cpo6cbeginE - _ZN34_INTERNAL_7580dbee_4_k_cu_af9c8bd54cuda3std3__45__cpo6cbeginE)
_ZN34_INTERNAL_7580dbee_4_k_cu_af9c8bd54cuda3std3__45__cpo6cbeginE:
	.zero		1
	.type		_ZN34_INTERNAL_7580dbee_4_k_cu_af9c8bd54cuda3std6ranges3__45__cpo6cbeginE,@object
	.size		_ZN34_INTERNAL_7580dbee_4_k_cu_af9c8bd54cuda3std6ranges3__45__cpo6cbeginE,(_ZN34_INTERNAL_7580dbee_4_k_cu_af9c8bd54cuda3std3__48in_placeE - _ZN34_INTERNAL_7580dbee_4_k_cu_af9c8bd54cuda3std6ranges3__45__cpo6cbeginE)
_ZN34_INTERNAL_7580dbee_4_k_cu_af9c8bd54cuda3std6ranges3__45__cpo6cbeginE:
	.zero		1
	.type		_ZN34_INTERNAL_7580dbee_4_k_cu_af9c8bd54cuda3std3__48in_placeE,@object
	.size		_ZN34_INTERNAL_7580dbee_4_k_cu_af9c8bd54cuda3std3__48in_placeE,(_ZN34_INTERNAL_7580dbee_4_k_cu_af9c8bd54cuda3std6ranges3__45__cpo4sizeE - _ZN34_INTERNAL_7580dbee_4_k_cu_af9c8bd54cuda3std3__48in_placeE)
_ZN34_INTERNAL_7580dbee_4_k_cu_af9c8bd54cuda3std3__48in_placeE:
	.zero		1
	.type		_ZN34_INTERNAL_7580dbee_4_k_cu_af9c8bd54cuda3std6ranges3__45__cpo4sizeE,@object
	.size		_ZN34_INTERNAL_7580dbee_4_k_cu_af9c8bd54cuda3std6ranges3__45__cpo4sizeE,(_ZN34_INTERNAL_7580dbee_4_k_cu_af9c8bd56thrust24THRUST_300001_SM_1000_NS12placeholders2_9E - _ZN34_INTERNAL_7580dbee_4_k_cu_af9c8bd54cuda3std6ranges3__45__cpo4sizeE)
_ZN34_INTERNAL_7580dbee_4_k_cu_af9c8bd54cuda3std6ranges3__45__cpo4sizeE:
	.zero		1
	.type		_ZN34_INTERNAL_7580dbee_4_k_cu_af9c8bd56thrust24THRUST_300001_SM_1000_NS12placeholders2_9E,@object
	.size		_ZN34_INTERNAL_7580dbee_4_k_cu_af9c8bd56thrust24THRUST_300001_SM_1000_NS12placeholders2_9E,(_ZN34_INTERNAL_7580dbee_4_k_cu_af9c8bd54cuda3std3__45__cpo7crbeginE - _ZN34_INTERNAL_7580dbee_4_k_cu_af9c8bd56thrust24THRUST_300001_SM_1000_NS12placeholders2_9E)
_ZN34_INTERNAL_7580dbee_4_k_cu_af9c8bd56thrust24THRUST_300001_SM_1000_NS12placeholders2_9E:
	.zero		1
	.type		_ZN34_INTERNAL_7580dbee_4_k_cu_af9c8bd54cuda3std3__45__cpo7crbeginE,@object
	.size		_ZN34_INTERNAL_7580dbee_4_k_cu_af9c8bd54cuda3std3__45__cpo7crbeginE,(_ZN34_INTERNAL_7580dbee_4_k_cu_af9c8bd54cuda3std6ranges3__45__cpo4nextE - _ZN34_INTERNAL_7580dbee_4_k_cu_af9c8bd54cuda3std3__45__cpo7crbeginE)
_ZN34_INTERNAL_7580dbee_4_k_cu_af9c8bd54cuda3std3__45__cpo7crbeginE:
	.zero		1
	.type		_ZN34_INTERNAL_7580dbee_4_k_cu_af9c8bd54cuda3std6ranges3__45__cpo4nextE,@object
	.size		_ZN34_INTERNAL_7580dbee_4_k_cu_af9c8bd54cuda3std6ranges3__45__cpo4nextE,(_ZN34_INTERNAL_7580dbee_4_k_cu_af9c8bd54cuda3std6ranges3__45__cpo4swapE - _ZN34_INTERNAL_7580dbee_4_k_cu_af9c8bd54cuda3std6ranges3__45__cpo4nextE)
_ZN34_INTERNAL_7580dbee_4_k_cu_af9c8bd54cuda3std6ranges3__45__cpo4nextE:
	.zero		1
	.type		_ZN34_INTERNAL_7580dbee_4_k_cu_af9c8bd54cuda3std6ranges3__45__cpo4swapE,@object
	.size		_ZN34_INTERNAL_7580dbee_4_k_cu_af9c8bd54cuda3std6ranges3__45__cpo4swapE,(_ZN34_INTERNAL_7580dbee_4_k_cu_af9c8bd56thrust24THRUST_300001_SM_1000_NS12placeholders2_1E - _ZN34_INTERNAL_7580dbee_4_k_cu_af9c8bd54cuda3std6ranges3__45__cpo4swapE)
_ZN34_INTERNAL_7580dbee_4_k_cu_af9c8bd54cuda3std6ranges3__45__cpo4swapE:
	.zero		1
	.type		_ZN34_INTERNAL_7580dbee_4_k_cu_af9c8bd56thrust24THRUST_300001_SM_1000_NS12placeholders2_1E,@object
	.size		_ZN34_INTERNAL_7580dbee_4_k_cu_af9c8bd56thrust24THRUST_300001_SM_1000_NS12placeholders2_1E,(_ZN34_INTERNAL_7580dbee_4_k_cu_af9c8bd56thrust24THRUST_300001_SM_1000_NS12placeholders2_3E - _ZN34_INTERNAL_7580dbee_4_k_cu_af9c8bd56thrust24THRUST_300001_SM_1000_NS12placeholders2_1E)
_ZN34_INTERNAL_7580dbee_4_k_cu_af9c8bd56thrust24THRUST_300001_SM_1000_NS12placeholders2_1E:
	.zero		1
	.type		_ZN34_INTERNAL_7580dbee_4_k_cu_af9c8bd56thrust24THRUST_300001_SM_1000_NS12placeholders2_3E,@object
	.size		_ZN34_INTERNAL_7580dbee_4_k_cu_af9c8bd56thrust24THRUST_300001_SM_1000_NS12placeholders2_3E,(_ZN34_INTERNAL_7580dbee_4_k_cu_af9c8bd54cuda3std3__45__cpo5beginE - _ZN34_INTERNAL_7580dbee_4_k_cu_af9c8bd56thrust24THRUST_300001_SM_1000_NS12placeholders2_3E)
_ZN34_INTERNAL_7580dbee_4_k_cu_af9c8bd56thrust24THRUST_300001_SM_1000_NS12placeholders2_3E:
	.zero		1
	.type		_ZN34_INTERNAL_7580dbee_4_k_cu_af9c8bd54cuda3std3__45__cpo5beginE,@object
	.size		_ZN34_INTERNAL_7580dbee_4_k_cu_af9c8bd54cuda3std3__45__cpo5beginE,(_ZN34_INTERNAL_7580dbee_4_k_cu_af9c8bd54cuda3std6ranges3__45__cpo5beginE - _ZN34_INTERNAL_7580dbee_4_k_cu_af9c8bd54cuda3std3__45__cpo5beginE)
_ZN34_INTERNAL_7580dbee_4_k_cu_af9c8bd54cuda3std3__45__cpo5beginE:
	.zero		1
	.type		_ZN34_INTERNAL_7580dbee_4_k_cu_af9c8bd54cuda3std6ranges3__45__cpo5beginE,@object
	.size		_ZN34_INTERNAL_7580dbee_4_k_cu_af9c8bd54cuda3std6ranges3__45__cpo5beginE,(_ZN34_INTERNAL_7580dbee_4_k_cu_af9c8bd54cuda3std3__436_GLOBAL__N__7580dbee_4_k_cu_af9c8bd56ignoreE - _ZN34_INTERNAL_7580dbee_4_k_cu_af9c8bd54cuda3std6ranges3__45__cpo5beginE)
_ZN34_INTERNAL_7580dbee_4_k_cu_af9c8bd54cuda3std6ranges3__45__cpo5beginE:
	.zero		1
	.type		_ZN34_INTERNAL_7580dbee_4_k_cu_af9c8bd54cuda3std3__436_GLOBAL__N__7580dbee_4_k_cu_af9c8bd56ignoreE,@object
	.size		_ZN34_INTERNAL_7580dbee_4_k_cu_af9c8bd54cuda3std3__436_GLOBAL__N__7580dbee_4_k_cu_af9c8bd56ignoreE,(_ZN34_INTERNAL_7580dbee_4_k_cu_af9c8bd54cuda3std6ranges3__45__cpo4dataE - _ZN34_INTERNAL_7580dbee_4_k_cu_af9c8bd54cuda3std3__436_GLOBAL__N__7580dbee_4_k_cu_af9c8bd56ignoreE)
_ZN34_INTERNAL_7580dbee_4_k_cu_af9c8bd54cuda3std3__436_GLOBAL__N__7580dbee_4_k_cu_af9c8bd56ignoreE:
	.zero		1
	.type		_ZN34_INTERNAL_7580dbee_4_k_cu_af9c8bd54cuda3std6ranges3__45__cpo4dataE,@object
	.size		_ZN34_INTERNAL_7580dbee_4_k_cu_af9c8bd54cuda3std6ranges3__45__cpo4dataE,(_ZN34_INTERNAL_7580dbee_4_k_cu_af9c8bd56thrust24THRUST_300001_SM_1000_NS12placeholders2_7E - _ZN34_INTERNAL_7580dbee_4_k_cu_af9c8bd54cuda3std6ranges3__45__cpo4dataE)
_ZN34_INTERNAL_7580dbee_4_k_cu_af9c8bd54cuda3std6ranges3__45__cpo4dataE:
	.zero		1
	.type		_ZN34_INTERNAL_7580dbee_4_k_cu_af9c8bd56thrust24THRUST_300001_SM_1000_NS12placeholders2_7E,@object
	.size		_ZN34_INTERNAL_7580dbee_4_k_cu_af9c8bd56thrust24THRUST_300001_SM_1000_NS12placeholders2_7E,(_ZN34_INTERNAL_7580dbee_4_k_cu_af9c8bd54cuda3std3__45__cpo6rbeginE - _ZN34_INTERNAL_7580dbee_4_k_cu_af9c8bd56thrust24THRUST_300001_SM_1000_NS12placeholders2_7E)
_ZN34_INTERNAL_7580dbee_4_k_cu_af9c8bd56thrust24THRUST_300001_SM_1000_NS12placeholders2_7E:
	.zero		1
	.type		_ZN34_INTERNAL_7580dbee_4_k_cu_af9c8bd54cuda3std3__45__cpo6rbeginE,@object
	.size		_ZN34_INTERNAL_7580dbee_4_k_cu_af9c8bd54cuda3std3__45__cpo6rbeginE,(_ZN34_INTERNAL_7580dbee_4_k_cu_af9c8bd54cuda3std6ranges3__45__cpo7advanceE - _ZN34_INTERNAL_7580dbee_4_k_cu_af9c8bd54cuda3std3__45__cpo6rbeginE)
_ZN34_INTERNAL_7580dbee_4_k_cu_af9c8bd54cuda3std3__45__cpo6rbeginE:
	.zero		1
	.type		_ZN34_INTERNAL_7580dbee_4_k_cu_af9c8bd54cuda3std6ranges3__45__cpo7advanceE,@object
	.size		_ZN34_INTERNAL_7580dbee_4_k_cu_af9c8bd54cuda3std6ranges3__45__cpo7advanceE,(_ZN34_INTERNAL_7580dbee_4_k_cu_af9c8bd54cuda3std3__47nulloptE - _ZN34_INTERNAL_7580dbee_4_k_cu_af9c8bd54cuda3std6ranges3__45__cpo7advanceE)
_ZN34_INTERNAL_7580dbee_4_k_cu_af9c8bd54cuda3std6ranges3__45__cpo7advanceE:
	.zero		1
	.type		_ZN34_INTERNAL_7580dbee_4_k_cu_af9c8bd54cuda3std3__47nulloptE,@object
	.size		_ZN34_INTERNAL_7580dbee_4_k_cu_af9c8bd54cuda3std3__47nulloptE,(_ZN34_INTERNAL_7580dbee_4_k_cu_af9c8bd54cuda3std6ranges3__45__cpo8distanceE - _ZN34_INTERNAL_7580dbee_4_k_cu_af9c8bd54cuda3std3__47nulloptE)
_ZN34_INTERNAL_7580dbee_4_k_cu_af9c8bd54cuda3std3__47nulloptE:
	.zero		1
	.type		_ZN34_INTERNAL_7580dbee_4_k_cu_af9c8bd54cuda3std6ranges3__45__cpo8distanceE,@object
	.size		_ZN34_INTERNAL_7580dbee_4_k_cu_af9c8bd54cuda3std6ranges3__45__cpo8distanceE,(_ZN34_INTERNAL_7580dbee_4_k_cu_af9c8bd56thrust24THRUST_300001_SM_1000_NS12placeholders2_6E - _ZN34_INTERNAL_7580dbee_4_k_cu_af9c8bd54cuda3std6ranges3__45__cpo8distanceE)
_ZN34_INTERNAL_7580dbee_4_k_cu_af9c8bd54cuda3std6ranges3__45__cpo8distanceE:
	.zero		1
	.type		_ZN34_INTERNAL_7580dbee_4_k_cu_af9c8bd56thrust24THRUST_300001_SM_1000_NS12placeholders2_6E,@object
	.size		_ZN34_INTERNAL_7580dbee_4_k_cu_af9c8bd56thrust24THRUST_300001_SM_1000_NS12placeholders2_6E,(_ZN34_INTERNAL_7580dbee_4_k_cu_af9c8bd54cuda3std3__45__cpo4cendE - _ZN34_INTERNAL_7580dbee_4_k_cu_af9c8bd56thrust24THRUST_300001_SM_1000_NS12placeholders2_6E)
_ZN34_INTERNAL_7580dbee_4_k_cu_af9c8bd56thrust24THRUST_300001_SM_1000_NS12placeholders2_6E:
	.zero		1
	.type		_ZN34_INTERNAL_7580dbee_4_k_cu_af9c8bd54cuda3std3__45__cpo4cendE,@object
	.size		_ZN34_INTERNAL_7580dbee_4_k_cu_af9c8bd54cuda3std3__45__cpo4cendE,(_ZN34_INTERNAL_7580dbee_4_k_cu_af9c8bd54cuda3std6ranges3__45__cpo4cendE - _ZN34_INTERNAL_7580dbee_4_k_cu_af9c8bd54cuda3std3__45__cpo4cendE)
_ZN34_INTERNAL_7580dbee_4_k_cu_af9c8bd54cuda3std3__45__cpo4cendE:
	.zero		1
	.type		_ZN34_INTERNAL_7580dbee_4_k_cu_af9c8bd54cuda3std6ranges3__45__cpo4cendE,@object
	.size		_ZN34_INTERNAL_7580dbee_4_k_cu_af9c8bd54cuda3std6ranges3__45__cpo4cendE,(_ZN34_INTERNAL_7580dbee_4_k_cu_af9c8bd54cuda3std3__420unreachable_sentinelE - _ZN34_INTERNAL_7580dbee_4_k_cu_af9c8bd54cuda3std6ranges3__45__cpo4cendE)
_ZN34_INTERNAL_7580dbee_4_k_cu_af9c8bd54cuda3std6ranges3__45__cpo4cendE:
	.zero		1
	.type		_ZN34_INTERNAL_7580dbee_4_k_cu_af9c8bd54cuda3std3__420unreachable_sentinelE,@object
	.size		_ZN34_INTERNAL_7580dbee_4_k_cu_af9c8bd54cuda3std3__420unreachable_sentinelE,(_ZN34_INTERNAL_7580dbee_4_k_cu_af9c8bd54cuda3std6ranges3__45__cpo5ssizeE - _ZN34_INTERNAL_7580dbee_4_k_cu_af9c8bd54cuda3std3__420unreachable_sentinelE)
_ZN34_INTERNAL_7580dbee_4_k_cu_af9c8bd54cuda3std3__420unreachable_sentinelE:
	.zero		1
	.type		_ZN34_INTERNAL_7580dbee_4_k_cu_af9c8bd54cuda3std6ranges3__45__cpo5ssizeE,@object
	.size		_ZN34_INTERNAL_7580dbee_4_k_cu_af9c8bd54cuda3std6ranges3__45__cpo5ssizeE,(_ZN34_INTERNAL_7580dbee_4_k_cu_af9c8bd56thrust24THRUST_300001_SM_1000_NS12placeholders3_10E - _ZN34_INTERNAL_7580dbee_4_k_cu_af9c8bd54cuda3std6ranges3__45__cpo5ssizeE)
_ZN34_INTERNAL_7580dbee_4_k_cu_af9c8bd54cuda3std6ranges3__45__cpo5ssizeE:
	.zero		1
	.type		_ZN34_INTERNAL_7580dbee_4_k_cu_af9c8bd56thrust24THRUST_300001_SM_1000_NS12placeholders3_10E,@object
	.size		_ZN34_INTERNAL_7580dbee_4_k_cu_af9c8bd56thrust24THRUST_300001_SM_1000_NS12placeholders3_10E,(_ZN34_INTERNAL_7580dbee_4_k_cu_af9c8bd54cuda3std3__45__cpo5crendE - _ZN34_INTERNAL_7580dbee_4_k_cu_af9c8bd56thrust24THRUST_300001_SM_1000_NS12placeholders3_10E)
_ZN34_INTERNAL_7580dbee_4_k_cu_af9c8bd56thrust24THRUST_300001_SM_1000_NS12placeholders3_10E:
	.zero		1
	.type		_ZN34_INTERNAL_7580dbee_4_k_cu_af9c8bd54cuda3std3__45__cpo5crendE,@object
	.size		_ZN34_INTERNAL_7580dbee_4_k_cu_af9c8bd54cuda3std3__45__cpo5crendE,(_ZN34_INTERNAL_7580dbee_4_k_cu_af9c8bd54cuda3std6ranges3__45__cpo4prevE - _ZN34_INTERNAL_7580dbee_4_k_cu_af9c8bd54cuda3std3__45__cpo5crendE)
_ZN34_INTERNAL_7580dbee_4_k_cu_af9c8bd54cuda3std3__45__cpo5crendE:
	.zero		1
	.type		_ZN34_INTERNAL_7580dbee_4_k_cu_af9c8bd54cuda3std6ranges3__45__cpo4prevE,@object
	.size		_ZN34_INTERNAL_7580dbee_4_k_cu_af9c8bd54cuda3std6ranges3__45__cpo4prevE,(_ZN34_INTERNAL_7580dbee_4_k_cu_af9c8bd54cuda3std6ranges3__45__cpo9iter_moveE - _ZN34_INTERNAL_7580dbee_4_k_cu_af9c8bd54cuda3std6ranges3__45__cpo4prevE)
_ZN34_INTERNAL_7580dbee_4_k_cu_af9c8bd54cuda3std6ranges3__45__cpo4prevE:
	.zero		1
	.type		_ZN34_INTERNAL_7580dbee_4_k_cu_af9c8bd54cuda3std6ranges3__45__cpo9iter_moveE,@object
	.size		_ZN34_INTERNAL_7580dbee_4_k_cu_af9c8bd54cuda3std6ranges3__45__cpo9iter_moveE,(_ZN34_INTERNAL_7580dbee_4_k_cu_af9c8bd56thrust24THRUST_300001_SM_1000_NS12placeholders2_2E - _ZN34_INTERNAL_7580dbee_4_k_cu_af9c8bd54cuda3std6ranges3__45__cpo9iter_moveE)
_ZN34_INTERNAL_7580dbee_4_k_cu_af9c8bd54cuda3std6ranges3__45__cpo9iter_moveE:
	.zero		1
	.type		_ZN34_INTERNAL_7580dbee_4_k_cu_af9c8bd56thrust24THRUST_300001_SM_1000_NS12placeholders2_2E,@object
	.size		_ZN34_INTERNAL_7580dbee_4_k_cu_af9c8bd56thrust24THRUST_300001_SM_1000_NS12placeholders2_2E,(_ZN34_INTERNAL_7580dbee_4_k_cu_af9c8bd56thrust24THRUST_300001_SM_1000_NS12placeholders2_4E - _ZN34_INTERNAL_7580dbee_4_k_cu_af9c8bd56thrust24THRUST_300001_SM_1000_NS12placeholders2_2E)
_ZN34_INTERNAL_7580dbee_4_k_cu_af9c8bd56thrust24THRUST_300001_SM_1000_NS12placeholders2_2E:
	.zero		1
	.type		_ZN34_INTERNAL_7580dbee_4_k_cu_af9c8bd56thrust24THRUST_300001_SM_1000_NS12placeholders2_4E,@object
	.size		_ZN34_INTERNAL_7580dbee_4_k_cu_af9c8bd56thrust24THRUST_300001_SM_1000_NS12placeholders2_4E,(_ZN34_INTERNAL_7580dbee_4_k_cu_af9c8bd54cuda3std3__45__cpo3endE - _ZN34_INTERNAL_7580dbee_4_k_cu_af9c8bd56thrust24THRUST_300001_SM_1000_NS12placeholders2_4E)
_ZN34_INTERNAL_7580dbee_4_k_cu_af9c8bd56thrust24THRUST_300001_SM_1000_NS12placeholders2_4E:
	.zero		1
	.type		_ZN34_INTERNAL_7580dbee_4_k_cu_af9c8bd54cuda3std3__45__cpo3endE,@object
	.size		_ZN34_INTERNAL_7580dbee_4_k_cu_af9c8bd54cuda3std3__45__cpo3endE,(_ZN34_INTERNAL_7580dbee_4_k_cu_af9c8bd54cuda3std6ranges3__45__cpo3endE - _ZN34_INTERNAL_7580dbee_4_k_cu_af9c8bd54cuda3std3__45__cpo3endE)
_ZN34_INTERNAL_7580dbee_4_k_cu_af9c8bd54cuda3std3__45__cpo3endE:
	.zero		1
	.type		_ZN34_INTERNAL_7580dbee_4_k_cu_af9c8bd54cuda3std6ranges3__45__cpo3endE,@object
	.size		_ZN34_INTERNAL_7580dbee_4_k_cu_af9c8bd54cuda3std6ranges3__45__cpo3endE,(_ZN34_INTERNAL_7580dbee_4_k_cu_af9c8bd54cuda3std3__419piecewise_constructE - _ZN34_INTERNAL_7580dbee_4_k_cu_af9c8bd54cuda3std6ranges3__45__cpo3endE)
_ZN34_INTERNAL_7580dbee_4_k_cu_af9c8bd54cuda3std6ranges3__45__cpo3endE:
	.zero		1
	.type		_ZN34_INTERNAL_7580dbee_4_k_cu_af9c8bd54cuda3std3__419piecewise_constructE,@object
	.size		_ZN34_INTERNAL_7580dbee_4_k_cu_af9c8bd54cuda3std3__419piecewise_constructE,(_ZN34_INTERNAL_7580dbee_4_k_cu_af9c8bd54cuda3std6ranges3__45__cpo5cdataE - _ZN34_INTERNAL_7580dbee_4_k_cu_af9c8bd54cuda3std3__419piecewise_constructE)
_ZN34_INTERNAL_7580dbee_4_k_cu_af9c8bd54cuda3std3__419piecewise_constructE:
	.zero		1
	.type		_ZN34_INTERNAL_7580dbee_4_k_cu_af9c8bd54cuda3std6ranges3__45__cpo5cdataE,@object
	.size		_ZN34_INTERNAL_7580dbee_4_k_cu_af9c8bd54cuda3std6ranges3__45__cpo5cdataE,(_ZN34_INTERNAL_7580dbee_4_k_cu_af9c8bd56thrust24THRUST_300001_SM_1000_NS12placeholders2_8E - _ZN34_INTERNAL_7580dbee_4_k_cu_af9c8bd54cuda3std6ranges3__45__cpo5cdataE)
_ZN34_INTERNAL_7580dbee_4_k_cu_af9c8bd54cuda3std6ranges3__45__cpo5cdataE:
	.zero		1
	.type		_ZN34_INTERNAL_7580dbee_4_k_cu_af9c8bd56thrust24THRUST_300001_SM_1000_NS12placeholders2_8E,@object
	.size		_ZN34_INTERNAL_7580dbee_4_k_cu_af9c8bd56thrust24THRUST_300001_SM_1000_NS12placeholders2_8E,(_ZN34_INTERNAL_7580dbee_4_k_cu_af9c8bd54cuda3std3__45__cpo4rendE - _ZN34_INTERNAL_7580dbee_4_k_cu_af9c8bd56thrust24THRUST_300001_SM_1000_NS12placeholders2_8E)
_ZN34_INTERNAL_7580dbee_4_k_cu_af9c8bd56thrust24THRUST_300001_SM_1000_NS12placeholders2_8E:
	.zero		1
	.type		_ZN34_INTERNAL_7580dbee_4_k_cu_af9c8bd54cuda3std3__45__cpo4rendE,@object
	.size		_ZN34_INTERNAL_7580dbee_4_k_cu_af9c8bd54cuda3std3__45__cpo4rendE,(_ZN34_INTERNAL_7580dbee_4_k_cu_af9c8bd54cuda3std6ranges3__45__cpo9iter_swapE - _ZN34_INTERNAL_7580dbee_4_k_cu_af9c8bd54cuda3std3__45__cpo4rendE)
_ZN34_INTERNAL_7580dbee_4_k_cu_af9c8bd54cuda3std3__45__cpo4rendE:
	.zero		1
	.type		_ZN34_INTERNAL_7580dbee_4_k_cu_af9c8bd54cuda3std6ranges3__45__cpo9iter_swapE,@object
	.size		_ZN34_INTERNAL_7580dbee_4_k_cu_af9c8bd54cuda3std6ranges3__45__cpo9iter_swapE,(_ZN34_INTERNAL_7580dbee_4_k_cu_af9c8bd54cuda3std3__48unexpectE - _ZN34_INTERNAL_7580dbee_4_k_cu_af9c8bd54cuda3std6ranges3__45__cpo9iter_swapE)
_ZN34_INTERNAL_7580dbee_4_k_cu_af9c8bd54cuda3std6ranges3__45__cpo9iter_swapE:
	.zero		1
	.type		_ZN34_INTERNAL_7580dbee_4_k_cu_af9c8bd54cuda3std3__48unexpectE,@object
	.size		_ZN34_INTERNAL_7580dbee_4_k_cu_af9c8bd54cuda3std3__48unexpectE,(_ZN34_INTERNAL_7580dbee_4_k_cu_af9c8bd56thrust24THRUST_300001_SM_1000_NS6system6detail10sequential3seqE - _ZN34_INTERNAL_7580dbee_4_k_cu_af9c8bd54cuda3std3__48unexpectE)
_ZN34_INTERNAL_7580dbee_4_k_cu_af9c8bd54cuda3std3__48unexpectE:
	.zero		1
	.type		_ZN34_INTERNAL_7580dbee_4_k_cu_af9c8bd56thrust24THRUST_300001_SM_1000_NS6system6detail10sequential3seqE,@object
	.size		_ZN34_INTERNAL_7580dbee_4_k_cu_af9c8bd56thrust24THRUST_300001_SM_1000_NS6system6detail10sequential3seqE,(.L_29 - _ZN34_INTERNAL_7580dbee_4_k_cu_af9c8bd56thrust24THRUST_300001_SM_1000_NS6system6detail10sequential3seqE)
_ZN34_INTERNAL_7580dbee_4_k_cu_af9c8bd56thrust24THRUST_300001_SM_1000_NS6system6detail10sequential3seqE:
	.zero		1
.L_29:


//--------------------- .nv.shared._ZN3cub18CUB_300001_SM_10006detail6reduce18DeviceReduceKernelINS2_10policy_hubINS0_12KeyValuePairIiiEEiNS0_6ArgMinEE10Policy1000ENS0_21ArgIndexInputIteratorIPiiiEEiS7_S6_N4cuda3std3__410__identityEEEvT0_PT3_T1_NS0_13GridEvenShareISK_EET2_T4_ --------------------------
	.section	.nv.shared._ZN3cub18CUB_300001_SM_10006detail6reduce18DeviceReduceKernelINS2_10policy_hubINS0_12KeyValuePairIiiEEiNS0_6ArgMinEE10Policy1000ENS0_21ArgIndexInputIteratorIPiiiEEiS7_S6_N4cuda3std3__410__identityEEEvT0_PT3_T1_NS0_13GridEvenShareISK_EET2_T4_,"aw",@nobits
	.sectionflags	@""
	.align	4
.nv.shared._ZN3cub18CUB_300001_SM_10006detail6reduce18DeviceReduceKernelINS2_10policy_hubINS0_12KeyValuePairIiiEEiNS0_6ArgMinEE10Policy1000ENS0_21ArgIndexInputIteratorIPiiiEEiS7_S6_N4cuda3std3__410__identityEEEvT0_PT3_T1_NS0_13GridEvenShareISK_EET2_T4_:
	.zero		1104


//--------------------- .nv.shared._ZN3cub18CUB_300001_SM_10006detail6reduce28DeviceReduceSingleTileKernelINS2_10policy_hubINS0_12KeyValuePairIiiEEiNS0_6ArgMinEE10Policy1000ENS0_21ArgIndexInputIteratorIPiiiEEPS6_iS7_NS2_20empty_problem_init_tIS6_EES6_N4cuda3std3__410__identityEEEvT0_T1_T2_T3_T4_T6_ --------------------------
	.section	.nv.shared._ZN3cub18CUB_300001_SM_10006detail6reduce28DeviceReduceSingleTileKernelINS2_10policy_hubINS0_12KeyValuePairIiiEEiNS0_6ArgMinEE10Policy1000ENS0_21ArgIndexInputIteratorIPiiiEEPS6_iS7_NS2_20empty_problem_init_tIS6_EES6_N4cuda3std3__410__identityEEEvT0_T1_T2_T3_T4_T6_,"aw",@nobits
	.sectionflags	@""
	.align	4
.nv.shared._ZN3cub18CUB_300001_SM_10006detail6reduce28DeviceReduceSingleTileKernelINS2_10policy_hubINS0_12KeyValuePairIiiEEiNS0_6ArgMinEE10Policy1000ENS0_21ArgIndexInputIteratorIPiiiEEPS6_iS7_NS2_20empty_problem_init_tIS6_EES6_N4cuda3std3__410__identityEEEvT0_T1_T2_T3_T4_T6_:
	.zero		1104


//--------------------- .nv.shared._ZN3cub18CUB_300001_SM_10006detail6reduce28DeviceReduceSingleTileKernelINS2_10policy_hubINS0_12KeyValuePairIiiEEiNS0_6ArgMaxEE10Policy1000EPS6_SA_iS7_NS2_20empty_problem_init_tIS6_EES6_N4cuda3std3__410__identityEEEvT0_T1_T2_T3_T4_T6_ --------------------------
	.section	.nv.shared._ZN3cub18CUB_300001_SM_10006detail6reduce28DeviceReduceSingleTileKernelINS2_10policy_hubINS0_12KeyValuePairIiiEEiNS0_6ArgMaxEE10Policy1000EPS6_SA_iS7_NS2_20empty_problem_init_tIS6_EES6_N4cuda3std3__410__identityEEEvT0_T1_T2_T3_T4_T6_,"aw",@nobits
	.sectionflags	@""
	.align	4
.nv.shared._ZN3cub18CUB_300001_SM_10006detail6reduce28DeviceReduceSingleTileKernelINS2_10policy_hubINS0_12KeyValuePairIiiEEiNS0_6ArgMaxEE10Policy1000EPS6_SA_iS7_NS2_20empty_problem_init_tIS6_EES6_N4cuda3std3__410__identityEEEvT0_T1_T2_T3_T4_T6_:
	.zero		1104


//--------------------- .nv.shared._ZN3cub18CUB_300001_SM_10006detail6reduce18DeviceReduceKernelINS2_10policy_hubINS0_12KeyValuePairIiiEEiNS0_6ArgMaxEE10Policy1000ENS0_21ArgIndexInputIteratorIPiiiEEiS7_S6_N4cuda3std3__410__identityEEEvT0_PT3_T1_NS0_13GridEvenShareISK_EET2_T4_ --------------------------
	.section	.nv.shared._ZN3cub18CUB_300001_SM_10006detail6reduce18DeviceReduceKernelINS2_10policy_hubINS0_12KeyValuePairIiiEEiNS0_6ArgMaxEE10Policy1000ENS0_21ArgIndexInputIteratorIPiiiEEiS7_S6_N4cuda3std3__410__identityEEEvT0_PT3_T1_NS0_13GridEvenShareISK_EET2_T4_,"aw",@nobits
	.sectionflags	@""
	.align	4
.nv.shared._ZN3cub18CUB_300001_SM_10006detail6reduce18DeviceReduceKernelINS2_10policy_hubINS0_12KeyValuePairIiiEEiNS0_6ArgMaxEE10Policy1000ENS0_21ArgIndexInputIteratorIPiiiEEiS7_S6_N4cuda3std3__410__identityEEEvT0_PT3_T1_NS0_13GridEvenShareISK_EET2_T4_:
	.zero		1104


//--------------------- .nv.shared._ZN3cub18CUB_300001_SM_10006detail6reduce28DeviceReduceSingleTileKernelINS2_10policy_hubINS0_12KeyValuePairIiiEEiNS0_6ArgMaxEE10Policy1000ENS0_21ArgIndexInputIteratorIPiiiEEPS6_iS7_NS2_20empty_problem_init_tIS6_EES6_N4cuda3std3__410__identityEEEvT0_T1_T2_T3_T4_T6_ --------------------------
	.section	.nv.shared._ZN3cub18CUB_300001_SM_10006detail6reduce28DeviceReduceSingleTileKernelINS2_10policy_hubINS0_12KeyValuePairIiiEEiNS0_6ArgMaxEE10Policy1000ENS0_21ArgIndexInputIteratorIPiiiEEPS6_iS7_NS2_20empty_problem_init_tIS6_EES6_N4cuda3std3__410__identityEEEvT0_T1_T2_T3_T4_T6_,"aw",@nobits
	.sectionflags	@""
	.align	4
.nv.shared._ZN3cub18CUB_300001_SM_10006detail6reduce28DeviceReduceSingleTileKernelINS2_10policy_hubINS0_12KeyValuePairIiiEEiNS0_6ArgMaxEE10Policy1000ENS0_21ArgIndexInputIteratorIPiiiEEPS6_iS7_NS2_20empty_problem_init_tIS6_EES6_N4cuda3std3__410__identityEEEvT0_T1_T2_T3_T4_T6_:
	.zero		1104


//--------------------- .nv.constant0._ZN3cub18CUB_300001_SM_10006detail6reduce28DeviceReduceSingleTileKernelINS2_10policy_hubINS0_12KeyValuePairIiiEEiNS0_6ArgMinEE10Policy1000EPS6_SA_iS7_NS2_20empty_problem_init_tIS6_EES6_N4cuda3std3__410__identityEEEvT0_T1_T2_T3_T4_T6_ --------------------------
	.section	.nv.constant0._ZN3cub18CUB_300001_SM_10006detail6reduce28DeviceReduceSingleTileKernelINS2_10policy_hubINS0_12KeyValuePairIiiEEiNS0_6ArgMinEE10Policy1000EPS6_SA_iS7_NS2_20empty_problem_init_tIS6_EES6_N4cuda3std3__410__identityEEEvT0_T1_T2_T3_T4_T6_,"a",@progbits
	.sectionflags	@""
	.align	4
.nv.constant0._ZN3cub18CUB_300001_SM_10006detail6reduce28DeviceReduceSingleTileKernelINS2_10policy_hubINS0_12KeyValuePairIiiEEiNS0_6ArgMinEE10Policy1000EPS6_SA_iS7_NS2_20empty_problem_init_tIS6_EES6_N4cuda3std3__410__identityEEEvT0_T1_T2_T3_T4_T6_:
	.zero		929


//--------------------- .nv.constant0._ZN3cub18CUB_300001_SM_10006detail6reduce18DeviceReduceKernelINS2_10policy_hubINS0_12KeyValuePairIiiEEiNS0_6ArgMinEE10Policy1000ENS0_21ArgIndexInputIteratorIPiiiEEiS7_S6_N4cuda3std3__410__identityEEEvT0_PT3_T1_NS0_13GridEvenShareISK_EET2_T4_ --------------------------
	.section	.nv.constant0._ZN3cub18CUB_300001_SM_10006detail6reduce18DeviceReduceKernelINS2_10policy_hubINS0_12KeyValuePairIiiEEiNS0_6ArgMinEE10Policy1000ENS0_21ArgIndexInputIteratorIPiiiEEiS7_S6_N4cuda3std3__410__identityEEEvT0_PT3_T1_NS0_13GridEvenShareISK_EET2_T4_,"a",@progbits
	.sectionflags	@""
	.align	4
.nv.constant0._ZN3cub18CUB_300001_SM_10006detail6reduce18DeviceReduceKernelINS2_10policy_hubINS0_12KeyValuePairIiiEEiNS0_6ArgMinEE10Policy1000ENS0_21ArgIndexInputIteratorIPiiiEEiS7_S6_N4cuda3std3__410__identityEEEvT0_PT3_T1_NS0_13GridEvenShareISK_EET2_T4_:
	.zero		966


//--------------------- .nv.constant0._ZN3cub18CUB_300001_SM_10006detail6reduce28DeviceReduceSingleTileKernelINS2_10policy_hubINS0_12KeyValuePairIiiEEiNS0_6ArgMinEE10Policy1000ENS0_21ArgIndexInputIteratorIPiiiEEPS6_iS7_NS2_20empty_problem_init_tIS6_EES6_N4cuda3std3__410__identityEEEvT0_T1_T2_T3_T4_T6_ --------------------------
	.section	.nv.constant0._ZN3cub18CUB_300001_SM_10006detail6reduce28DeviceReduceSingleTileKernelINS2_10policy_hubINS0_12KeyValuePairIiiEEiNS0_6ArgMinEE10Policy1000ENS0_21ArgIndexInputIteratorIPiiiEEPS6_iS7_NS2_20empty_problem_init_tIS6_EES6_N4cuda3std3__410__identityEEEvT0_T1_T2_T3_T4_T6_,"a",@progbits
	.sectionflags	@""
	.align	4
.nv.constant0._ZN3cub18CUB_300001_SM_10006detail6reduce28DeviceReduceSingleTileKernelINS2_10policy_hubINS0_12KeyValuePairIiiEEiNS0_6ArgMinEE10Policy1000ENS0_21ArgIndexInputIteratorIPiiiEEPS6_iS7_NS2_20empty_problem_init_tIS6_EES6_N4cuda3std3__410__identityEEEvT0_T1_T2_T3_T4_T6_:
	.zero		937


//--------------------- .nv.constant0._ZN3cub18CUB_300001_SM_10006detail6reduce28DeviceReduceSingleTileKernelINS2_10policy_hubINS0_12KeyValuePairIiiEEiNS0_6ArgMaxEE10Policy1000EPS6_SA_iS7_NS2_20empty_problem_init_tIS6_EES6_N4cuda3std3__410__identityEEEvT0_T1_T2_T3_T4_T6_ --------------------------
	.section	.nv.constant0._ZN3cub18CUB_300001_SM_10006detail6reduce28DeviceReduceSingleTileKernelINS2_10policy_hubINS0_12KeyValuePairIiiEEiNS0_6ArgMaxEE10Policy1000EPS6_SA_iS7_NS2_20empty_problem_init_tIS6_EES6_N4cuda3std3__410__identityEEEvT0_T1_T2_T3_T4_T6_,"a",@progbits
	.sectionflags	@""
	.align	4
.nv.constant0._ZN3cub18CUB_300001_SM_10006detail6reduce28DeviceReduceSingleTileKernelINS2_10policy_hubINS0_12KeyValuePairIiiEEiNS0_6ArgMaxEE10Policy1000EPS6_SA_iS7_NS2_20empty_problem_init_tIS6_EES6_N4cuda3std3__410__identityEEEvT0_T1_T2_T3_T4_T6_:
	.zero		929


//--------------------- .nv.constant0._ZN3cub18CUB_300001_SM_10006detail6reduce18DeviceReduceKernelINS2_10policy_hubINS0_12KeyValuePairIiiEEiNS0_6ArgMaxEE10Policy1000ENS0_21ArgIndexInputIteratorIPiiiEEiS7_S6_N4cuda3std3__410__identityEEEvT0_PT3_T1_NS0_13GridEvenShareISK_EET2_T4_ --------------------------
	.section	.nv.constant0._ZN3cub18CUB_300001_SM_10006detail6reduce18DeviceReduceKernelINS2_10policy_hubINS0_12KeyValuePairIiiEEiNS0_6ArgMaxEE10Policy1000ENS0_21ArgIndexInputIteratorIPiiiEEiS7_S6_N4cuda3std3__410__identityEEEvT0_PT3_T1_NS0_13GridEvenShareISK_EET2_T4_,"a",@progbits
	.sectionflags	@""
	.align	4
.nv.constant0._ZN3cub18CUB_300001_SM_10006detail6reduce18DeviceReduceKernelINS2_10policy_hubINS0_12KeyValuePairIiiEEiNS0_6ArgMaxEE10Policy1000ENS0_21ArgIndexInputIteratorIPiiiEEiS7_S6_N4cuda3std3__410__identityEEEvT0_PT3_T1_NS0_13GridEvenShareISK_EET2_T4_:
	.zero		966


//--------------------- .nv.constant0._ZN3cub18CUB_300001_SM_10006detail6reduce28DeviceReduceSingleTileKernelINS2_10policy_hubINS0_12KeyValuePairIiiEEiNS0_6ArgMaxEE10Policy1000ENS0_21ArgIndexInputIteratorIPiiiEEPS6_iS7_NS2_20empty_problem_init_tIS6_EES6_N4cuda3std3__410__identityEEEvT0_T1_T2_T3_T4_T6_ --------------------------
	.section	.nv.constant0._ZN3cub18CUB_300001_SM_10006detail6reduce28DeviceReduceSingleTileKernelINS2_10policy_hubINS0_12KeyValuePairIiiEEiNS0_6ArgMaxEE10Policy1000ENS0_21ArgIndexInputIteratorIPiiiEEPS6_iS7_NS2_20empty_problem_init_tIS6_EES6_N4cuda3std3__410__identityEEEvT0_T1_T2_T3_T4_T6_,"a",@progbits
	.sectionflags	@""
	.align	4
.nv.constant0._ZN3cub18CUB_300001_SM_10006detail6reduce28DeviceReduceSingleTileKernelINS2_10policy_hubINS0_12KeyValuePairIiiEEiNS0_6ArgMaxEE10Policy1000ENS0_21ArgIndexInputIteratorIPiiiEEPS6_iS7_NS2_20empty_problem_init_tIS6_EES6_N4cuda3std3__410__identityEEEvT0_T1_T2_T3_T4_T6_:
	.zero		937


//--------------------- .nv.constant0._ZN3cub18CUB_300001_SM_10006detail11EmptyKernelIvEEvv --------------------------
	.section	.nv.constant0._ZN3cub18CUB_300001_SM_10006detail11EmptyKernelIvEEvv,"a",@progbits
	.sectionflags	@""
	.align	4
.nv.constant0._ZN3cub18CUB_300001_SM_10006detail11EmptyKernelIvEEvv:
	.zero		896


//--------------------- .nv.constant0._Z29test_arg_min_max_op_in_devicePi --------------------------
	.section	.nv.constant0._Z29test_arg_min_max_op_in_devicePi,"a",@progbits
	.sectionflags	@""
	.align	4
.nv.constant0._Z29test_arg_min_max_op_in_devicePi:
	.zero		904


//--------------------- SYMBOLS --------------------------

	.type		.nv.reservedSmem.offset0,@object
	.size		.nv.reservedSmem.offset0,0x4
	.type		.nv.reservedSmem.cap,@object
	.size		.nv.reservedSmem.cap,0x4
